	.target	sm_80

	.elftype	@"ET_EXEC"


//--------------------- .note.nv.tkinfo           --------------------------
	.section	.note.nv.tkinfo,"",@"SHT_NOTE"
	.sectionflags	@"SHF_NOTE_NV_TKINFO"
	.tkinfo
        /*0018*/ 	.word	0x00000002
        /*0030*/ 	.string	""
        /*0030*/ 	.string	"ptxas"
        /*0030*/ 	.string	"Cuda compilation tools, release 13.0, V13.0.88"
        /*0030*/ 	.string	"Build cuda_13.0.r13.0/compiler.36424714_0"
        /*0030*/ 	.string	"-v  -suppress-debug-info  -lineinfo  -arch sm_80 "



//--------------------- .note.nv.cuinfo           --------------------------
	.section	.note.nv.cuinfo,"",@"SHT_NOTE"
	.sectionflags	@"SHF_NOTE_NV_CUINFO"
        /*0018*/ 	.short	0x0002
        /*001a*/ 	.short	0x0050
        /*001c*/ 	.short	0x0082
	.zero		2


//--------------------- .nv.info                  --------------------------
	.section	.nv.info,"",@"SHT_CUDA_INFO"
	.align	4


	//----- nvinfo : EIATTR_REGCOUNT
	.align		4
        /*0000*/ 	.byte	0x04, 0x2f
        /*0002*/ 	.short	(.L_1 - .L_0)
	.align		4
.L_0:
        /*0004*/ 	.word	index@(matmul_kernel)
        /*0008*/ 	.word	0x00000020


	//----- nvinfo : EIATTR_FRAME_SIZE
	.align		4
.L_1:
        /*000c*/ 	.byte	0x04, 0x11
        /*000e*/ 	.short	(.L_3 - .L_2)
	.align		4
.L_2:
        /*0010*/ 	.word	index@(matmul_kernel)
        /*0014*/ 	.word	0x00002278


	//----- nvinfo : EIATTR_MIN_STACK_SIZE
	.align		4
.L_3:
        /*0018*/ 	.byte	0x04, 0x12
        /*001a*/ 	.short	(.L_5 - .L_4)
	.align		4
.L_4:
        /*001c*/ 	.word	index@(matmul_kernel)
        /*0020*/ 	.word	0x00002278
.L_5:


//--------------------- .nv.info.matmul_kernel    --------------------------
	.section	.nv.info.matmul_kernel,"",@"SHT_CUDA_INFO"
	.sectionflags	@""
	.align	4


	//----- nvinfo : EIATTR_CUDA_API_VERSION
	.align		4
        /*0000*/ 	.byte	0x04, 0x37
        /*0002*/ 	.short	(.L_7 - .L_6)
.L_6:
        /*0004*/ 	.word	0x00000082


	//----- nvinfo : EIATTR_SW2861232_WAR
	.align		4
.L_7:
        /*0008*/ 	.byte	0x01, 0x35
	.zero		2


	//----- nvinfo : EIATTR_PARAM_CBANK
	.align		4
        /*000c*/ 	.byte	0x04, 0x0a
        /*000e*/ 	.short	(.L_9 - .L_8)
	.align		4
.L_8:
        /*0010*/ 	.word	index@(.nv.constant0.matmul_kernel)
        /*0014*/ 	.short	0x0160
        /*0016*/ 	.short	0x0050


	//----- nvinfo : EIATTR_CBANK_PARAM_SIZE
	.align		4
.L_9:
        /*0018*/ 	.byte	0x03, 0x19
        /*001a*/ 	.short	0x0050


	//----- nvinfo : EIATTR_KPARAM_INFO
	.align		4
        /*001c*/ 	.byte	0x04, 0x17
        /*001e*/ 	.short	(.L_11 - .L_10)
.L_10:
        /*0020*/ 	.word	0x00000000
        /*0024*/ 	.short	0x000d
        /*0026*/ 	.short	0x0048
        /*0028*/ 	.byte	0x00, 0xf4, 0x21, 0x00


	//----- nvinfo : EIATTR_KPARAM_INFO
	.align		4
.L_11:
        /*002c*/ 	.byte	0x04, 0x17
        /*002e*/ 	.short	(.L_13 - .L_12)
.L_12:
        /*0030*/ 	.word	0x00000000
        /*0034*/ 	.short	0x000c
        /*0036*/ 	.short	0x0040
        /*0038*/ 	.byte	0x00, 0xf4, 0x21, 0x00


	//----- nvinfo : EIATTR_KPARAM_INFO
	.align		4
.L_13:
        /*003c*/ 	.byte	0x04, 0x17
        /*003e*/ 	.short	(.L_15 - .L_14)
.L_14:
        /*0040*/ 	.word	0x00000000
        /*0044*/ 	.short	0x000b
        /*0046*/ 	.short	0x0038
        /*0048*/ 	.byte	0x00, 0xf0, 0x11, 0x00


	//----- nvinfo : EIATTR_KPARAM_INFO
	.align		4
.L_15:
        /*004c*/ 	.byte	0x04, 0x17
        /*004e*/ 	.short	(.L_17 - .L_16)
.L_16:
        /*0050*/ 	.word	0x00000000
        /*0054*/ 	.short	0x000a
        /*0056*/ 	.short	0x0034
        /*0058*/ 	.byte	0x00, 0xf0, 0x11, 0x00


	//----- nvinfo : EIATTR_KPARAM_INFO
	.align		4
.L_17:
        /*005c*/ 	.byte	0x04, 0x17
        /*005e*/ 	.short	(.L_19 - .L_18)
.L_18:
        /*0060*/ 	.word	0x00000000
        /*0064*/ 	.short	0x0009
        /*0066*/ 	.short	0x0030
        /*0068*/ 	.byte	0x00, 0xf0, 0x11, 0x00


	//----- nvinfo : EIATTR_KPARAM_INFO
	.align		4
.L_19:
        /*006c*/ 	.byte	0x04, 0x17
        /*006e*/ 	.short	(.L_21 - .L_20)
.L_20:
        /*0070*/ 	.word	0x00000000
        /*0074*/ 	.short	0x0008
        /*0076*/ 	.short	0x002c
        /*0078*/ 	.byte	0x00, 0xf0, 0x11, 0x00


	//----- nvinfo : EIATTR_KPARAM_INFO
	.align		4
.L_21:
        /*007c*/ 	.byte	0x04, 0x17
        /*007e*/ 	.short	(.L_23 - .L_22)
.L_22:
        /*0080*/ 	.word	0x00000000
        /*0084*/ 	.short	0x0007
        /*0086*/ 	.short	0x0028
        /*0088*/ 	.byte	0x00, 0xf0, 0x11, 0x00


	//----- nvinfo : EIATTR_KPARAM_INFO
	.align		4
.L_23:
        /*008c*/ 	.byte	0x04, 0x17
        /*008e*/ 	.short	(.L_25 - .L_24)
.L_24:
        /*0090*/ 	.word	0x00000000
        /*0094*/ 	.short	0x0006
        /*0096*/ 	.short	0x0024
        /*0098*/ 	.byte	0x00, 0xf0, 0x11, 0x00


	//----- nvinfo : EIATTR_KPARAM_INFO
	.align		4
.L_25:
        /*009c*/ 	.byte	0x04, 0x17
        /*009e*/ 	.short	(.L_27 - .L_26)
.L_26:
        /*00a0*/ 	.word	0x00000000
        /*00a4*/ 	.short	0x0005
        /*00a6*/ 	.short	0x0020
        /*00a8*/ 	.byte	0x00, 0xf0, 0x11, 0x00


	//----- nvinfo : EIATTR_KPARAM_INFO
	.align		4
.L_27:
        /*00ac*/ 	.byte	0x04, 0x17
        /*00ae*/ 	.short	(.L_29 - .L_28)
.L_28:
        /*00b0*/ 	.word	0x00000000
        /*00b4*/ 	.short	0x0004
        /*00b6*/ 	.short	0x001c
        /*00b8*/ 	.byte	0x00, 0xf0, 0x11, 0x00


	//----- nvinfo : EIATTR_KPARAM_INFO
	.align		4
.L_29:
        /*00bc*/ 	.byte	0x04, 0x17
        /*00be*/ 	.short	(.L_31 - .L_30)
.L_30:
        /*00c0*/ 	.word	0x00000000
        /*00c4*/ 	.short	0x0003
        /*00c6*/ 	.short	0x0018
        /*00c8*/ 	.byte	0x00, 0xf0, 0x11, 0x00


	//----- nvinfo : EIATTR_KPARAM_INFO
	.align		4
.L_31:
        /*00cc*/ 	.byte	0x04, 0x17
        /*00ce*/ 	.short	(.L_33 - .L_32)
.L_32:
        /*00d0*/ 	.word	0x00000000
        /*00d4*/ 	.short	0x0002
        /*00d6*/ 	.short	0x0010
        /*00d8*/ 	.byte	0x00, 0xf4, 0x21, 0x00


	//----- nvinfo : EIATTR_KPARAM_INFO
	.align		4
.L_33:
        /*00dc*/ 	.byte	0x04, 0x17
        /*00de*/ 	.short	(.L_35 - .L_34)
.L_34:
        /*00e0*/ 	.word	0x00000000
        /*00e4*/ 	.short	0x0001
        /*00e6*/ 	.short	0x0008
        /*00e8*/ 	.byte	0x00, 0xf4, 0x21, 0x00


	//----- nvinfo : EIATTR_KPARAM_INFO
	.align		4
.L_35:
        /*00ec*/ 	.byte	0x04, 0x17
        /*00ee*/ 	.short	(.L_37 - .L_36)
.L_36:
        /*00f0*/ 	.word	0x00000000
        /*00f4*/ 	.short	0x0000
        /*00f6*/ 	.short	0x0000
        /*00f8*/ 	.byte	0x00, 0xf4, 0x21, 0x00


	//----- nvinfo : EIATTR_MAXREG_COUNT
	.align		4
.L_37:
        /*00fc*/ 	.byte	0x03, 0x1b
        /*00fe*/ 	.short	0x00ff


	//----- nvinfo : EIATTR_NUM_BARRIERS
	.align		4
        /*0100*/ 	.byte	0x02, 0x4c
        /*0102*/ 	.byte	0x01
	.zero		1


	//----- nvinfo : EIATTR_ANNOTATIONS
	.align		4
        /*0104*/ 	.byte	0x04, 0x55
        /*0106*/ 	.short	(.L_39 - .L_38)


	//   ....[0]....
.L_38:
        /*0108*/ 	.word	0x00000001
        /*010c*/ 	.byte	0x70, 0x00, 0x00, 0x00, 0x01, 0x00, 0x00, 0x00, 0xb0, 0x00, 0x00, 0x00, 0x01, 0x00, 0x00, 0x00
        /* <DEDUP_REMOVED lines=3215> */
        /*ca0c*/ 	.byte	0x60, 0xe7, 0x02, 0x00, 0x01, 0x00, 0x00, 0x00, 0x30, 0xe8, 0x02, 0x00


	//----- nvinfo : EIATTR_MERCURY_ISA_VERSION
	.align		4
.L_39:
        /*ca18*/ 	.byte	0x03, 0x5f
        /*ca1a*/ 	.short	0x0000


	//----- nvinfo : EIATTR_EXIT_INSTR_OFFSETS
	.align		4
        /*ca1c*/ 	.byte	0x04, 0x1c
        /*ca1e*/ 	.short	(.L_41 - .L_40)


	//   ....[0]....
.L_40:
        /*ca20*/ 	.word	0x0002eaa0


	//   ....[1]....
        /*ca24*/ 	.word	0x0002ead0


	//----- nvinfo : EIATTR_REQNTID
	.align		4
.L_41:
        /*ca28*/ 	.byte	0x04, 0x10
        /*ca2a*/ 	.short	(.L_43 - .L_42)
.L_42:
        /*ca2c*/ 	.word	0x00000080
        /*ca30*/ 	.word	0x00000001
        /*ca34*/ 	.word	0x00000001
.L_43:


//--------------------- .nv.callgraph             --------------------------
	.section	.nv.callgraph,"",@"SHT_CUDA_CALLGRAPH"
	.align	4
	.sectionentsize	8
	.align		4
        /*0000*/ 	.word	0x00000000
	.align		4
        /*0004*/ 	.word	0xffffffff
	.align		4
        /*0008*/ 	.word	0x00000000
	.align		4
        /*000c*/ 	.word	0xfffffffe
	.align		4
        /*0010*/ 	.word	0x00000000
	.align		4
        /*0014*/ 	.word	0xfffffffd
	.align		4
        /*0018*/ 	.word	0x00000000
	.align		4
        /*001c*/ 	.word	0xfffffffc


//--------------------- .nv.rel.action            --------------------------
	.section	.nv.rel.action,"",@"SHT_CUDA_RELOCINFO"
	.align	8
	.sectionentsize	8
        /*0000*/ 	.byte	0x73, 0x00, 0x00, 0x00, 0x00, 0x00, 0x00, 0x00, 0x00, 0x00, 0x00, 0x11, 0x25, 0x00, 0x05, 0x36


//--------------------- .nv.constant0.matmul_kernel --------------------------
	.section	.nv.constant0.matmul_kernel,"a",@progbits
	.sectionflags	@""
	.align	4
.nv.constant0.matmul_kernel:
	.zero		432


//--------------------- .text.matmul_kernel       --------------------------
	.section	.text.matmul_kernel,"ax",@progbits
	.sectioninfo	@"SHI_REGISTERS=32"
	.align	128
        .global         matmul_kernel
        .type           matmul_kernel,@function
        .size           matmul_kernel,(.L_x_4 - matmul_kernel)
        .other          matmul_kernel,@"STO_CUDA_ENTRY STV_DEFAULT"
matmul_kernel:
.text.matmul_kernel:
[----:B------:R-:W-:-:S04]  /*0000*/  IMAD.MOV.U32 R1, RZ, RZ, c[0x0][0x28] ;  /* 0x00000a00ff017624 */ /* 0x000fc800078e00ff */
[----:B------:R-:W-:Y:S01]  /*0010*/  IMAD.MOV.U32 R0, RZ, RZ, c[0x0][0x17c] ;  /* 0x00005f00ff007624 */ /* 0x000fe200078e00ff */
[----:B------:R-:W-:Y:S01]  /*0020*/  IADD3 R1, R1, -0x2278, RZ ;  /* 0xffffdd8801017810 */ /* 0x000fe20007ffe0ff */
[----:B------:R-:W0:Y:S01]  /*0030*/  S2R R28, SR_TID.X ;  /* 0x00000000001c7919 */ /* 0x000e220000002100 */
[----:B------:R-:W-:Y:S01]  /*0040*/  ULDC.64 UR4, c[0x0][0x118] ;  /* 0x0000460000047ab9 */ /* 0x000fe20000000a00 */
[----:B------:R-:W-:Y:S01]  /*0050*/  CS2R R12, SRZ ;  /* 0x00000000000c7805 */ /* 0x000fe2000001ff00 */
[----:B------:R-:W-:Y:S01]  /*0060*/  IADD3 R0, R0, 0x7f, RZ ;  /* 0x0000007f00007810 */ /* 0x000fe20007ffe0ff */
[----:B------:R1:W-:Y:S01]  /*0070*/  STL [R1+0xa0], RZ ;  /* 0x0000a0ff01007387 */ /* 0x0003e20000100800 */
[----:B------:R-:W-:Y:S01]  /*0080*/  CS2R R14, SRZ ;  /* 0x00000000000e7805 */ /* 0x000fe2000001ff00 */
[----:B------:R-:W-:Y:S01]  /*0090*/  CS2R R16, SRZ ;  /* 0x0000000000107805 */ /* 0x000fe2000001ff00 */
[----:B------:R-:W-:Y:S01]  /*00a0*/  SHF.R.S32.HI R3, RZ, 0x1f, R0 ;  /* 0x0000001fff037819 */ /* 0x000fe20000011400 */
[----:B------:R1:W-:Y:S01]  /*00b0*/  STL [R1+0xa4], RZ ;  /* 0x0000a4ff01007387 */ /* 0x0003e20000100800 */
[----:B------:R-:W-:Y:S01]  /*00c0*/  CS2R R18, SRZ ;  /* 0x0000000000127805 */ /* 0x000fe2000001ff00 */
[----:B------:R-:W-:Y:S01]  /*00d0*/  CS2R R20, SRZ ;  /* 0x0000000000147805 */ /* 0x000fe2000001ff00 */
[----:B------:R-:W-:Y:S01]  /*00e0*/  LEA.HI R0, R3, R0, RZ, 0x7 ;  /* 0x0000000003007211 */ /* 0x000fe200078f38ff */
[----:B------:R1:W-:Y:S01]  /*00f0*/  STL [R1+0xa8], RZ ;  /* 0x0000a8ff01007387 */ /* 0x0003e20000100800 */
[----:B------:R-:W-:Y:S01]  /*0100*/  CS2R R22, SRZ ;  /* 0x0000000000167805 */ /* 0x000fe2000001ff00 */
[----:B------:R-:W-:Y:S01]  /*0110*/  CS2R R24, SRZ ;  /* 0x0000000000187805 */ /* 0x000fe2000001ff00 */
[----:B------:R-:W-:Y:S01]  /*0120*/  SHF.R.S32.HI R0, RZ, 0x7, R0 ;  /* 0x00000007ff007819 */ /* 0x000fe20000011400 */
[----:B------:R-:W2:Y:S01]  /*0130*/  S2R R3, SR_CTAID.X ;  /* 0x0000000000037919 */ /* 0x000ea20000002500 */
[----:B------:R-:W-:-:S02]  /*0140*/  CS2R R26, SRZ ;  /* 0x00000000001a7805 */ /* 0x000fc4000001ff00 */
[-C--:B------:R-:W-:Y:S01]  /*0150*/  IABS R7, R0.reuse ;  /* 0x0000000000077213 */ /* 0x080fe20000000000 */
[----:B------:R1:W-:Y:S01]  /*0160*/  STL [R1+0xac], RZ ;  /* 0x0000acff01007387 */ /* 0x0003e20000100800 */
[----:B------:R-:W-:Y:S02]  /*0170*/  IABS R10, R0 ;  /* 0x00000000000a7213 */ /* 0x000fe40000000000 */
[----:B------:R-:W3:Y:S01]  /*0180*/  I2F.RP R2, R7 ;  /* 0x0000000700027306 */ /* 0x000ee20000209400 */
[----:B------:R1:W-:Y:S01]  /*0190*/  STL [R1+0x90], RZ ;  /* 0x000090ff01007387 */ /* 0x0003e20000100800 */
[----:B0-----:R-:W-:-:S03]  /*01a0*/  LOP3.LUT R28, R28, 0x7f, RZ, 0xc0, !PT ;  /* 0x0000007f1c1c7812 */ /* 0x001fc600078ec0ff */
[----:B------:R1:W-:Y:S04]  /*01b0*/  STL [R1+0x94], RZ ;  /* 0x000094ff01007387 */ /* 0x0003e80000100800 */
[----:B------:R1:W-:Y:S04]  /*01c0*/  STL [R1+0x98], RZ ;  /* 0x000098ff01007387 */ /* 0x0003e80000100800 */
[----:B------:R1:W-:Y:S01]  /*01d0*/  STL [R1+0x9c], RZ ;  /* 0x00009cff01007387 */ /* 0x0003e20000100800 */
[----:B---3--:R-:W0:Y:S03]  /*01e0*/  MUFU.RCP R2, R2 ;  /* 0x0000000200027308 */ /* 0x008e260000001000 */
[----:B------:R1:W-:Y:S01]  /*01f0*/  STL [R1+0x80], RZ ;  /* 0x000080ff01007387 */ /* 0x0003e20000100800 */
[----:B--2---:R-:W-:-:S03]  /*0200*/  IABS R8, R3 ;  /* 0x0000000300087213 */ /* 0x004fc60000000000 */
[----:B------:R1:W-:Y:S04]  /*0210*/  STL [R1+0x84], RZ ;  /* 0x000084ff01007387 */ /* 0x0003e80000100800 */
[----:B------:R1:W-:Y:S04]  /*0220*/  STL [R1+0x88], RZ ;  /* 0x000088ff01007387 */ /* 0x0003e80000100800 */
[----:B------:R1:W-:Y:S01]  /*0230*/  STL [R1+0x8c], RZ ;  /* 0x00008cff01007387 */ /* 0x0003e20000100800 */
[----:B0-----:R-:W-:-:S03]  /*0240*/  IADD3 R4, R2, 0xffffffe, RZ ;  /* 0x0ffffffe02047810 */ /* 0x001fc60007ffe0ff */
[----:B------:R1:W-:Y:S01]  /*0250*/  STL [R1+0x70], RZ ;  /* 0x000070ff01007387 */ /* 0x0003e20000100800 */
[----:B------:R0:W2:Y:S03]  /*0260*/  F2I.FTZ.U32.TRUNC.NTZ R5, R4 ;  /* 0x0000000400057305 */ /* 0x0000a6000021f000 */
[----:B------:R1:W-:Y:S04]  /*0270*/  STL [R1+0x74], RZ ;  /* 0x000074ff01007387 */ /* 0x0003e80000100800 */
[----:B------:R1:W-:Y:S01]  /*0280*/  STL [R1+0x78], RZ ;  /* 0x000078ff01007387 */ /* 0x0003e20000100800 */
[----:B0-----:R-:W-:-:S03]  /*0290*/  IMAD.MOV.U32 R4, RZ, RZ, RZ ;  /* 0x000000ffff047224 */ /* 0x001fc600078e00ff */
[----:B------:R1:W-:Y:S04]  /*02a0*/  STL [R1+0x7c], RZ ;  /* 0x00007cff01007387 */ /* 0x0003e80000100800 */
[----:B------:R1:W-:Y:S01]  /*02b0*/  STL [R1+0x60], RZ ;  /* 0x000060ff01007387 */ /* 0x0003e20000100800 */
[----:B--2---:R-:W-:-:S03]  /*02c0*/  IMAD.MOV R6, RZ, RZ, -R5 ;  /* 0x000000ffff067224 */ /* 0x004fc600078e0a05 */
[----:B------:R1:W-:Y:S01]  /*02d0*/  STL [R1+0x64], RZ ;  /* 0x000064ff01007387 */ /* 0x0003e20000100800 */
[----:B------:R-:W-:Y:S02]  /*02e0*/  IMAD R9, R6, R7, RZ ;  /* 0x0000000706097224 */ /* 0x000fe400078e02ff */
[----:B------:R-:W-:Y:S01]  /*02f0*/  IMAD.MOV.U32 R6, RZ, RZ, R8 ;  /* 0x000000ffff067224 */ /* 0x000fe200078e0008 */
[----:B------:R1:W-:Y:S01]  /*0300*/  STL [R1+0x68], RZ ;  /* 0x000068ff01007387 */ /* 0x0003e20000100800 */
[----:B------:R-:W-:-:S03]  /*0310*/  IMAD.HI.U32 R5, R5, R9, R4 ;  /* 0x0000000905057227 */ /* 0x000fc600078e0004 */
[----:B------:R1:W-:Y:S01]  /*0320*/  STL [R1+0x6c], RZ ;  /* 0x00006cff01007387 */ /* 0x0003e20000100800 */
[----:B------:R-:W-:Y:S02]  /*0330*/  IMAD.MOV R9, RZ, RZ, -R10 ;  /* 0x000000ffff097224 */ /* 0x000fe400078e0a0a */
[----:B------:R-:W-:Y:S01]  /*0340*/  IMAD.HI.U32 R2, R5, R6, RZ ;  /* 0x0000000605027227 */ /* 0x000fe200078e00ff */
[----:B------:R1:W-:Y:S03]  /*0350*/  STL [R1+0x50], RZ ;  /* 0x000050ff01007387 */ /* 0x0003e60000100800 */
[----:B------:R-:W-:Y:S01]  /*0360*/  IMAD R4, R2, R9, R6 ;  /* 0x0000000902047224 */ /* 0x000fe200078e0206 */
[----:B------:R1:W-:Y:S04]  /*0370*/  STL [R1+0x54], RZ ;  /* 0x000054ff01007387 */ /* 0x0003e80000100800 */
[----:B------:R1:W-:Y:S01]  /*0380*/  STL [R1+0x58], RZ ;  /* 0x000058ff01007387 */ /* 0x0003e20000100800 */
[----:B------:R-:W-:-:S03]  /*0390*/  ISETP.GT.U32.AND P1, PT, R7, R4, PT ;  /* 0x000000040700720c */ /* 0x000fc60003f24070 */
[----:B------:R1:W-:Y:S04]  /*03a0*/  STL [R1+0x5c], RZ ;  /* 0x00005cff01007387 */ /* 0x0003e80000100800 */
[----:B------:R1:W-:Y:S04]  /*03b0*/  STL [R1+0x40], RZ ;  /* 0x000040ff01007387 */ /* 0x0003e80000100800 */
[----:B------:R1:W-:Y:S02]  /*03c0*/  STL [R1+0x44], RZ ;  /* 0x000044ff01007387 */ /* 0x0003e40000100800 */
[----:B------:R-:W-:Y:S01]  /*03d0*/  @!P1 IMAD.IADD R4, R4, 0x1, -R7 ;  /* 0x0000000104049824 */ /* 0x000fe200078e0a07 */
[----:B------:R-:W-:Y:S01]  /*03e0*/  @!P1 IADD3 R2, R2, 0x1, RZ ;  /* 0x0000000102029810 */ /* 0x000fe20007ffe0ff */
[----:B------:R1:W-:Y:S01]  /*03f0*/  STL [R1+0x48], RZ ;  /* 0x000048ff01007387 */ /* 0x0003e20000100800 */
[----:B------:R-:W-:-:S02]  /*0400*/  ISETP.NE.AND P1, PT, R0, RZ, PT ;  /* 0x000000ff0000720c */ /* 0x000fc40003f25270 */
[----:B------:R-:W-:Y:S01]  /*0410*/  ISETP.GE.U32.AND P0, PT, R4, R7, PT ;  /* 0x000000070400720c */ /* 0x000fe20003f06070 */
[----:B------:R1:W-:Y:S01]  /*0420*/  STL [R1+0x4c], RZ ;  /* 0x00004cff01007387 */ /* 0x0003e20000100800 */
[----:B------:R-:W-:-:S03]  /*0430*/  LOP3.LUT R4, R3, R0, RZ, 0x3c, !PT ;  /* 0x0000000003047212 */ /* 0x000fc600078e3cff */
[----:B------:R1:W-:Y:S01]  /*0440*/  STL [R1+0x30], RZ ;  /* 0x000030ff01007387 */ /* 0x0003e20000100800 */
[----:B------:R-:W-:Y:S01]  /*0450*/  ISETP.GE.AND P2, PT, R4, RZ, PT ;  /* 0x000000ff0400720c */ /* 0x000fe20003f46270 */
[----:B------:R-:W-:Y:S02]  /*0460*/  IMAD.MOV.U32 R4, RZ, RZ, c[0x0][0x178] ;  /* 0x00005e00ff047624 */ /* 0x000fe400078e00ff */
[----:B------:R1:W-:Y:S03]  /*0470*/  STL [R1+0x34], RZ ;  /* 0x000034ff01007387 */ /* 0x0003e60000100800 */
[----:B------:R-:W-:Y:S01]  /*0480*/  IADD3 R4, R4, 0x1ff, RZ ;  /* 0x000001ff04047810 */ /* 0x000fe20007ffe0ff */
[----:B------:R1:W-:Y:S01]  /*0490*/  STL [R1+0x38], RZ ;  /* 0x000038ff01007387 */ /* 0x0003e20000100800 */
[----:B------:R-:W-:Y:S02]  /*04a0*/  @P0 IADD3 R2, R2, 0x1, RZ ;  /* 0x0000000102020810 */ /* 0x000fe40007ffe0ff */
[----:B------:R-:W-:Y:S01]  /*04b0*/  SHF.R.S32.HI R5, RZ, 0x1f, R4 ;  /* 0x0000001fff057819 */ /* 0x000fe20000011404 */
[----:B------:R1:W-:Y:S02]  /*04c0*/  STL [R1+0x3c], RZ ;  /* 0x00003cff01007387 */ /* 0x0003e40000100800 */
[----:B------:R-:W-:Y:S01]  /*04d0*/  @!P2 IMAD.MOV R2, RZ, RZ, -R2 ;  /* 0x000000ffff02a224 */ /* 0x000fe200078e0a02 */
[----:B------:R-:W-:Y:S01]  /*04e0*/  LEA.HI R5, R5, R4, RZ, 0x9 ;  /* 0x0000000405057211 */ /* 0x000fe200078f48ff */
[----:B------:R1:W-:Y:S01]  /*04f0*/  STL [R1+0x20], RZ ;  /* 0x000020ff01007387 */ /* 0x0003e20000100800 */
[----:B------:R-:W-:-:S03]  /*0500*/  @!P1 LOP3.LUT R2, RZ, R0, RZ, 0x33, !PT ;  /* 0x00000000ff029212 */ /* 0x000fc600078e33ff */
[----:B------:R1:W-:Y:S01]  /*0510*/  STL [R1+0x24], RZ ;  /* 0x000024ff01007387 */ /* 0x0003e20000100800 */
[----:B------:R-:W-:Y:S01]  /*0520*/  LEA.HI.SX32 R5, R5, -R2, 0x17 ;  /* 0x8000000205057211 */ /* 0x000fe200078fbaff */
[----:B------:R-:W-:Y:S02]  /*0530*/  IMAD.MOV R7, RZ, RZ, -R2 ;  /* 0x000000ffff077224 */ /* 0x000fe400078e0a02 */
[----:B------:R1:W-:Y:S01]  /*0540*/  STL [R1+0x28], RZ ;  /* 0x000028ff01007387 */ /* 0x0003e20000100800 */
[----:B------:R-:W-:Y:S01]  /*0550*/  IMNMX R10, R5, 0x1, PT ;  /* 0x00000001050a7817 */ /* 0x000fe20003800200 */
[----:B------:R-:W-:Y:S02]  /*0560*/  IMAD R9, R0, R7, R3 ;  /* 0x0000000700097224 */ /* 0x000fe400078e0203 */
[----:B------:R1:W-:Y:S01]  /*0570*/  STL [R1+0x2c], RZ ;  /* 0x00002cff01007387 */ /* 0x0003e20000100800 */
[-C--:B------:R-:W-:Y:S02]  /*0580*/  IABS R8, R10.reuse ;  /* 0x0000000a00087213 */ /* 0x080fe40000000000 */
[----:B------:R-:W-:Y:S01]  /*0590*/  IABS R0, R10 ;  /* 0x0000000a00007213 */ /* 0x000fe20000000000 */
[----:B------:R1:W-:Y:S01]  /*05a0*/  STL [R1+0x10], RZ ;  /* 0x000010ff01007387 */ /* 0x0003e20000100800 */
[----:B------:R-:W0:Y:S01]  /*05b0*/  I2F.RP R6, R8 ;  /* 0x0000000800067306 */ /* 0x000e220000209400 */
[----:B------:R-:W-:-:S02]  /*05c0*/  IABS R7, R9 ;  /* 0x0000000900077213 */ /* 0x000fc40000000000 */
[----:B------:R1:W-:Y:S04]  /*05d0*/  STL [R1+0x14], RZ ;  /* 0x000014ff01007387 */ /* 0x0003e80000100800 */
[----:B------:R1:W-:Y:S04]  /*05e0*/  STL [R1+0x18], RZ ;  /* 0x000018ff01007387 */ /* 0x0003e80000100800 */
[----:B------:R1:W-:Y:S04]  /*05f0*/  STL [R1+0x1c], RZ ;  /* 0x00001cff01007387 */ /* 0x0003e80000100800 */
[----:B------:R1:W-:Y:S01]  /*0600*/  STL [R1], RZ ;  /* 0x000000ff01007387 */ /* 0x0003e20000100800 */
[----:B0-----:R-:W0:Y:S03]  /*0610*/  MUFU.RCP R6, R6 ;  /* 0x0000000600067308 */ /* 0x001e260000001000 */
[----:B------:R1:W-:Y:S04]  /*0620*/  STL [R1+0x4], RZ ;  /* 0x000004ff01007387 */ /* 0x0003e80000100800 */
        /* <DEDUP_REMOVED lines=13> */
[----:B------:R-:W-:-:S03]  /*0700*/  IMAD.MOV.U32 R3, RZ, RZ, R11 ;  /* 0x000000ffff037224 */ /* 0x000fc600078e000b */
[----:B------:R1:W-:Y:S01]  /*0710*/  STL [R1+0xcc], RZ ;  /* 0x0000ccff01007387 */ /* 0x0003e20000100800 */
[----:B------:R-:W-:-:S03]  /*0720*/  IMAD R3, R3, R8, RZ ;  /* 0x0000000803037224 */ /* 0x000fc600078e02ff */
[----:B------:R1:W-:Y:S01]  /*0730*/  STL [R1+0xd0], RZ ;  /* 0x0000d0ff01007387 */ /* 0x0003e20000100800 */
[----:B------:R-:W-:-:S03]  /*0740*/  IMAD.HI.U32 R5, R5, R3, R4 ;  /* 0x0000000305057227 */ /* 0x000fc600078e0004 */
[----:B------:R1:W-:Y:S01]  /*0750*/  STL [R1+0xd4], RZ ;  /* 0x0000d4ff01007387 */ /* 0x0003e20000100800 */
[----:B------:R-:W-:Y:S02]  /*0760*/  IMAD.MOV R3, RZ, RZ, -R0 ;  /* 0x000000ffff037224 */ /* 0x000fe400078e0a00 */
[----:B------:R-:W-:Y:S01]  /*0770*/  IMAD.HI.U32 R0, R5, R7, RZ ;  /* 0x0000000705007227 */ /* 0x000fe200078e00ff */
[----:B------:R1:W-:Y:S03]  /*0780*/  STL [R1+0xd8], RZ ;  /* 0x0000d8ff01007387 */ /* 0x0003e60000100800 */
[----:B------:R-:W-:Y:S01]  /*0790*/  IMAD R3, R0, R3, R7 ;  /* 0x0000000300037224 */ /* 0x000fe200078e0207 */
[----:B------:R1:W-:Y:S01]  /*07a0*/  STL [R1+0xdc], RZ ;  /* 0x0000dcff01007387 */ /* 0x0003e20000100800 */
[----:B------:R-:W-:-:S03]  /*07b0*/  CS2R R6, SRZ ;  /* 0x0000000000067805 */ /* 0x000fc6000001ff00 */
        /* <DEDUP_REMOVED lines=19> */
[----:B------:R-:W-:Y:S01]  /*08f0*/  ISETP.GE.AND P0, PT, R3, 0x20, PT ;  /* 0x000000200300780c */ /* 0x000fe20003f06270 */
[----:B------:R1:W-:Y:S02]  /*0900*/  STL [R1+0x114], RZ ;  /* 0x000114ff01007387 */ /* 0x0003e40000100800 */
[----:B------:R-:W-:Y:S01]  /*0910*/  @!P2 IMAD.MOV R0, RZ, RZ, -R0 ;  /* 0x000000ffff00a224 */ /* 0x000fe200078e0a00 */
[----:B------:R-:W-:Y:S01]  /*0920*/  @!P1 LOP3.LUT R0, RZ, R10, RZ, 0x33, !PT ;  /* 0x0000000aff009212 */ /* 0x000fe200078e33ff */
[----:B------:R1:W-:Y:S04]  /*0930*/  STL [R1+0x118], RZ ;  /* 0x000118ff01007387 */ /* 0x0003e80000100800 */
[----:B------:R1:W-:Y:S01]  /*0940*/  STL [R1+0x11c], RZ ;  /* 0x00011cff01007387 */ /* 0x0003e20000100800 */
[----:B------:R-:W-:-:S02]  /*0950*/  IMAD.MOV R5, RZ, RZ, -R0 ;  /* 0x000000ffff057224 */ /* 0x000fc400078e0a00 */
[----:B------:R-:W-:Y:S01]  /*0960*/  IMAD.SHL.U32 R0, R0, 0x80, RZ ;  /* 0x0000008000007824 */ /* 0x000fe200078e00ff */
[----:B------:R1:W-:Y:S01]  /*0970*/  STL [R1+0x150], RZ ;  /* 0x000150ff01007387 */ /* 0x0003e20000100800 */
[----:B------:R-:W-:Y:S02]  /*0980*/  IMAD R5, R10, R5, R9 ;  /* 0x000000050a057224 */ /* 0x000fe400078e0209 */
[----:B------:R-:W-:Y:S01]  /*0990*/  CS2R R8, SRZ ;  /* 0x0000000000087805 */ /* 0x000fe2000001ff00 */
[----:B------:R1:W-:Y:S01]  /*09a0*/  STL [R1+0x154], RZ ;  /* 0x000154ff01007387 */ /* 0x0003e20000100800 */
[----:B------:R-:W-:Y:S01]  /*09b0*/  IMAD.IADD R2, R2, 0x1, R5 ;  /* 0x0000000102027824 */ /* 0x000fe200078e0205 */
[----:B------:R-:W-:Y:S01]  /*09c0*/  CS2R R10, SRZ ;  /* 0x00000000000a7805 */ /* 0x000fe2000001ff00 */
[----:B------:R-:W-:Y:S01]  /*09d0*/  IMAD.MOV.U32 R5, RZ, RZ, RZ ;  /* 0x000000ffff057224 */ /* 0x000fe200078e00ff */
[----:B------:R1:W-:Y:S01]  /*09e0*/  STL [R1+0x158], RZ ;  /* 0x000158ff01007387 */ /* 0x0003e20000100800 */
[----:B------:R-:W-:-:S03]  /*09f0*/  IMAD R28, R2, 0x200, R28 ;  /* 0x00000200021c7824 */ /* 0x000fc600078e021c */
[----:B------:R1:W-:Y:S02]  /*0a00*/  STL [R1+0x15c], RZ ;  /* 0x00015cff01007387 */ /* 0x0003e40000100800 */
[C---:B------:R-:W-:Y:S02]  /*0a10*/  IADD3 R29, R28.reuse, 0x80, RZ ;  /* 0x000000801c1d7810 */ /* 0x040fe40007ffe0ff */
[----:B------:R1:W-:Y:S01]  /*0a20*/  STL [R1+0x160], RZ ;  /* 0x000160ff01007387 */ /* 0x0003e20000100800 */
[C---:B------:R-:W-:Y:S02]  /*0a30*/  IADD3 R2, R28.reuse, 0x100, RZ ;  /* 0x000001001c027810 */ /* 0x040fe40007ffe0ff */
[----:B------:R-:W-:Y:S01]  /*0a40*/  IADD3 R3, R28, 0x180, RZ ;  /* 0x000001801c037810 */ /* 0x000fe20007ffe0ff */
[----:B------:R1:W-:Y:S04]  /*0a50*/  STL [R1+0x164], RZ ;  /* 0x000164ff01007387 */ /* 0x0003e80000100800 */
        /* <DEDUP_REMOVED lines=144> */
[----:B------:R1:W-:Y:S04]  /*1360*/  STL [R1+0x898], R0 ;  /* 0x0008980001007387 */ /* 0x0003e80000100800 */
[----:B------:R1:W-:Y:S04]  /*1370*/  STL [R1+0x958], RZ ;  /* 0x000958ff01007387 */ /* 0x0003e80000100800 */
[----:B------:R1:W-:Y:S04]  /*1380*/  STL [R1+0x89c], R28 ;  /* 0x00089c1c01007387 */ /* 0x0003e80000100800 */
        /* <DEDUP_REMOVED lines=14> */
[----:B------:R1:W-:Y:S04]  /*1470*/  STL [R1+0x904], R2 ;  /* 0x0009040201007387 */ /* 0x0003e80000100800 */
[----:B------:R1:W-:Y:S01]  /*1480*/  STL [R1+0xa08], R3 ;  /* 0x000a080301007387 */ /* 0x0003e20000100800 */
[----:B------:R-:W-:Y:S05]  /*1490*/  @!P0 BRA `(.L_x_0) ;  /* 0x00020db000008947 */ /* 0x000fea0003800000 */
[----:B------:R-:W-:Y:S01]  /*14a0*/  IABS R4, c[0x0][0x178] ;  /* 0x00005e0000047a13 */ /* 0x000fe20000000000 */
[----:B------:R-:W-:Y:S01]  /*14b0*/  IMAD.MOV.U32 R24, RZ, RZ, R0 ;  /* 0x000000ffff187224 */ /* 0x000fe200078e0000 */
[----:B------:R-:W-:Y:S01]  /*14c0*/  IABS R7, c[0x0][0x17c] ;  /* 0x00005f0000077a13 */ /* 0x000fe20000000000 */
[----:B------:R-:W-:Y:S01]  /*14d0*/  IMAD.MOV.U32 R27, RZ, RZ, R2 ;  /* 0x000000ffff1b7224 */ /* 0x000fe200078e0002 */
[----:B------:R-:W0:Y:S01]  /*14e0*/  I2F.RP R5, R4 ;  /* 0x0000000400057306 */ /* 0x000e220000209400 */
[----:B------:R-:W-:Y:S01]  /*14f0*/  IMAD.MOV.U32 R26, RZ, RZ, R3 ;  /* 0x000000ffff1a7224 */ /* 0x000fe200078e0003 */
[----:B------:R-:W-:Y:S01]  /*1500*/  IABS R10, R28 ;  /* 0x0000001c000a7213 */ /* 0x000fe20000000000 */
[----:B------:R-:W-:Y:S01]  /*1510*/  IMAD.MOV.U32 R8, RZ, RZ, RZ ;  /* 0x000000ffff087224 */ /* 0x000fe200078e00ff */
[----:B------:R-:W2:Y:S02]  /*1520*/  S2R R25, SR_TID.X ;  /* 0x0000000000197919 */ /* 0x000ea40000002100 */
[----:B------:R-:W-:-:S02]  /*1530*/  IABS R13, R26 ;  /* 0x0000001a000d7213 */ /* 0x000fc40000000000 */
[----:B-1----:R-:W1:Y:S08]  /*1540*/  I2F.RP R0, R7 ;  /* 0x0000000700007306 */ /* 0x002e700000209400 */
[----:B0-----:R-:W0:Y:S08]  /*1550*/  MUFU.RCP R5, R5 ;  /* 0x0000000500057308 */ /* 0x001e300000001000 */
[----:B-1----:R-:W1:Y:S01]  /*1560*/  MUFU.RCP R0, R0 ;  /* 0x0000000000007308 */ /* 0x002e620000001000 */
[----:B--2---:R-:W-:-:S02]  /*1570*/  LOP3.LUT R25, R25, 0x60, RZ, 0xc0, !PT ;  /* 0x0000006019197812 */ /* 0x004fc400078ec0ff */
[----:B0-----:R-:W-:-:S06]  /*1580*/  IADD3 R9, R5, 0xffffffe, RZ ;  /* 0x0ffffffe05097810 */ /* 0x001fcc0007ffe0ff */
[----:B------:R-:W0:Y:S01]  /*1590*/  F2I.FTZ.U32.TRUNC.NTZ R9, R9 ;  /* 0x0000000900097305 */ /* 0x000e22000021f000 */
[----:B-1----:R-:W-:-:S07]  /*15a0*/  IADD3 R2, R0, 0xffffffe, RZ ;  /* 0x0ffffffe00027810 */ /* 0x002fce0007ffe0ff */
[----:B------:R1:W2:Y:S01]  /*15b0*/  F2I.FTZ.U32.TRUNC.NTZ R3, R2 ;  /* 0x0000000200037305 */ /* 0x0002a2000021f000 */
[----:B0-----:R-:W-:Y:S02]  /*15c0*/  IMAD.MOV R11, RZ, RZ, -R9 ;  /* 0x000000ffff0b7224 */ /* 0x001fe400078e0a09 */
[----:B-1----:R-:W-:Y:S02]  /*15d0*/  IMAD.MOV.U32 R2, RZ, RZ, RZ ;  /* 0x000000ffff027224 */ /* 0x002fe400078e00ff */
[----:B------:R-:W-:Y:S02]  /*15e0*/  IMAD R11, R11, R4, RZ ;  /* 0x000000040b0b7224 */ /* 0x000fe400078e02ff */
[----:B--2---:R-:W-:Y:S02]  /*15f0*/  IMAD.MOV R0, RZ, RZ, -R3 ;  /* 0x000000ffff007224 */ /* 0x004fe400078e0a03 */
[----:B------:R-:W-:Y:S01]  /*1600*/  IMAD.HI.U32 R8, R9, R11, R8 ;  /* 0x0000000b09087227 */ /* 0x000fe200078e0008 */
[----:B------:R-:W-:-:S02]  /*1610*/  IABS R9, R29 ;  /* 0x0000001d00097213 */ /* 0x000fc40000000000 */
[----:B------:R-:W-:Y:S01]  /*1620*/  IABS R11, R27 ;  /* 0x0000001b000b7213 */ /* 0x000fe20000000000 */
[----:B------:R-:W-:Y:S02]  /*1630*/  IMAD R5, R0, R7, RZ ;  /* 0x0000000700057224 */ /* 0x000fe400078e02ff */
[----:B------:R-:W-:-:S04]  /*1640*/  IMAD.HI.U32 R6, R8, R13, RZ ;  /* 0x0000000d08067227 */ /* 0x000fc800078e00ff */
[----:B------:R-:W-:Y:S01]  /*1650*/  IMAD.HI.U32 R0, R3, R5, R2 ;  /* 0x0000000503007227 */ /* 0x000fe200078e0002 */
[----:B------:R-:W-:-:S03]  /*1660*/  LEA.HI R2, R25, R24, RZ, 0x1b ;  /* 0x0000001819027211 */ /* 0x000fc600078fd8ff */
[----:B------:R-:W-:Y:S01]  /*1670*/  IMAD.MOV.U32 R5, RZ, RZ, R10 ;  /* 0x000000ffff057224 */ /* 0x000fe200078e000a */
[C---:B------:R-:W-:Y:S01]  /*1680*/  IADD3 R14, R2.reuse, 0x7c, RZ ;  /* 0x0000007c020e7810 */ /* 0x040fe20007ffe0ff */
[----:B------:R-:W-:Y:S01]  /*1690*/  IMAD.MOV R10, RZ, RZ, -R6 ;  /* 0x000000ffff0a7224 */ /* 0x000fe200078e0a06 */
[----:B------:R-:W-:Y:S01]  /*16a0*/  IADD3 R16, R2, 0x78, RZ ;  /* 0x0000007802107810 */ /* 0x000fe20007ffe0ff */
[----:B------:R-:W-:Y:S01]  /*16b0*/  IMAD.HI.U32 R6, R8, R9, RZ ;  /* 0x0000000908067227 */ /* 0x000fe200078e00ff */
[----:B------:R-:W-:Y:S02]  /*16c0*/  ISETP.GE.AND P5, PT, R14, RZ, PT ;  /* 0x000000ff0e00720c */ /* 0x000fe40003fa6270 */
[----:B------:R-:W-:Y:S01]  /*16d0*/  ISETP.GE.AND P6, PT, R16, RZ, PT ;  /* 0x000000ff1000720c */ /* 0x000fe20003fc6270 */
[----:B------:R-:W-:Y:S01]  /*16e0*/  IMAD.HI.U32 R3, R8, R11, RZ ;  /* 0x0000000b08037227 */ /* 0x000fe200078e00ff */
[----:B------:R-:W-:-:S03]  /*16f0*/  IADD3 R17, R2, 0x4c, RZ ;  /* 0x0000004c02117810 */ /* 0x000fc60007ffe0ff */
[----:B------:R-:W-:-:S04]  /*1700*/  IMAD.HI.U32 R8, R8, R5, RZ ;  /* 0x0000000508087227 */ /* 0x000fc800078e00ff */
[----:B------:R-:W-:Y:S02]  /*1710*/  IMAD.MOV R6, RZ, RZ, -R6 ;  /* 0x000000ffff067224 */ /* 0x000fe400078e0a06 */
[----:B------:R-:W-:Y:S02]  /*1720*/  IMAD.MOV R8, RZ, RZ, -R8 ;  /* 0x000000ffff087224 */ /* 0x000fe400078e0a08 */
[----:B------:R-:W-:Y:S02]  /*1730*/  IMAD.MOV R12, RZ, RZ, -R3 ;  /* 0x000000ffff0c7224 */ /* 0x000fe400078e0a03 */
[C---:B------:R-:W-:Y:S02]  /*1740*/  IMAD R9, R4.reuse, R6, R9 ;  /* 0x0000000604097224 */ /* 0x040fe400078e0209 */
[C---:B------:R-:W-:Y:S01]  /*1750*/  IMAD R3, R4.reuse, R10, R13 ;  /* 0x0000000a04037224 */ /* 0x040fe200078e020d */
[----:B------:R-:W-:Y:S01]  /*1760*/  IABS R10, R14 ;  /* 0x0000000e000a7213 */ /* 0x000fe20000000000 */
[C---:B------:R-:W-:Y:S01]  /*1770*/  IMAD R5, R4.reuse, R8, R5 ;  /* 0x0000000804057224 */ /* 0x040fe200078e0205 */
[C---:B------:R-:W-:Y:S01]  /*1780*/  ISETP.GT.U32.AND P2, PT, R4.reuse, R9, PT ;  /* 0x000000090400720c */ /* 0x040fe20003f44070 */
[C---:B------:R-:W-:Y:S01]  /*1790*/  IMAD R11, R4.reuse, R12, R11 ;  /* 0x0000000c040b7224 */ /* 0x040fe200078e020b */
[----:B------:R-:W-:Y:S01]  /*17a0*/  ISETP.GT.U32.AND P0, PT, R4, R3, PT ;  /* 0x000000030400720c */ /* 0x000fe20003f04070 */
[----:B------:R-:W-:Y:S01]  /*17b0*/  IMAD.HI.U32 R6, R0, R10, RZ ;  /* 0x0000000a00067227 */ /* 0x000fe200078e00ff */
[----:B------:R-:W-:-:S02]  /*17c0*/  ISETP.GT.U32.AND P3, PT, R4, R5, PT ;  /* 0x000000050400720c */ /* 0x000fc40003f64070 */
[----:B------:R-:W-:Y:S01]  /*17d0*/  ISETP.GT.U32.AND P1, PT, R4, R11, PT ;  /* 0x0000000b0400720c */ /* 0x000fe20003f24070 */
[----:B------:R-:W-:Y:S01]  /*17e0*/  IMAD.MOV R6, RZ, RZ, -R6 ;  /* 0x000000ffff067224 */ /* 0x000fe200078e0a06 */
[----:B------:R-:W-:Y:S02]  /*17f0*/  IABS R12, R16 ;  /* 0x00000010000c7213 */ /* 0x000fe40000000000 */
[C---:B------:R-:W-:Y:S02]  /*1800*/  IADD3 R13, R2.reuse, 0x74, RZ ;  /* 0x00000074020d7810 */ /* 0x040fe40007ffe0ff */
[----:B------:R-:W-:Y:S01]  /*1810*/  IADD3 R16, R2, 0x58, RZ ;  /* 0x0000005802107810 */ /* 0x000fe20007ffe0ff */
[--C-:B------:R-:W-:Y:S01]  /*1820*/  @!P2 IMAD.IADD R9, R9, 0x1, -R4.reuse ;  /* 0x000000010909a824 */ /* 0x100fe200078e0a04 */
[----:B------:R-:W-:Y:S01]  /*1830*/  ISETP.GE.AND P2, PT, R26, RZ, PT ;  /* 0x000000ff1a00720c */ /* 0x000fe20003f46270 */
[--C-:B------:R-:W-:Y:S01]  /*1840*/  @!P0 IMAD.IADD R3, R3, 0x1, -R4.reuse ;  /* 0x0000000103038824 */ /* 0x100fe200078e0a04 */
[----:B------:R-:W-:Y:S01]  /*1850*/  IABS R14, R13 ;  /* 0x0000000d000e7213 */ /* 0x000fe20000000000 */
[--C-:B------:R-:W-:Y:S01]  /*1860*/  @!P3 IMAD.IADD R5, R5, 0x1, -R4.reuse ;  /* 0x000000010505b824 */ /* 0x100fe200078e0a04 */
[C---:B------:R-:W-:Y:S01]  /*1870*/  ISETP.GT.U32.AND P3, PT, R4.reuse, R9, PT ;  /* 0x000000090400720c */ /* 0x040fe20003f64070 */
[----:B------:R-:W-:Y:S01]  /*1880*/  @!P1 IMAD.IADD R11, R11, 0x1, -R4 ;  /* 0x000000010b0b9824 */ /* 0x000fe200078e0a04 */
[----:B------:R-:W-:Y:S01]  /*1890*/  ISETP.GT.U32.AND P0, PT, R4, R3, PT ;  /* 0x000000030400720c */ /* 0x000fe20003f04070 */
[----:B------:R-:W-:Y:S01]  /*18a0*/  IMAD.HI.U32 R8, R0, R12, RZ ;  /* 0x0000000c00087227 */ /* 0x000fe200078e00ff */
[----:B------:R-:W-:-:S02]  /*18b0*/  ISETP.GT.U32.AND P4, PT, R4, R5, PT ;  /* 0x000000050400720c */ /* 0x000fc40003f84070 */
[----:B------:R-:W-:Y:S01]  /*18c0*/  ISETP.GT.U32.AND P1, PT, R4, R11, PT ;  /* 0x0000000b0400720c */ /* 0x000fe20003f24070 */
[----:B------:R-:W-:Y:S02]  /*18d0*/  IMAD.MOV R15, RZ, RZ, -R8 ;  /* 0x000000ffff0f7224 */ /* 0x000fe400078e0a08 */
[C---:B------:R-:W-:Y:S01]  /*18e0*/  IMAD R8, R7.reuse, R6, R10 ;  /* 0x0000000607087224 */ /* 0x040fe200078e020a */
[----:B------:R-:W-:Y:S01]  /*18f0*/  IADD3 R10, R2, 0x70, RZ ;  /* 0x00000070020a7810 */ /* 0x000fe20007ffe0ff */
[----:B------:R-:W-:Y:S02]  /*1900*/  IMAD R6, R7, R15, R12 ;  /* 0x0000000f07067224 */ /* 0x000fe400078e020c */
[--C-:B------:R-:W-:Y:S01]  /*1910*/  @!P3 IMAD.IADD R9, R9, 0x1, -R4.reuse ;  /* 0x000000010909b824 */ /* 0x100fe200078e0a04 */
[----:B------:R-:W-:Y:S01]  /*1920*/  ISETP.GE.AND P3, PT, R27, RZ, PT ;  /* 0x000000ff1b00720c */ /* 0x000fe20003f66270 */
[--C-:B------:R-:W-:Y:S01]  /*1930*/  @!P0 IMAD.IADD R3, R3, 0x1, -R4.reuse ;  /* 0x0000000103038824 */ /* 0x100fe200078e0a04 */
[----:B------:R-:W-:Y:S01]  /*1940*/  ISETP.GE.AND P0, PT, R28, RZ, PT ;  /* 0x000000ff1c00720c */ /* 0x000fe20003f06270 */
[--C-:B------:R-:W-:Y:S01]  /*1950*/  @!P4 IMAD.IADD R5, R5, 0x1, -R4.reuse ;  /* 0x000000010505c824 */ /* 0x100fe200078e0a04 */
[----:B------:R-:W-:Y:S01]  /*1960*/  ISETP.GE.AND P4, PT, R29, RZ, PT ;  /* 0x000000ff1d00720c */ /* 0x000fe20003f86270 */
[----:B------:R-:W-:Y:S01]  /*1970*/  @!P1 IMAD.IADD R11, R11, 0x1, -R4 ;  /* 0x000000010b0b9824 */ /* 0x000fe200078e0a04 */
[----:B------:R-:W-:Y:S01]  /*1980*/  ISETP.GT.U32.AND P1, PT, R7, R8, PT ;  /* 0x000000080700720c */ /* 0x000fe20003f24070 */
[----:B------:R-:W-:Y:S01]  /*1990*/  IMAD.MOV.U32 R4, RZ, RZ, R3 ;  /* 0x000000ffff047224 */ /* 0x000fe200078e0003 */
[----:B------:R-:W-:Y:S01]  /*19a0*/  IABS R15, R10 ;  /* 0x0000000a000f7213 */ /* 0x000fe20000000000 */
[----:B------:R-:W-:Y:S01]  /*19b0*/  IMAD.HI.U32 R12, R0, R14, RZ ;  /* 0x0000000e000c7227 */ /* 0x000fe200078e00ff */
[----:B------:R-:W-:-:S02]  /*19c0*/  IADD3 R29, R2, 0x68, RZ ;  /* 0x00000068021d7810 */ /* 0x000fc40007ffe0ff */
[----:B------:R-:W-:Y:S01]  /*19d0*/  IADD3 R27, R2, 0x64, RZ ;  /* 0x00000064021b7810 */ /* 0x000fe20007ffe0ff */
[----:B------:R-:W-:Y:S01]  /*19e0*/  @!P2 IMAD.MOV R4, RZ, RZ, -R4 ;  /* 0x000000ffff04a224 */ /* 0x000fe200078e0a04 */
[----:B------:R-:W-:Y:S01]  /*19f0*/  ISETP.GT.U32.AND P2, PT, R7, R6, PT ;  /* 0x000000060700720c */ /* 0x000fe20003f44070 */
[----:B------:R-:W-:Y:S02]  /*1a00*/  IMAD.MOV R12, RZ, RZ, -R12 ;  /* 0x000000ffff0c7224 */ /* 0x000fe400078e0a0c */
[----:B------:R-:W-:Y:S01]  /*1a10*/  @!P3 IMAD.MOV R11, RZ, RZ, -R11 ;  /* 0x000000ffff0bb224 */ /* 0x000fe200078e0a0b */
[----:B------:R-:W-:Y:S01]  /*1a20*/  ISETP.GE.AND P3, PT, R13, RZ, PT ;  /* 0x000000ff0d00720c */ /* 0x000fe20003f66270 */
[C---:B------:R-:W-:Y:S01]  /*1a30*/  IMAD R13, R7.reuse, R12, R14 ;  /* 0x0000000c070d7224 */ /* 0x040fe200078e020e */
[----:B------:R-:W-:Y:S01]  /*1a40*/  LOP3.LUT R14, RZ, c[0x0][0x178], RZ, 0x33, !PT ;  /* 0x00005e00ff0e7a12 */ /* 0x000fe200078e33ff */
[----:B------:R-:W-:Y:S01]  /*1a50*/  @!P4 IMAD.MOV R9, RZ, RZ, -R9 ;  /* 0x000000ffff09c224 */ /* 0x000fe200078e0a09 */
[----:B------:R-:W-:Y:S01]  /*1a60*/  ISETP.NE.AND P4, PT, RZ, c[0x0][0x178], PT ;  /* 0x00005e00ff007a0c */ /* 0x000fe20003f85270 */
[----:B------:R-:W-:Y:S01]  /*1a70*/  @!P0 IMAD.MOV R5, RZ, RZ, -R5 ;  /* 0x000000ffff058224 */ /* 0x000fe200078e0a05 */
[----:B------:R-:W-:Y:S01]  /*1a80*/  ISETP.GT.U32.AND P0, PT, R7, R13, PT ;  /* 0x0000000d0700720c */ /* 0x000fe20003f04070 */
[----:B------:R-:W-:Y:S01]  /*1a90*/  IMAD.MOV.U32 R3, RZ, RZ, R15 ;  /* 0x000000ffff037224 */ /* 0x000fe200078e000f */
[----:B------:R-:W-:Y:S01]  /*1aa0*/  SEL R4, R14, R4, !P4 ;  /* 0x000000040e047207 */ /* 0x000fe20006000000 */
[--C-:B------:R-:W-:Y:S01]  /*1ab0*/  @!P2 IMAD.IADD R6, R6, 0x1, -R7.reuse ;  /* 0x000000010606a824 */ /* 0x100fe200078e0a07 */
[----:B------:R-:W-:Y:S01]  /*1ac0*/  SEL R11, R14, R11, !P4 ;  /* 0x0000000b0e0b7207 */ /* 0x000fe20006000000 */
[----:B------:R-:W-:Y:S01]  /*1ad0*/  @!P1 IMAD.IADD R8, R8, 0x1, -R7 ;  /* 0x0000000108089824 */ /* 0x000fe200078e0a07 */
[----:B------:R-:W-:Y:S01]  /*1ae0*/  SEL R9, R14, R9, !P4 ;  /* 0x000000090e097207 */ /* 0x000fe20006000000 */
[----:B------:R0:W-:Y:S01]  /*1af0*/  STL [R1+0x4c], R4 ;  /* 0x00004c0401007387 */ /* 0x0001e20000100800 */
[----:B------:R-:W-:Y:S01]  /*1b00*/  IMAD.HI.U32 R12, R0, R3, RZ ;  /* 0x00000003000c7227 */ /* 0x000fe200078e00ff */
[----:B------:R-:W-:-:S02]  /*1b10*/  ISETP.GE.AND P2, PT, R10, RZ, PT ;  /* 0x000000ff0a00720c */ /* 0x000fc40003f46270 */
[----:B------:R-:W-:Y:S01]  /*1b20*/  ISETP.GT.U32.AND P1, PT, R7, R8, PT ;  /* 0x000000080700720c */ /* 0x000fe20003f24070 */
[----:B------:R-:W-:Y:S01]  /*1b30*/  IMAD.MOV R12, RZ, RZ, -R12 ;  /* 0x000000ffff0c7224 */ /* 0x000fe200078e0a0c */
[----:B------:R1:W-:Y:S01]  /*1b40*/  STL [R1+0x48], R11 ;  /* 0x0000480b01007387 */ /* 0x0003e20000100800 */
[----:B------:R-:W-:Y:S01]  /*1b50*/  @!P0 IMAD.IADD R13, R13, 0x1, -R7 ;  /* 0x000000010d0d8824 */ /* 0x000fe200078e0a07 */
[----:B------:R-:W-:Y:S01]  /*1b60*/  IADD3 R15, R2, 0x50, RZ ;  /* 0x00000050020f7810 */ /* 0x000fe20007ffe0ff */
[C---:B------:R-:W-:Y:S01]  /*1b70*/  IMAD R3, R7.reuse, R12, R3 ;  /* 0x0000000c07037224 */ /* 0x040fe200078e0203 */
[----:B0-----:R-:W-:Y:S01]  /*1b80*/  SEL R4, R14, R5, !P4 ;  /* 0x000000050e047207 */ /* 0x001fe20006000000 */
[----:B------:R-:W-:Y:S01]  /*1b90*/  STL [R1+0x44], R9 ;  /* 0x0000440901007387 */ /* 0x000fe20000100800 */
[C---:B------:R-:W-:Y:S02]  /*1ba0*/  ISETP.GT.U32.AND P4, PT, R7.reuse, R6, PT ;  /* 0x000000060700720c */ /* 0x040fe40003f84070 */
[----:B------:R-:W-:Y:S01]  /*1bb0*/  ISETP.GT.U32.AND P0, PT, R7, R13, PT ;  /* 0x0000000d0700720c */ /* 0x000fe20003f04070 */
[----:B------:R0:W-:Y:S01]  /*1bc0*/  STL [R1+0x40], R4 ;  /* 0x0000400401007387 */ /* 0x0001e20000100800 */
[----:B------:R-:W-:Y:S01]  /*1bd0*/  IADD3 R5, R2, 0x60, RZ ;  /* 0x0000006002057810 */ /* 0x000fe20007ffe0ff */
[----:B------:R-:W-:Y:S01]  /*1be0*/  @!P1 IMAD.IADD R8, R8, 0x1, -R7 ;  /* 0x0000000108089824 */ /* 0x000fe200078e0a07 */
[----:B------:R-:W-:-:S02]  /*1bf0*/  IADD3 R12, R2, 0x5c, RZ ;  /* 0x0000005c020c7810 */ /* 0x000fc40007ffe0ff */
[----:B------:R-:W-:Y:S01]  /*1c00*/  IABS R19, R15 ;  /* 0x0000000f00137213 */ /* 0x000fe20000000000 */
[----:B-1----:R-:W-:Y:S01]  /*1c10*/  IMAD.MOV.U32 R11, RZ, RZ, R8 ;  /* 0x000000ffff0b7224 */ /* 0x002fe200078e0008 */
[----:B------:R-:W-:-:S03]  /*1c20*/  IABS R8, R5 ;  /* 0x0000000500087213 */ /* 0x000fc60000000000 */
[----:B------:R-:W-:Y:S01]  /*1c30*/  @!P4 IMAD.IADD R6, R6, 0x1, -R7 ;  /* 0x000000010606c824 */ /* 0x000fe200078e0a07 */
[----:B0-----:R-:W-:Y:S01]  /*1c40*/  IADD3 R4, R2, 0x6c, RZ ;  /* 0x0000006c02047810 */ /* 0x001fe20007ffe0ff */
[----:B------:R-:W-:Y:S01]  /*1c50*/  @!P5 IMAD.MOV R11, RZ, RZ, -R11 ;  /* 0x000000ffff0bd224 */ /* 0x000fe200078e0a0b */
[----:B------:R-:W-:Y:S01]  /*1c60*/  ISETP.GE.AND P4, PT, R29, RZ, PT ;  /* 0x000000ff1d00720c */ /* 0x000fe20003f86270 */
[----:B------:R-:W-:Y:S01]  /*1c70*/  IMAD.MOV.U32 R9, RZ, RZ, R6 ;  /* 0x000000ffff097224 */ /* 0x000fe200078e0006 */
[----:B------:R-:W-:Y:S01]  /*1c80*/  ISETP.GE.AND P1, PT, R4, RZ, PT ;  /* 0x000000ff0400720c */ /* 0x000fe20003f26270 */
[----:B------:R-:W-:Y:S01]  /*1c90*/  @!P0 IMAD.IADD R13, R13, 0x1, -R7 ;  /* 0x000000010d0d8824 */ /* 0x000fe200078e0a07 */
[----:B------:R-:W-:Y:S01]  /*1ca0*/  IABS R4, R4 ;  /* 0x0000000400047213 */ /* 0x000fe20000000000 */
[----:B------:R-:W-:Y:S01]  /*1cb0*/  @!P6 IMAD.MOV R9, RZ, RZ, -R9 ;  /* 0x000000ffff09e224 */ /* 0x000fe200078e0a09 */
[----:B------:R-:W-:Y:S01]  /*1cc0*/  ISETP.GT.U32.AND P6, PT, R7, R3, PT ;  /* 0x000000030700720c */ /* 0x000fe20003fc4070 */
[----:B------:R0:W-:Y:S01]  /*1cd0*/  STL [R1+0x1c], R11 ;  /* 0x00001c0b01007387 */ /* 0x0001e20000100800 */
[----:B------:R-:W-:Y:S01]  /*1ce0*/  IABS R29, R29 ;  /* 0x0000001d001d7213 */ /* 0x000fe20000000000 */
[----:B------:R-:W-:Y:S01]  /*1cf0*/  IMAD.HI.U32 R6, R0, R4, RZ ;  /* 0x0000000400067227 */ /* 0x000fe200078e00ff */
[----:B------:R-:W-:Y:S01]  /*1d00*/  ISETP.GE.AND P5, PT, R27, RZ, PT ;  /* 0x000000ff1b00720c */ /* 0x000fe20003fa6270 */
[----:B------:R1:W-:Y:S01]  /*1d10*/  STL [R1+0x18], R9 ;  /* 0x0000180901007387 */ /* 0x0003e20000100800 */
[----:B------:R-:W-:Y:S01]  /*1d20*/  IABS R27, R27 ;  /* 0x0000001b001b7213 */ /* 0x000fe20000000000 */
[----:B------:R-:W-:Y:S01]  /*1d30*/  IMAD.MOV R6, RZ, RZ, -R6 ;  /* 0x000000ffff067224 */ /* 0x000fe200078e0a06 */
[----:B------:R-:W-:Y:S01]  /*1d40*/  ISETP.GE.AND P0, PT, R5, RZ, PT ;  /* 0x000000ff0500720c */ /* 0x000fe20003f06270 */
[----:B------:R-:W-:Y:S01]  /*1d50*/  IMAD.MOV.U32 R14, RZ, RZ, R13 ;  /* 0x000000ffff0e7224 */ /* 0x000fe200078e000d */
[----:B------:R-:W-:Y:S01]  /*1d60*/  IABS R13, R17 ;  /* 0x00000011000d7213 */ /* 0x000fe20000000000 */
[----:B------:R-:W-:-:S02]  /*1d70*/  IMAD R4, R7, R6, R4 ;  /* 0x0000000607047224 */ /* 0x000fc400078e0204 */
[----:B------:R-:W-:Y:S02]  /*1d80*/  @!P6 IMAD.IADD R3, R3, 0x1, -R7 ;  /* 0x000000010303e824 */ /* 0x000fe400078e0a07 */
[C---:B0-----:R-:W-:Y:S01]  /*1d90*/  IMAD.HI.U32 R11, R0.reuse, R29, RZ ;  /* 0x0000001d000b7227 */ /* 0x041fe200078e00ff */
[----:B-1----:R-:W-:Y:S02]  /*1da0*/  IABS R9, R12 ;  /* 0x0000000c00097213 */ /* 0x002fe40000000000 */
[C---:B------:R-:W-:Y:S01]  /*1db0*/  ISETP.GT.U32.AND P6, PT, R7.reuse, R3, PT ;  /* 0x000000030700720c */ /* 0x040fe20003fc4070 */
[----:B------:R-:W-:Y:S01]  /*1dc0*/  @!P3 IMAD.MOV R14, RZ, RZ, -R14 ;  /* 0x000000ffff0eb224 */ /* 0x000fe200078e0a0e */
[C---:B------:R-:W-:Y:S01]  /*1dd0*/  ISETP.GT.U32.AND P3, PT, R7.reuse, R4, PT ;  /* 0x000000040700720c */ /* 0x040fe20003f64070 */
[----:B------:R-:W-:Y:S02]  /*1de0*/  IMAD.MOV R11, RZ, RZ, -R11 ;  /* 0x000000ffff0b7224 */ /* 0x000fe400078e0a0b */
[----:B------:R-:W-:Y:S01]  /*1df0*/  IMAD.HI.U32 R10, R0, R27, RZ ;  /* 0x0000001b000a7227 */ /* 0x000fe200078e00ff */
[----:B------:R0:W-:Y:S03]  /*1e00*/  STL [R1+0x14], R14 ;  /* 0x0000140e01007387 */ /* 0x0001e60000100800 */
[----:B------:R-:W-:-:S02]  /*1e10*/  IMAD R29, R7, R11, R29 ;  /* 0x0000000b071d7224 */ /* 0x000fc400078e021d */
[----:B------:R-:W-:Y:S02]  /*1e20*/  IMAD.MOV R10, RZ, RZ, -R10 ;  /* 0x000000ffff0a7224 */ /* 0x000fe400078e0a0a */
[----:B------:R-:W-:Y:S01]  /*1e30*/  @!P6 IMAD.IADD R3, R3, 0x1, -R7 ;  /* 0x000000010303e824 */ /* 0x000fe200078e0a07 */
[C---:B------:R-:W-:Y:S01]  /*1e40*/  ISETP.GT.U32.AND P6, PT, R7.reuse, R29, PT ;  /* 0x0000001d0700720c */ /* 0x040fe20003fc4070 */
[C---:B------:R-:W-:Y:S01]  /*1e50*/  IMAD R27, R7.reuse, R10, R27 ;  /* 0x0000000a071b7224 */ /* 0x040fe200078e021b */
[----:B------:R-:W-:Y:S01]  /*1e60*/  IABS R10, R16 ;  /* 0x00000010000a7213 */ /* 0x000fe20000000000 */
[----:B------:R-:W-:Y:S02]  /*1e70*/  @!P3 IMAD.IADD R4, R4, 0x1, -R7 ;  /* 0x000000010404b824 */ /* 0x000fe400078e0a07 */
[----:B------:R-:W-:Y:S01]  /*1e80*/  IMAD.HI.U32 R6, R0, R8, RZ ;  /* 0x0000000800067227 */ /* 0x000fe200078e00ff */
[----:B------:R-:W-:-:S03]  /*1e90*/  ISETP.GT.U32.AND P3, PT, R7, R27, PT ;  /* 0x0000001b0700720c */ /* 0x000fc60003f64070 */
[----:B------:R-:W-:Y:S02]  /*1ea0*/  IMAD.MOV R6, RZ, RZ, -R6 ;  /* 0x000000ffff067224 */ /* 0x000fe400078e0a06 */
[----:B------:R-:W-:-:S04]  /*1eb0*/  IMAD.HI.U32 R18, R0, R10, RZ ;  /* 0x0000000a00127227 */ /* 0x000fc800078e00ff */
[--C-:B------:R-:W-:Y:S01]  /*1ec0*/  @!P6 IMAD.IADD R29, R29, 0x1, -R7.reuse ;  /* 0x000000011d1de824 */ /* 0x100fe200078e0a07 */
[C---:B------:R-:W-:Y:S01]  /*1ed0*/  ISETP.GT.U32.AND P6, PT, R7.reuse, R4, PT ;  /* 0x000000040700720c */ /* 0x040fe20003fc4070 */
[----:B------:R-:W-:Y:S01]  /*1ee0*/  IMAD R8, R7, R6, R8 ;  /* 0x0000000607087224 */ /* 0x000fe200078e0208 */
[----:B------:R-:W-:Y:S01]  /*1ef0*/  IADD3 R6, R2, 0x54, RZ ;  /* 0x0000005402067810 */ /* 0x000fe20007ffe0ff */
[----:B------:R-:W-:Y:S02]  /*1f00*/  @!P3 IMAD.IADD R27, R27, 0x1, -R7 ;  /* 0x000000011b1bb824 */ /* 0x000fe400078e0a07 */
[----:B0-----:R-:W-:Y:S01]  /*1f10*/  IMAD.MOV.U32 R14, RZ, RZ, R3 ;  /* 0x000000ffff0e7224 */ /* 0x001fe200078e0003 */
[----:B------:R-:W-:Y:S01]  /*1f20*/  IABS R11, R6 ;  /* 0x00000006000b7213 */ /* 0x000fe20000000000 */
[----:B------:R-:W-:Y:S01]  /*1f30*/  IMAD.MOV R18, RZ, RZ, -R18 ;  /* 0x000000ffff127224 */ /* 0x000fe200078e0a12 */
[C---:B------:R-:W-:Y:S01]  /*1f40*/  ISETP.GT.U32.AND P3, PT, R7.reuse, R27, PT ;  /* 0x0000001b0700720c */ /* 0x040fe20003f64070 */
[----:B------:R-:W-:Y:S01]  /*1f50*/  @!P2 IMAD.MOV R14, RZ, RZ, -R14 ;  /* 0x000000ffff0ea224 */ /* 0x000fe200078e0a0e */
[----:B------:R-:W-:Y:S01]  /*1f60*/  ISETP.GT.U32.AND P2, PT, R7, R29, PT ;  /* 0x0000001d0700720c */ /* 0x000fe20003f44070 */
[----:B------:R-:W-:-:S03]  /*1f70*/  IMAD.HI.U32 R3, R0, R11, RZ ;  /* 0x0000000b00037227 */ /* 0x000fc600078e00ff */
[----:B------:R0:W-:Y:S01]  /*1f80*/  STL [R1+0x10], R14 ;  /* 0x0000100e01007387 */ /* 0x0001e20000100800 */
[----:B------:R-:W-:Y:S01]  /*1f90*/  @!P6 IMAD.IADD R4, R4, 0x1, -R7 ;  /* 0x000000010404e824 */ /* 0x000fe200078e0a07 */
[----:B------:R-:W-:Y:S01]  /*1fa0*/  ISETP.GT.U32.AND P6, PT, R7, R8, PT ;  /* 0x000000080700720c */ /* 0x000fe20003fc4070 */
[----:B------:R-:W-:-:S04]  /*1fb0*/  IMAD.HI.U32 R5, R0, R9, RZ ;  /* 0x0000000900057227 */ /* 0x000fc800078e00ff */
[----:B------:R-:W-:Y:S02]  /*1fc0*/  IMAD R10, R7, R18, R10 ;  /* 0x00000012070a7224 */ /* 0x000fe400078e020a */
[----:B------:R-:W-:Y:S02]  /*1fd0*/  IMAD.MOV R3, RZ, RZ, -R3 ;  /* 0x000000ffff037224 */ /* 0x000fe400078e0a03 */
[----:B------:R-:W-:Y:S02]  /*1fe0*/  IMAD.MOV R5, RZ, RZ, -R5 ;  /* 0x000000ffff057224 */ /* 0x000fe400078e0a05 */
[----:B------:R-:W-:Y:S01]  /*1ff0*/  @!P3 IMAD.IADD R27, R27, 0x1, -R7 ;  /* 0x000000011b1bb824 */ /* 0x000fe200078e0a07 */
[C---:B------:R-:W-:Y:S01]  /*2000*/  ISETP.GT.U32.AND P3, PT, R7.reuse, R10, PT ;  /* 0x0000000a0700720c */ /* 0x040fe20003f64070 */
[C---:B------:R-:W-:Y:S02]  /*2010*/  IMAD R11, R7.reuse, R3, R11 ;  /* 0x00000003070b7224 */ /* 0x040fe400078e020b */
[C---:B------:R-:W-:Y:S01]  /*2020*/  IMAD R9, R7.reuse, R5, R9 ;  /* 0x0000000507097224 */ /* 0x040fe200078e0209 */
[----:B------:R-:W-:Y:S01]  /*2030*/  IADD3 R5, R2, 0x48, RZ ;  /* 0x0000004802057810 */ /* 0x000fe20007ffe0ff */
[--C-:B------:R-:W-:Y:S01]  /*2040*/  @!P6 IMAD.IADD R8, R8, 0x1, -R7.reuse ;  /* 0x000000010808e824 */ /* 0x100fe200078e0a07 */
[----:B------:R-:W-:Y:S01]  /*2050*/  ISETP.GT.U32.AND P6, PT, R7, R11, PT ;  /* 0x0000000b0700720c */ /* 0x000fe20003fc4070 */
[----:B------:R-:W-:Y:S01]  /*2060*/  @!P2 IMAD.IADD R29, R29, 0x1, -R7 ;  /* 0x000000011d1da824 */ /* 0x000fe200078e0a07 */
[----:B------:R-:W-:Y:S01]  /*2070*/  ISETP.GT.U32.AND P2, PT, R7, R9, PT ;  /* 0x000000090700720c */ /* 0x000fe20003f44070 */
[----:B------:R-:W-:Y:S01]  /*2080*/  IMAD.HI.U32 R20, R0, R19, RZ ;  /* 0x0000001300147227 */ /* 0x000fe200078e00ff */
[----:B0-----:R-:W-:-:S03]  /*2090*/  IABS R14, R5 ;  /* 0x00000005000e7213 */ /* 0x001fc60000000000 */
[----:B------:R-:W-:Y:S01]  /*20a0*/  @!P3 IMAD.IADD R10, R10, 0x1, -R7 ;  /* 0x000000010a0ab824 */ /* 0x000fe200078e0a07 */
[----:B------:R-:W-:Y:S01]  /*20b0*/  ISETP.GT.U32.AND P3, PT, R7, R8, PT ;  /* 0x000000080700720c */ /* 0x000fe20003f64070 */
[----:B------:R-:W-:-:S04]  /*20c0*/  IMAD.HI.U32 R18, R0, R13, RZ ;  /* 0x0000000d00127227 */ /* 0x000fc800078e00ff */
[----:B------:R-:W-:Y:S01]  /*20d0*/  @!P4 IMAD.MOV R29, RZ, RZ, -R29 ;  /* 0x000000ffff1dc224 */ /* 0x000fe200078e0a1d */
[----:B------:R-:W-:Y:S01]  /*20e0*/  ISETP.GT.U32.AND P4, PT, R7, R10, PT ;  /* 0x0000000a0700720c */ /* 0x000fe20003f84070 */
[----:B------:R-:W-:Y:S02]  /*20f0*/  IMAD.MOV R20, RZ, RZ, -R20 ;  /* 0x000000ffff147224 */ /* 0x000fe400078e0a14 */
[----:B------:R-:W-:Y:S02]  /*2100*/  @!P6 IMAD.IADD R11, R11, 0x1, -R7 ;  /* 0x000000010b0be824 */ /* 0x000fe400078e0a07 */
[----:B------:R-:W-:-:S03]  /*2110*/  IMAD.HI.U32 R3, R0, R14, RZ ;  /* 0x0000000e00037227 */ /* 0x000fc600078e00ff */
[----:B------:R-:W-:Y:S01]  /*2120*/  ISETP.GT.U32.AND P6, PT, R7, R11, PT ;  /* 0x0000000b0700720c */ /* 0x000fe20003fc4070 */
[----:B------:R-:W-:Y:S02]  /*2130*/  IMAD.MOV R18, RZ, RZ, -R18 ;  /* 0x000000ffff127224 */ /* 0x000fe400078e0a12 */
[----:B------:R-:W-:Y:S01]  /*2140*/  @!P2 IMAD.IADD R9, R9, 0x1, -R7 ;  /* 0x000000010909a824 */ /* 0x000fe200078e0a07 */
[----:B------:R-:W-:Y:S01]  /*2150*/  ISETP.GE.AND P2, PT, R12, RZ, PT ;  /* 0x000000ff0c00720c */ /* 0x000fe20003f46270 */
[C---:B------:R-:W-:Y:S02]  /*2160*/  IMAD R12, R7.reuse, R20, R19 ;  /* 0x00000014070c7224 */ /* 0x040fe400078e0213 */
[----:B------:R-:W-:Y:S02]  /*2170*/  IMAD.MOV R3, RZ, RZ, -R3 ;  /* 0x000000ffff037224 */ /* 0x000fe400078e0a03 */
[C---:B------:R-:W-:Y:S02]  /*2180*/  IMAD R13, R7.reuse, R18, R13 ;  /* 0x00000012070d7224 */ /* 0x040fe400078e020d */
[----:B------:R-:W-:Y:S01]  /*2190*/  @!P5 IMAD.MOV R27, RZ, RZ, -R27 ;  /* 0x000000ffff1bd224 */ /* 0x000fe200078e0a1b */
[C---:B------:R-:W-:Y:S01]  /*21a0*/  ISETP.GT.U32.AND P5, PT, R7.reuse, R12, PT ;  /* 0x0000000c0700720c */ /* 0x040fe20003fa4070 */
[C---:B------:R-:W-:Y:S01]  /*21b0*/  IMAD R14, R7.reuse, R3, R14 ;  /* 0x00000003070e7224 */ /* 0x040fe200078e020e */
[----:B------:R-:W-:Y:S01]  /*21c0*/  IADD3 R3, R2, 0x44, RZ ;  /* 0x0000004402037810 */ /* 0x000fe20007ffe0ff */
[--C-:B------:R-:W-:Y:S01]  /*21d0*/  @!P3 IMAD.IADD R8, R8, 0x1, -R7.reuse ;  /* 0x000000010808b824 */ /* 0x100fe200078e0a07 */
[C---:B------:R-:W-:Y:S01]  /*21e0*/  ISETP.GT.U32.AND P3, PT, R7.reuse, R13, PT ;  /* 0x0000000d0700720c */ /* 0x040fe20003f64070 */
[----:B------:R-:W-:Y:S01]  /*21f0*/  IMAD.MOV.U32 R21, RZ, RZ, R4 ;  /* 0x000000ffff157224 */ /* 0x000fe200078e0004 */
[----:B------:R-:W-:Y:S01]  /*2200*/  IABS R18, R3 ;  /* 0x0000000300127213 */ /* 0x000fe20000000000 */
[----:B------:R-:W-:Y:S01]  /*2210*/  @!P4 IMAD.IADD R10, R10, 0x1, -R7 ;  /* 0x000000010a0ac824 */ /* 0x000fe200078e0a07 */
[C---:B------:R-:W-:Y:S01]  /*2220*/  ISETP.GT.U32.AND P4, PT, R7.reuse, R14, PT ;  /* 0x0000000e0700720c */ /* 0x040fe20003f84070 */
[----:B------:R-:W-:Y:S01]  /*2230*/  @!P1 IMAD.MOV R21, RZ, RZ, -R21 ;  /* 0x000000ffff159224 */ /* 0x000fe200078e0a15 */
[----:B------:R-:W-:Y:S01]  /*2240*/  ISETP.GT.U32.AND P1, PT, R7, R9, PT ;  /* 0x000000090700720c */ /* 0x000fe20003f24070 */
[--C-:B------:R-:W-:Y:S01]  /*2250*/  @!P6 IMAD.IADD R11, R11, 0x1, -R7.reuse ;  /* 0x000000010b0be824 */ /* 0x100fe200078e0a07 */
[----:B------:R-:W-:Y:S01]  /*2260*/  ISETP.GE.AND P6, PT, R6, RZ, PT ;  /* 0x000000ff0600720c */ /* 0x000fe20003fc6270 */
[----:B------:R-:W-:Y:S01]  /*2270*/  IMAD.HI.U32 R19, R0, R18, RZ ;  /* 0x0000001200137227 */ /* 0x000fe200078e00ff */
[----:B------:R-:W-:Y:S01]  /*2280*/  IADD3 R4, R2, 0x40, RZ ;  /* 0x0000004002047810 */ /* 0x000fe20007ffe0ff */
[----:B------:R-:W-:Y:S02]  /*2290*/  STL [R1+0xc], R21 ;  /* 0x00000c1501007387 */ /* 0x000fe40000100800 */
[--C-:B------:R-:W-:Y:S01]  /*22a0*/  @!P5 IMAD.IADD R12, R12, 0x1, -R7.reuse ;  /* 0x000000010c0cd824 */ /* 0x100fe200078e0a07 */
[----:B------:R-:W-:Y:S01]  /*22b0*/  ISETP.GE.AND P5, PT, R15, RZ, PT ;  /* 0x000000ff0f00720c */ /* 0x000fe20003fa6270 */
[----:B------:R-:W-:Y:S01]  /*22c0*/  @!P3 IMAD.IADD R13, R13, 0x1, -R7 ;  /* 0x000000010d0db824 */ /* 0x000fe200078e0a07 */
[----:B------:R-:W-:Y:S01]  /*22d0*/  ISETP.GE.AND P3, PT, R17, RZ, PT ;  /* 0x000000ff1100720c */ /* 0x000fe20003f66270 */
[----:B------:R-:W-:Y:S01]  /*22e0*/  IMAD.MOV R19, RZ, RZ, -R19 ;  /* 0x000000ffff137224 */ /* 0x000fe200078e0a13 */
[----:B------:R0:W-:Y:S01]  /*22f0*/  STL [R1+0xfb8], R29 ;  /* 0x000fb81d01007387 */ /* 0x0001e20000100800 */
[----:B------:R-:W-:Y:S01]  /*2300*/  @!P0 IMAD.MOV R8, RZ, RZ, -R8 ;  /* 0x000000ffff088224 */ /* 0x000fe200078e0a08 */
[C---:B------:R-:W-:Y:S01]  /*2310*/  ISETP.GT.U32.AND P0, PT, R7.reuse, R12, PT ;  /* 0x0000000c0700720c */ /* 0x040fe20003f04070 */
[--C-:B------:R-:W-:Y:S01]  /*2320*/  @!P4 IMAD.IADD R14, R14, 0x1, -R7.reuse ;  /* 0x000000010e0ec824 */ /* 0x100fe200078e0a07 */
[C---:B------:R-:W-:Y:S01]  /*2330*/  ISETP.GT.U32.AND P4, PT, R7.reuse, R13, PT ;  /* 0x0000000d0700720c */ /* 0x040fe20003f84070 */
[----:B------:R-:W-:Y:S01]  /*2340*/  IMAD R15, R7, R19, R18 ;  /* 0x00000013070f7224 */ /* 0x000fe200078e0212 */
[----:B------:R1:W-:Y:S01]  /*2350*/  STL [R1+0xfbc], R27 ;  /* 0x000fbc1b01007387 */ /* 0x0003e20000100800 */
[----:B------:R-:W-:Y:S01]  /*2360*/  @!P1 IMAD.IADD R9, R9, 0x1, -R7 ;  /* 0x0000000109099824 */ /* 0x000fe200078e0a07 */
[----:B------:R-:W-:Y:S01]  /*2370*/  ISETP.GE.AND P1, PT, R16, RZ, PT ;  /* 0x000000ff1000720c */ /* 0x000fe20003f26270 */
[----:B------:R-:W-:Y:S01]  /*2380*/  @!P6 IMAD.MOV R11, RZ, RZ, -R11 ;  /* 0x000000ffff0be224 */ /* 0x000fe200078e0a0b */
[----:B------:R-:W-:Y:S01]  /*2390*/  IABS R16, R4 ;  /* 0x0000000400107213 */ /* 0x000fe20000000000 */
[----:B------:R-:W-:Y:S01]  /*23a0*/  @!P2 IMAD.MOV R9, RZ, RZ, -R9 ;  /* 0x000000ffff09a224 */ /* 0x000fe200078e0a09 */
[C---:B------:R-:W-:Y:S01]  /*23b0*/  ISETP.GT.U32.AND P6, PT, R7.reuse, R15, PT ;  /* 0x0000000f0700720c */ /* 0x040fe20003fc4070 */
[----:B------:R2:W-:Y:S01]  /*23c0*/  STL [R1+0xfc0], R8 ;  /* 0x000fc00801007387 */ /* 0x0005e20000100800 */
[----:B------:R-:W-:Y:S01]  /*23d0*/  ISETP.GT.U32.AND P2, PT, R7, R14, PT ;  /* 0x0000000e0700720c */ /* 0x000fe20003f44070 */
[----:B------:R-:W-:Y:S01]  /*23e0*/  IMAD.HI.U32 R6, R0, R16, RZ ;  /* 0x0000001000067227 */ /* 0x000fe200078e00ff */
[C---:B0-----:R-:W-:Y:S01]  /*23f0*/  IADD3 R29, R2.reuse, 0x10, RZ ;  /* 0x00000010021d7810 */ /* 0x041fe20007ffe0ff */
[----:B------:R-:W-:Y:S01]  /*2400*/  STL [R1+0xfc4], R9 ;  /* 0x000fc40901007387 */ /* 0x000fe20000100800 */
[----:B-1----:R-:W-:Y:S01]  /*2410*/  IADD3 R27, R2, 0x8, RZ ;  /* 0x00000008021b7810 */ /* 0x002fe20007ffe0ff */
[--C-:B------:R-:W-:Y:S01]  /*2420*/  @!P0 IMAD.IADD R12, R12, 0x1, -R7.reuse ;  /* 0x000000010c0c8824 */ /* 0x100fe200078e0a07 */
[----:B------:R-:W-:Y:S01]  /*2430*/  ISETP.GE.AND P0, PT, R3, RZ, PT ;  /* 0x000000ff0300720c */ /* 0x000fe20003f06270 */
[----:B------:R-:W-:Y:S01]  /*2440*/  IMAD.MOV R6, RZ, RZ, -R6 ;  /* 0x000000ffff067224 */ /* 0x000fe200078e0a06 */
[C---:B------:R-:W-:Y:S01]  /*2450*/  IADD3 R3, R2.reuse, 0x38, RZ ;  /* 0x0000003802037810 */ /* 0x040fe20007ffe0ff */
[----:B------:R-:W-:Y:S01]  /*2460*/  @!P4 IMAD.IADD R13, R13, 0x1, -R7 ;  /* 0x000000010d0dc824 */ /* 0x000fe200078e0a07 */
[C---:B--2---:R-:W-:Y:S01]  /*2470*/  IADD3 R8, R2.reuse, 0xc, RZ ;  /* 0x0000000c02087810 */ /* 0x044fe20007ffe0ff */
[----:B------:R-:W-:Y:S01]  /*2480*/  IMAD R16, R7, R6, R16 ;  /* 0x0000000607107224 */ /* 0x000fe200078e0210 */
[----:B------:R-:W-:Y:S01]  /*2490*/  IABS R18, R3 ;  /* 0x0000000300127213 */ /* 0x000fe20000000000 */
[----:B------:R-:W-:Y:S01]  /*24a0*/  @!P3 IMAD.MOV R13, RZ, RZ, -R13 ;  /* 0x000000ffff0db224 */ /* 0x000fe200078e0a0d */
[----:B------:R-:W-:Y:S01]  /*24b0*/  ISETP.GE.AND P3, PT, R3, RZ, PT ;  /* 0x000000ff0300720c */ /* 0x000fe20003f66270 */
[--C-:B------:R-:W-:Y:S01]  /*24c0*/  @!P6 IMAD.IADD R15, R15, 0x1, -R7.reuse ;  /* 0x000000010f0fe824 */ /* 0x100fe200078e0a07 */
[----:B------:R-:W-:Y:S01]  /*24d0*/  IADD3 R3, R2, 0x34, RZ ;  /* 0x0000003402037810 */ /* 0x000fe20007ffe0ff */
[----:B------:R-:W-:Y:S01]  /*24e0*/  @!P5 IMAD.MOV R12, RZ, RZ, -R12 ;  /* 0x000000ffff0cd224 */ /* 0x000fe200078e0a0c */
[C---:B------:R-:W-:Y:S01]  /*24f0*/  ISETP.GT.U32.AND P4, PT, R7.reuse, R16, PT ;  /* 0x000000100700720c */ /* 0x040fe20003f84070 */
[----:B------:R-:W-:Y:S01]  /*2500*/  @!P1 IMAD.MOV R10, RZ, RZ, -R10 ;  /* 0x000000ffff0a9224 */ /* 0x000fe200078e0a0a */
[----:B------:R-:W-:Y:S01]  /*2510*/  ISETP.GT.U32.AND P5, PT, R7, R15, PT ;  /* 0x0000000f0700720c */ /* 0x000fe20003fa4070 */
[--C-:B------:R-:W-:Y:S01]  /*2520*/  @!P2 IMAD.IADD R14, R14, 0x1, -R7.reuse ;  /* 0x000000010e0ea824 */ /* 0x100fe200078e0a07 */
[----:B------:R-:W-:Y:S01]  /*2530*/  IABS R19, R3 ;  /* 0x0000000300137213 */ /* 0x000fe20000000000 */
[----:B------:R-:W-:Y:S01]  /*2540*/  IMAD.HI.U32 R6, R0, R18, RZ ;  /* 0x0000001200067227 */ /* 0x000fe200078e00ff */
[----:B------:R-:W-:Y:S01]  /*2550*/  ISETP.GE.AND P1, PT, R5, RZ, PT ;  /* 0x000000ff0500720c */ /* 0x000fe20003f26270 */
[----:B------:R-:W-:Y:S01]  /*2560*/  STL [R1+0xfc8], R10 ;  /* 0x000fc80a01007387 */ /* 0x000fe20000100800 */
[----:B------:R-:W-:Y:S01]  /*2570*/  IADD3 R5, R2, 0x3c, RZ ;  /* 0x0000003c02057810 */ /* 0x000fe20007ffe0ff */
[----:B------:R-:W-:Y:S01]  /*2580*/  IMAD.HI.U32 R22, R0, R19, RZ ;  /* 0x0000001300167227 */ /* 0x000fe200078e00ff */
[----:B------:R-:W-:Y:S01]  /*2590*/  ISETP.GE.AND P2, PT, R4, RZ, PT ;  /* 0x000000ff0400720c */ /* 0x000fe20003f46270 */
[----:B------:R-:W-:Y:S01]  /*25a0*/  STL [R1+0xfcc], R11 ;  /* 0x000fcc0b01007387 */ /* 0x000fe20000100800 */
[----:B------:R-:W-:Y:S01]  /*25b0*/  IABS R17, R5 ;  /* 0x0000000500117213 */ /* 0x000fe20000000000 */
[----:B------:R-:W-:Y:S01]  /*25c0*/  IMAD.MOV R22, RZ, RZ, -R22 ;  /* 0x000000ffff167224 */ /* 0x000fe200078e0a16 */
[----:B------:R-:W-:Y:S01]  /*25d0*/  ISETP.GE.AND P6, PT, R5, RZ, PT ;  /* 0x000000ff0500720c */ /* 0x000fe20003fc6270 */
[--C-:B------:R-:W-:Y:S01]  /*25e0*/  @!P4 IMAD.IADD R16, R16, 0x1, -R7.reuse ;  /* 0x000000011010c824 */ /* 0x100fe200078e0a07 */
[----:B------:R-:W-:Y:S01]  /*25f0*/  IADD3 R5, R2, 0x2c, RZ ;  /* 0x0000002c02057810 */ /* 0x000fe20007ffe0ff */
[----:B------:R-:W-:Y:S01]  /*2600*/  @!P5 IMAD.IADD R15, R15, 0x1, -R7 ;  /* 0x000000010f0fd824 */ /* 0x000fe200078e0a07 */
[----:B------:R0:W-:Y:S01]  /*2610*/  STL [R1+0xfd0], R12 ;  /* 0x000fd00c01007387 */ /* 0x0001e20000100800 */
[C---:B------:R-:W-:Y:S01]  /*2620*/  IMAD R19, R7.reuse, R22, R19 ;  /* 0x0000001607137224 */ /* 0x040fe200078e0213 */
[C---:B------:R-:W-:Y:S01]  /*2630*/  ISETP.GT.U32.AND P4, PT, R7.reuse, R16, PT ;  /* 0x000000100700720c */ /* 0x040fe20003f84070 */
[----:B------:R-:W-:Y:S01]  /*2640*/  @!P0 IMAD.MOV R15, RZ, RZ, -R15 ;  /* 0x000000ffff0f8224 */ /* 0x000fe200078e0a0f */
[----:B------:R-:W-:Y:S01]  /*2650*/  IABS R21, R5 ;  /* 0x0000000500157213 */ /* 0x000fe20000000000 */
[----:B------:R-:W-:Y:S01]  /*2660*/  IMAD.HI.U32 R4, R0, R17, RZ ;  /* 0x0000001100047227 */ /* 0x000fe200078e00ff */
[C---:B------:R-:W-:Y:S01]  /*2670*/  ISETP.GT.U32.AND P0, PT, R7.reuse, R19, PT ;  /* 0x000000130700720c */ /* 0x040fe20003f04070 */
[----:B------:R-:W-:Y:S01]  /*2680*/  STL [R1+0xfd4], R13 ;  /* 0x000fd40d01007387 */ /* 0x000fe20000100800 */
[C---:B------:R-:W-:Y:S01]  /*2690*/  IADD3 R22, R2.reuse, 0x28, RZ ;  /* 0x0000002802167810 */ /* 0x040fe20007ffe0ff */
[----:B------:R-:W-:Y:S01]  /*26a0*/  IMAD.MOV R6, RZ, RZ, -R6 ;  /* 0x000000ffff067224 */ /* 0x000fe200078e0a06 */
[C---:B0-----:R-:W-:Y:S01]  /*26b0*/  IADD3 R12, R2.reuse, 0x1c, RZ ;  /* 0x0000001c020c7810 */ /* 0x041fe20007ffe0ff */
[----:B------:R-:W-:Y:S01]  /*26c0*/  IMAD.MOV R4, RZ, RZ, -R4 ;  /* 0x000000ffff047224 */ /* 0x000fe200078e0a04 */
[C---:B------:R-:W-:Y:S01]  /*26d0*/  IADD3 R11, R2.reuse, 0x18, RZ ;  /* 0x00000018020b7810 */ /* 0x040fe20007ffe0ff */
[C---:B------:R-:W-:Y:S01]  /*26e0*/  IMAD R18, R7.reuse, R6, R18 ;  /* 0x0000000607127224 */ /* 0x040fe200078e0212 */
[----:B------:R-:W-:Y:S01]  /*26f0*/  IABS R25, R12 ;  /* 0x0000000c00197213 */ /* 0x000fe20000000000 */
[C---:B------:R-:W-:Y:S01]  /*2700*/  IMAD R17, R7.reuse, R4, R17 ;  /* 0x0000000407117224 */ /* 0x040fe200078e0211 */
[----:B------:R-:W-:Y:S01]  /*2710*/  IADD3 R4, R2, 0x30, RZ ;  /* 0x0000003002047810 */ /* 0x000fe20007ffe0ff */
[--C-:B------:R-:W-:Y:S01]  /*2720*/  @!P4 IMAD.IADD R16, R16, 0x1, -R7.reuse ;  /* 0x000000011010c824 */ /* 0x100fe200078e0a07 */
[----:B------:R-:W-:Y:S01]  /*2730*/  ISETP.GT.U32.AND P4, PT, R7, R18, PT ;  /* 0x000000120700720c */ /* 0x000fe20003f84070 */
[----:B------:R-:W-:Y:S01]  /*2740*/  @!P0 IMAD.IADD R19, R19, 0x1, -R7 ;  /* 0x0000000113138824 */ /* 0x000fe200078e0a07 */
[----:B------:R-:W-:Y:S01]  /*2750*/  IABS R20, R4 ;  /* 0x0000000400147213 */ /* 0x000fe20000000000 */
[----:B------:R-:W-:Y:S01]  /*2760*/  @!P1 IMAD.MOV R14, RZ, RZ, -R14 ;  /* 0x000000ffff0e9224 */ /* 0x000fe200078e0a0e */
[C---:B------:R-:W-:Y:S01]  /*2770*/  ISETP.GT.U32.AND P5, PT, R7.reuse, R17, PT ;  /* 0x000000110700720c */ /* 0x040fe20003fa4070 */
[----:B------:R-:W-:Y:S01]  /*2780*/  @!P2 IMAD.MOV R16, RZ, RZ, -R16 ;  /* 0x000000ffff10a224 */ /* 0x000fe200078e0a10 */
[----:B------:R-:W-:Y:S01]  /*2790*/  ISETP.GT.U32.AND P0, PT, R7, R19, PT ;  /* 0x000000130700720c */ /* 0x000fe20003f04070 */
[----:B------:R-:W-:Y:S01]  /*27a0*/  IMAD.HI.U32 R6, R0, R20, RZ ;  /* 0x0000001400067227 */ /* 0x000fe200078e00ff */
[----:B------:R-:W-:Y:S01]  /*27b0*/  STL [R1+0xfd8], R14 ;  /* 0x000fd80e01007387 */ /* 0x000fe20000100800 */
[----:B------:R-:W-:-:S02]  /*27c0*/  ISETP.GE.AND P2, PT, R4, RZ, PT ;  /* 0x000000ff0400720c */ /* 0x000fc40003f46270 */
[----:B------:R-:W-:Y:S01]  /*27d0*/  IMAD.MOV R6, RZ, RZ, -R6 ;  /* 0x000000ffff067224 */ /* 0x000fe200078e0a06 */
[----:B------:R-:W-:Y:S01]  /*27e0*/  STL [R1+0xfdc], R15 ;  /* 0x000fdc0f01007387 */ /* 0x000fe20000100800 */
[--C-:B------:R-:W-:Y:S01]  /*27f0*/  @!P4 IMAD.IADD R18, R18, 0x1, -R7.reuse ;  /* 0x000000011212c824 */ /* 0x100fe200078e0a07 */
[----:B------:R-:W-:Y:S01]  /*2800*/  IABS R26, R11 ;  /* 0x0000000b001a7213 */ /* 0x000fe20000000000 */
[----:B------:R-:W-:Y:S01]  /*2810*/  IMAD R20, R7, R6, R20 ;  /* 0x0000000607147224 */ /* 0x000fe200078e0214 */
[----:B------:R0:W-:Y:S01]  /*2820*/  STL [R1+0xfe0], R16 ;  /* 0x000fe01001007387 */ /* 0x0001e20000100800 */
[--C-:B------:R-:W-:Y:S01]  /*2830*/  @!P5 IMAD.IADD R17, R17, 0x1, -R7.reuse ;  /* 0x000000011111d824 */ /* 0x100fe200078e0a07 */
[----:B------:R-:W-:Y:S01]  /*2840*/  ISETP.GT.U32.AND P4, PT, R7, R18, PT ;  /* 0x000000120700720c */ /* 0x000fe20003f84070 */
[----:B------:R-:W-:Y:S01]  /*2850*/  @!P0 IMAD.IADD R19, R19, 0x1, -R7 ;  /* 0x0000000113138824 */ /* 0x000fe200078e0a07 */
[----:B------:R-:W-:Y:S01]  /*2860*/  ISETP.GE.AND P5, PT, R3, RZ, PT ;  /* 0x000000ff0300720c */ /* 0x000fe20003fa6270 */
[----:B------:R-:W-:Y:S01]  /*2870*/  IMAD.HI.U32 R3, R0, R21, RZ ;  /* 0x0000001500037227 */ /* 0x000fe200078e00ff */
[----:B------:R-:W-:-:S02]  /*2880*/  ISETP.GT.U32.AND P0, PT, R7, R20, PT ;  /* 0x000000140700720c */ /* 0x000fc40003f04070 */
[C---:B------:R-:W-:Y:S01]  /*2890*/  ISETP.GT.U32.AND P1, PT, R7.reuse, R17, PT ;  /* 0x000000110700720c */ /* 0x040fe20003f24070 */
[----:B------:R-:W-:Y:S01]  /*28a0*/  IMAD.MOV R3, RZ, RZ, -R3 ;  /* 0x000000ffff037224 */ /* 0x000fe200078e0a03 */
[----:B0-----:R-:W-:Y:S01]  /*28b0*/  IADD3 R16, R2, 0x24, RZ ;  /* 0x0000002402107810 */ /* 0x001fe20007ffe0ff */
[----:B------:R-:W-:Y:S01]  /*28c0*/  IMAD.HI.U32 R6, R0, R25, RZ ;  /* 0x0000001900067227 */ /* 0x000fe200078e00ff */
[----:B------:R-:W-:Y:S02]  /*28d0*/  IADD3 R15, R2, 0x20, RZ ;  /* 0x00000020020f7810 */ /* 0x000fe40007ffe0ff */
[----:B------:R-:W-:Y:S01]  /*28e0*/  IABS R23, R16 ;  /* 0x0000001000177213 */ /* 0x000fe20000000000 */
[C---:B------:R-:W-:Y:S01]  /*28f0*/  IMAD R21, R7.reuse, R3, R21 ;  /* 0x0000000307157224 */ /* 0x040fe200078e0215 */
[----:B------:R-:W-:Y:S01]  /*2900*/  IABS R24, R15 ;  /* 0x0000000f00187213 */ /* 0x000fe20000000000 */
[--C-:B------:R-:W-:Y:S01]  /*2910*/  @!P4 IMAD.IADD R18, R18, 0x1, -R7.reuse ;  /* 0x000000011212c824 */ /* 0x100fe200078e0a07 */
[----:B------:R-:W-:Y:S01]  /*2920*/  ISETP.GE.AND P4, PT, R22, RZ, PT ;  /* 0x000000ff1600720c */ /* 0x000fe20003f86270 */
[----:B------:R-:W-:Y:S01]  /*2930*/  @!P0 IMAD.IADD R20, R20, 0x1, -R7 ;  /* 0x0000000114148824 */ /* 0x000fe200078e0a07 */
[----:B------:R-:W-:Y:S01]  /*2940*/  IABS R22, R22 ;  /* 0x0000001600167213 */ /* 0x000fe20000000000 */
[----:B------:R-:W-:Y:S01]  /*2950*/  IMAD.HI.U32 R4, R0, R23, RZ ;  /* 0x0000001700047227 */ /* 0x000fe200078e00ff */
[----:B------:R-:W-:-:S02]  /*2960*/  ISETP.GT.U32.AND P0, PT, R7, R21, PT ;  /* 0x000000150700720c */ /* 0x000fc40003f04070 */
[----:B------:R-:W-:Y:S01]  /*2970*/  IADD3 R9, R2, 0x14, RZ ;  /* 0x0000001402097810 */ /* 0x000fe20007ffe0ff */
[----:B------:R-:W-:-:S04]  /*2980*/  IMAD.HI.U32 R3, R0, R22, RZ ;  /* 0x0000001600037227 */ /* 0x000fc800078e00ff */
[----:B------:R-:W-:Y:S02]  /*2990*/  IMAD.MOV R3, RZ, RZ, -R3 ;  /* 0x000000ffff037224 */ /* 0x000fe400078e0a03 */
[----:B------:R-:W-:Y:S02]  /*29a0*/  @!P3 IMAD.MOV R18, RZ, RZ, -R18 ;  /* 0x000000ffff12b224 */ /* 0x000fe400078e0a12 */
[----:B------:R-:W-:Y:S01]  /*29b0*/  IMAD R22, R7, R3, R22 ;  /* 0x0000000307167224 */ /* 0x000fe200078e0216 */
[----:B------:R-:W-:Y:S01]  /*29c0*/  IABS R3, R8 ;  /* 0x0000000800037213 */ /* 0x000fe20000000000 */
[----:B------:R-:W-:Y:S02]  /*29d0*/  @!P0 IMAD.IADD R21, R21, 0x1, -R7 ;  /* 0x0000000115158824 */ /* 0x000fe400078e0a07 */
[----:B------:R-:W-:Y:S01]  /*29e0*/  IMAD.HI.U32 R28, R0, R26, RZ ;  /* 0x0000001a001c7227 */ /* 0x000fe200078e00ff */
[C---:B------:R-:W-:Y:S02]  /*29f0*/  ISETP.GT.U32.AND P3, PT, R7.reuse, R22, PT ;  /* 0x000000160700720c */ /* 0x040fe40003f64070 */
[----:B------:R-:W-:Y:S01]  /*2a00*/  ISETP.GT.U32.AND P0, PT, R7, R21, PT ;  /* 0x000000150700720c */ /* 0x000fe20003f04070 */
[----:B------:R-:W-:-:S02]  /*2a10*/  IMAD.MOV R4, RZ, RZ, -R4 ;  /* 0x000000ffff047224 */ /* 0x000fc400078e0a04 */
[----:B------:R-:W-:Y:S02]  /*2a20*/  IMAD.MOV R6, RZ, RZ, -R6 ;  /* 0x000000ffff067224 */ /* 0x000fe400078e0a06 */
[----:B------:R-:W-:Y:S02]  /*2a30*/  IMAD.MOV R28, RZ, RZ, -R28 ;  /* 0x000000ffff1c7224 */ /* 0x000fe400078e0a1c */
[----:B------:R-:W-:Y:S01]  /*2a40*/  IMAD R23, R7, R4, R23 ;  /* 0x0000000407177224 */ /* 0x000fe200078e0217 */
[----:B------:R-:W-:Y:S01]  /*2a50*/  IABS R4, R29 ;  /* 0x0000001d00047213 */ /* 0x000fe20000000000 */
[----:B------:R-:W-:Y:S01]  /*2a60*/  @!P1 IMAD.IADD R17, R17, 0x1, -R7 ;  /* 0x0000000111119824 */ /* 0x000fe200078e0a07 */
[----:B------:R-:W-:Y:S01]  /*2a70*/  ISETP.GE.AND P1, PT, R5, RZ, PT ;  /* 0x000000ff0500720c */ /* 0x000fe20003f26270 */
[C---:B------:R-:W-:Y:S01]  /*2a80*/  IMAD R25, R7.reuse, R6, R25 ;  /* 0x0000000607197224 */ /* 0x040fe200078e0219 */
[----:B------:R-:W-:Y:S01]  /*2a90*/  IABS R6, R9 ;  /* 0x0000000900067213 */ /* 0x000fe20000000000 */
[C---:B------:R-:W-:Y:S01]  /*2aa0*/  IMAD R26, R7.reuse, R28, R26 ;  /* 0x0000001c071a7224 */ /* 0x040fe200078e021a */
[----:B------:R-:W-:Y:S01]  /*2ab0*/  IABS R28, R27 ;  /* 0x0000001b001c7213 */ /* 0x000fe20000000000 */
[----:B------:R-:W-:Y:S01]  /*2ac0*/  @!P5 IMAD.MOV R19, RZ, RZ, -R19 ;  /* 0x000000ffff13d224 */ /* 0x000fe200078e0a13 */
[C---:B------:R-:W-:Y:S01]  /*2ad0*/  ISETP.GT.U32.AND P5, PT, R7.reuse, R23, PT ;  /* 0x000000170700720c */ /* 0x040fe20003fa4070 */
[----:B------:R-:W-:Y:S01]  /*2ae0*/  @!P6 IMAD.MOV R17, RZ, RZ, -R17 ;  /* 0x000000ffff11e224 */ /* 0x000fe200078e0a11 */
[----:B------:R-:W-:Y:S01]  /*2af0*/  ISETP.GT.U32.AND P6, PT, R7, R20, PT ;  /* 0x000000140700720c */ /* 0x000fe20003fc4070 */
[--C-:B------:R-:W-:Y:S01]  /*2b00*/  @!P0 IMAD.IADD R21, R21, 0x1, -R7.reuse ;  /* 0x0000000115158824 */ /* 0x100fe200078e0a07 */
[C---:B------:R-:W-:Y:S01]  /*2b10*/  ISETP.GT.U32.AND P0, PT, R7.reuse, R25, PT ;  /* 0x000000190700720c */ /* 0x040fe20003f04070 */
[----:B------:R-:W-:Y:S01]  /*2b20*/  @!P3 IMAD.IADD R22, R22, 0x1, -R7 ;  /* 0x000000011616b824 */ /* 0x000fe200078e0a07 */
[----:B------:R-:W-:Y:S01]  /*2b30*/  ISETP.GT.U32.AND P3, PT, R7, R26, PT ;  /* 0x0000001a0700720c */ /* 0x000fe20003f64070 */
[----:B------:R-:W-:-:S04]  /*2b40*/  IMAD.HI.U32 R5, R0, R24, RZ ;  /* 0x0000001800057227 */ /* 0x000fc800078e00ff */
[----:B------:R-:W-:Y:S02]  /*2b50*/  IMAD.MOV R5, RZ, RZ, -R5 ;  /* 0x000000ffff057224 */ /* 0x000fe400078e0a05 */
[--C-:B------:R-:W-:Y:S01]  /*2b60*/  @!P5 IMAD.IADD R23, R23, 0x1, -R7.reuse ;  /* 0x000000011717d824 */ /* 0x100fe200078e0a07 */
[----:B------:R-:W-:Y:S01]  /*2b70*/  ISETP.GE.AND P5, PT, R2, RZ, PT ;  /* 0x000000ff0200720c */ /* 0x000fe20003fa6270 */
[----:B------:R-:W-:Y:S02]  /*2b80*/  IMAD R24, R7, R5, R24 ;  /* 0x0000000507187224 */ /* 0x000fe400078e0218 */
[--C-:B------:R-:W-:Y:S02]  /*2b90*/  @!P6 IMAD.IADD R20, R20, 0x1, -R7.reuse ;  /* 0x000000011414e824 */ /* 0x100fe400078e0a07 */
[--C-:B------:R-:W-:Y:S01]  /*2ba0*/  @!P0 IMAD.IADD R25, R25, 0x1, -R7.reuse ;  /* 0x0000000119198824 */ /* 0x100fe200078e0a07 */
[C---:B------:R-:W-:Y:S01]  /*2bb0*/  ISETP.GT.U32.AND P6, PT, R7.reuse, R24, PT ;  /* 0x000000180700720c */ /* 0x040fe20003fc4070 */
[----:B------:R-:W-:Y:S01]  /*2bc0*/  @!P3 IMAD.IADD R26, R26, 0x1, -R7 ;  /* 0x000000011a1ab824 */ /* 0x000fe200078e0a07 */
[C---:B------:R-:W-:Y:S01]  /*2bd0*/  ISETP.GT.U32.AND P0, PT, R7.reuse, R23, PT ;  /* 0x000000170700720c */ /* 0x040fe20003f04070 */
[----:B------:R-:W-:Y:S01]  /*2be0*/  IMAD.HI.U32 R5, R0, R4, RZ ;  /* 0x0000000400057227 */ /* 0x000fe200078e00ff */
[----:B------:R-:W-:-:S03]  /*2bf0*/  ISETP.GT.U32.AND P3, PT, R7, R25, PT ;  /* 0x000000190700720c */ /* 0x000fc60003f64070 */
[----:B------:R-:W-:Y:S01]  /*2c00*/  @!P1 IMAD.MOV R21, RZ, RZ, -R21 ;  /* 0x000000ffff159224 */ /* 0x000fe200078e0a15 */
[C---:B------:R-:W-:Y:S01]  /*2c10*/  ISETP.GT.U32.AND P1, PT, R7.reuse, R26, PT ;  /* 0x0000001a0700720c */ /* 0x040fe20003f24070 */
[----:B------:R-:W-:Y:S02]  /*2c20*/  IMAD.MOV R5, RZ, RZ, -R5 ;  /* 0x000000ffff057224 */ /* 0x000fe400078e0a05 */
[----:B------:R-:W-:Y:S02]  /*2c30*/  IMAD.MOV.U32 R14, RZ, RZ, R3 ;  /* 0x000000ffff0e7224 */ /* 0x000fe400078e0003 */
[C---:B------:R-:W-:Y:S02]  /*2c40*/  IMAD R5, R7.reuse, R5, R4 ;  /* 0x0000000507057224 */ /* 0x040fe400078e0204 */
[--C-:B------:R-:W-:Y:S01]  /*2c50*/  @!P6 IMAD.IADD R24, R24, 0x1, -R7.reuse ;  /* 0x000000011818e824 */ /* 0x100fe200078e0a07 */
[----:B------:R-:W-:Y:S01]  /*2c60*/  ISETP.GT.U32.AND P6, PT, R7, R22, PT ;  /* 0x000000160700720c */ /* 0x000fe20003fc4070 */
[----:B------:R-:W-:Y:S01]  /*2c70*/  @!P0 IMAD.IADD R23, R23, 0x1, -R7 ;  /* 0x0000000117178824 */ /* 0x000fe200078e0a07 */
[----:B------:R-:W-:Y:S01]  /*2c80*/  ISETP.GT.U32.AND P0, PT, R7, R5, PT ;  /* 0x000000050700720c */ /* 0x000fe20003f04070 */
[----:B------:R-:W-:-:S04]  /*2c90*/  IMAD.HI.U32 R3, R0, R6, RZ ;  /* 0x0000000600037227 */ /* 0x000fc800078e00ff */
[----:B------:R-:W-:Y:S01]  /*2ca0*/  @!P1 IMAD.IADD R26, R26, 0x1, -R7 ;  /* 0x000000011a1a9824 */ /* 0x000fe200078e0a07 */
[----:B------:R-:W-:Y:S01]  /*2cb0*/  ISETP.GE.AND P1, PT, R16, RZ, PT ;  /* 0x000000ff1000720c */ /* 0x000fe20003f26270 */
[----:B------:R-:W-:Y:S01]  /*2cc0*/  IMAD.HI.U32 R10, R0, R28, RZ ;  /* 0x0000001c000a7227 */ /* 0x000fe200078e00ff */
[----:B------:R-:W2:Y:S03]  /*2cd0*/  LDL.LU R16, [R1+0xfe0] ;  /* 0x000fe00001107983 */ /* 0x000ea60000300800 */
[----:B------:R-:W-:Y:S02]  /*2ce0*/  IMAD.MOV R3, RZ, RZ, -R3 ;  /* 0x000000ffff037224 */ /* 0x000fe400078e0a03 */
[----:B------:R-:W-:Y:S02]  /*2cf0*/  IMAD.MOV R10, RZ, RZ, -R10 ;  /* 0x000000ffff0a7224 */ /* 0x000fe400078e0a0a */
[----:B------:R-:W-:-:S02]  /*2d00*/  IMAD R6, R7, R3, R6 ;  /* 0x0000000307067224 */ /* 0x000fc400078e0206 */
[C---:B------:R-:W-:Y:S01]  /*2d10*/  IMAD R3, R7.reuse, R10, R28 ;  /* 0x0000000a07037224 */ /* 0x040fe200078e021c */
[----:B------:R-:W-:Y:S01]  /*2d20*/  IABS R28, R2 ;  /* 0x00000002001c7213 */ /* 0x000fe20000000000 */
[----:B------:R-:W-:Y:S01]  /*2d30*/  @!P6 IMAD.IADD R22, R22, 0x1, -R7 ;  /* 0x000000011616e824 */ /* 0x000fe200078e0a07 */
[----:B------:R-:W-:Y:S01]  /*2d40*/  ISETP.GT.U32.AND P6, PT, R7, R6, PT ;  /* 0x000000060700720c */ /* 0x000fe20003fc4070 */
[----:B------:R-:W-:-:S04]  /*2d50*/  IMAD.HI.U32 R13, R0, R14, RZ ;  /* 0x0000000e000d7227 */ /* 0x000fc800078e00ff */
[--C-:B------:R-:W-:Y:S02]  /*2d60*/  @!P0 IMAD.IADD R5, R5, 0x1, -R7.reuse ;  /* 0x0000000105058824 */ /* 0x100fe400078e0a07 */
[----:B------:R-:W-:Y:S01]  /*2d70*/  @!P2 IMAD.MOV R20, RZ, RZ, -R20 ;  /* 0x000000ffff14a224 */ /* 0x000fe200078e0a14 */
[----:B------:R-:W-:Y:S01]  /*2d80*/  ISETP.GT.U32.AND P2, PT, R7, R24, PT ;  /* 0x000000180700720c */ /* 0x000fe20003f44070 */
[----:B------:R-:W-:Y:S01]  /*2d90*/  @!P3 IMAD.IADD R25, R25, 0x1, -R7 ;  /* 0x000000011919b824 */ /* 0x000fe200078e0a07 */
[C---:B------:R-:W-:Y:S01]  /*2da0*/  ISETP.GT.U32.AND P3, PT, R7.reuse, R3, PT ;  /* 0x000000030700720c */ /* 0x040fe20003f64070 */
[----:B------:R-:W-:Y:S02]  /*2db0*/  IMAD.MOV R13, RZ, RZ, -R13 ;  /* 0x000000ffff0d7224 */ /* 0x000fe400078e0a0d */
[----:B------:R-:W-:Y:S01]  /*2dc0*/  @!P1 IMAD.MOV R23, RZ, RZ, -R23 ;  /* 0x000000ffff179224 */ /* 0x000fe200078e0a17 */
[C---:B------:R-:W-:Y:S01]  /*2dd0*/  ISETP.GT.U32.AND P1, PT, R7.reuse, R5, PT ;  /* 0x000000050700720c */ /* 0x040fe20003f24070 */
[----:B------:R-:W-:Y:S01]  /*2de0*/  IMAD R4, R7, R13, R14 ;  /* 0x0000000d07047224 */ /* 0x000fe200078e020e */
[----:B------:R-:W-:Y:S01]  /*2df0*/  IADD3 R13, R2, 0x4, RZ ;  /* 0x00000004020d7810 */ /* 0x000fe20007ffe0ff */
[----:B------:R-:W-:-:S02]  /*2e00*/  @!P6 IMAD.IADD R6, R6, 0x1, -R7 ;  /* 0x000000010606e824 */ /* 0x000fc400078e0a07 */
[----:B------:R-:W-:Y:S01]  /*2e10*/  IMAD.HI.U32 R10, R0, R28, RZ ;  /* 0x0000001c000a7227 */ /* 0x000fe200078e00ff */
[----:B------:R-:W-:-:S03]  /*2e20*/  IABS R2, R13 ;  /* 0x0000000d00027213 */ /* 0x000fc60000000000 */
[--C-:B------:R-:W-:Y:S01]  /*2e30*/  @!P2 IMAD.IADD R24, R24, 0x1, -R7.reuse ;  /* 0x000000011818a824 */ /* 0x100fe200078e0a07 */
[----:B------:R-:W-:Y:S01]  /*2e40*/  ISETP.GT.U32.AND P2, PT, R7, R4, PT ;  /* 0x000000040700720c */ /* 0x000fe20003f44070 */
[----:B------:R-:W-:Y:S01]  /*2e50*/  @!P3 IMAD.IADD R3, R3, 0x1, -R7 ;  /* 0x000000010303b824 */ /* 0x000fe200078e0a07 */
[----:B------:R-:W-:Y:S01]  /*2e60*/  ISETP.GE.AND P0, PT, R12, RZ, PT ;  /* 0x000000ff0c00720c */ /* 0x000fe20003f06270 */
[----:B------:R-:W-:Y:S01]  /*2e70*/  IMAD.HI.U32 R14, R0, R2, RZ ;  /* 0x00000002000e7227 */ /* 0x000fe200078e00ff */
[----:B------:R-:W-:-:S03]  /*2e80*/  ISETP.GT.U32.AND P3, PT, R7, R6, PT ;  /* 0x000000060700720c */ /* 0x000fc60003f64070 */
[--C-:B------:R-:W-:Y:S01]  /*2e90*/  @!P1 IMAD.IADD R5, R5, 0x1, -R7.reuse ;  /* 0x0000000105059824 */ /* 0x100fe200078e0a07 */
[----:B------:R-:W-:Y:S02]  /*2ea0*/  ISETP.GE.AND P1, PT, R29, RZ, PT ;  /* 0x000000ff1d00720c */ /* 0x000fe40003f26270 */
[----:B------:R-:W0:Y:S01]  /*2eb0*/  S2R R29, SR_TID.X ;  /* 0x00000000001d7919 */ /* 0x000e220000002100 */
[----:B------:R-:W-:Y:S01]  /*2ec0*/  ISETP.GE.AND P6, PT, R15, RZ, PT ;  /* 0x000000ff0f00720c */ /* 0x000fe20003fc6270 */
[----:B------:R-:W-:Y:S02]  /*2ed0*/  IMAD.MOV R0, RZ, RZ, -R14 ;  /* 0x000000ffff007224 */ /* 0x000fe400078e0a0e */
[----:B------:R-:W-:Y:S01]  /*2ee0*/  IMAD.MOV R10, RZ, RZ, -R10 ;  /* 0x000000ffff0a7224 */ /* 0x000fe200078e0a0a */
[----:B------:R-:W3:Y:S01]  /*2ef0*/  LDL.LU R15, [R1+0xfdc] ;  /* 0x000fdc00010f7983 */ /* 0x000ee20000300800 */
[C---:B------:R-:W-:Y:S02]  /*2f00*/  IMAD R2, R7.reuse, R0, R2 ;  /* 0x0000000007027224 */ /* 0x040fe400078e0202 */
[----:B------:R-:W-:Y:S01]  /*2f10*/  IMAD R0, R7, R10, R28 ;  /* 0x0000000a07007224 */ /* 0x000fe200078e021c */
[----:B------:R-:W4:Y:S01]  /*2f20*/  LDL.LU R14, [R1+0xfd8] ;  /* 0x000fd800010e7983 */ /* 0x000f220000300800 */
[----:B------:R-:W-:-:S02]  /*2f30*/  @!P2 IMAD.IADD R4, R4, 0x1, -R7 ;  /* 0x000000010404a824 */ /* 0x000fc400078e0a07 */
[----:B------:R-:W-:Y:S01]  /*2f40*/  @!P4 IMAD.MOV R22, RZ, RZ, -R22 ;  /* 0x000000ffff16c224 */ /* 0x000fe200078e0a16 */
[C---:B------:R-:W-:Y:S01]  /*2f50*/  ISETP.GT.U32.AND P4, PT, R7.reuse, R3, PT ;  /* 0x000000030700720c */ /* 0x040fe20003f84070 */
[----:B------:R-:W-:Y:S01]  /*2f60*/  @!P0 IMAD.MOV R25, RZ, RZ, -R25 ;  /* 0x000000ffff198224 */ /* 0x000fe200078e0a19 */
[C---:B------:R-:W-:Y:S01]  /*2f70*/  ISETP.GT.U32.AND P0, PT, R7.reuse, R2, PT ;  /* 0x000000020700720c */ /* 0x040fe20003f04070 */
[----:B------:R-:W-:Y:S01]  /*2f80*/  @!P3 IMAD.IADD R6, R6, 0x1, -R7 ;  /* 0x000000010606b824 */ /* 0x000fe200078e0a07 */
[----:B------:R-:W-:Y:S01]  /*2f90*/  ISETP.GT.U32.AND P3, PT, R7, R0, PT ;  /* 0x000000000700720c */ /* 0x000fe20003f64070 */
[----:B------:R-:W-:Y:S01]  /*2fa0*/  @!P6 IMAD.MOV R24, RZ, RZ, -R24 ;  /* 0x000000ffff18e224 */ /* 0x000fe200078e0a18 */
[----:B------:R-:W-:Y:S01]  /*2fb0*/  ISETP.GE.AND P2, PT, R11, RZ, PT ;  /* 0x000000ff0b00720c */ /* 0x000fe20003f46270 */
[----:B------:R-:W-:Y:S01]  /*2fc0*/  IMAD.MOV.U32 R10, RZ, RZ, c[0x0][0x180] ;  /* 0x00006000ff0a7624 */ /* 0x000fe200078e00ff */
[----:B------:R-:W-:-:S04]  /*2fd0*/  ISETP.GT.U32.AND P6, PT, R7, R4, PT ;  /* 0x000000040700720c */ /* 0x000fc80003fc4070 */
[----:B------:R-:W-:Y:S01]  /*2fe0*/  IADD3 R10, R10, 0x1f, RZ ;  /* 0x0000001f0a0a7810 */ /* 0x000fe20007ffe0ff */
[--C-:B------:R-:W-:Y:S01]  /*2ff0*/  @!P4 IMAD.IADD R3, R3, 0x1, -R7.reuse ;  /* 0x000000010303c824 */ /* 0x100fe200078e0a07 */
[----:B------:R-:W-:Y:S01]  /*3000*/  ISETP.GE.AND P4, PT, R27, RZ, PT ;  /* 0x000000ff1b00720c */ /* 0x000fe20003f86270 */
[----:B0-----:R-:W-:Y:S01]  /*3010*/  IMAD.SHL.U32 R12, R29, 0x2, RZ ;  /* 0x000000021d0c7824 */ /* 0x001fe200078e00ff */
[----:B------:R-:W-:Y:S01]  /*3020*/  SHF.R.S32.HI R28, RZ, 0x1f, R10 ;  /* 0x0000001fff1c7819 */ /* 0x000fe2000001140a */
[--C-:B------:R-:W-:Y:S02]  /*3030*/  @!P0 IMAD.IADD R2, R2, 0x1, -R7.reuse ;  /* 0x0000000102028824 */ /* 0x100fe400078e0a07 */
[--C-:B------:R-:W-:Y:S02]  /*3040*/  @!P3 IMAD.IADD R0, R0, 0x1, -R7.reuse ;  /* 0x000000010000b824 */ /* 0x100fe400078e0a07 */
[----:B------:R-:W-:Y:S01]  /*3050*/  @!P2 IMAD.MOV R26, RZ, RZ, -R26 ;  /* 0x000000ffff1aa224 */ /* 0x000fe200078e0a1a */
[----:B------:R-:W-:Y:S01]  /*3060*/  ISETP.GE.AND P2, PT, R9, RZ, PT ;  /* 0x000000ff0900720c */ /* 0x000fe20003f46270 */
[----:B------:R-:W-:Y:S01]  /*3070*/  IMAD.SHL.U32 R27, R29, 0x8, RZ ;  /* 0x000000081d1b7824 */ /* 0x000fe200078e00ff */
[----:B------:R-:W-:Y:S01]  /*3080*/  LEA.HI R10, R28, R10, RZ, 0x5 ;  /* 0x0000000a1c0a7211 */ /* 0x000fe200078f28ff */
[----:B------:R-:W-:Y:S01]  /*3090*/  @!P6 IMAD.IADD R4, R4, 0x1, -R7 ;  /* 0x000000010404e824 */ /* 0x000fe200078e0a07 */
[----:B------:R-:W2:Y:S01]  /*30a0*/  LDL.LU R9, [R1+0x1c] ;  /* 0x00001c0001097983 */ /* 0x000ea20000300800 */
[----:B------:R-:W-:-:S02]  /*30b0*/  ISETP.GE.AND P6, PT, R8, RZ, PT ;  /* 0x000000ff0800720c */ /* 0x000fc40003fc6270 */
[----:B------:R-:W-:Y:S01]  /*30c0*/  LOP3.LUT R28, R12, 0x10, RZ, 0xc0, !PT ;  /* 0x000000100c1c7812 */ /* 0x000fe200078ec0ff */
[----:B------:R-:W3:Y:S01]  /*30d0*/  LDL.LU R8, [R1+0x18] ;  /* 0x0000180001087983 */ /* 0x000ee20000300800 */
[C---:B------:R-:W-:Y:S02]  /*30e0*/  ISETP.GT.U32.AND P0, PT, R7.reuse, R2, PT ;  /* 0x000000020700720c */ /* 0x040fe40003f04070 */
[----:B------:R-:W-:Y:S02]  /*30f0*/  ISETP.GT.U32.AND P3, PT, R7, R0, PT ;  /* 0x000000000700720c */ /* 0x000fe40003f64070 */
[----:B------:R-:W-:Y:S02]  /*3100*/  LOP3.LUT R7, R27, 0x30, RZ, 0xc0, !PT ;  /* 0x000000301b077812 */ /* 0x000fe400078ec0ff */
[----:B------:R-:W4:Y:S01]  /*3110*/  LDL.LU R27, [R1+0x14] ;  /* 0x00001400011b7983 */ /* 0x000f220000300800 */
[----:B------:R-:W-:Y:S02]  /*3120*/  LOP3.LUT R11, R29, 0x7, RZ, 0xc0, !PT ;  /* 0x000000071d0b7812 */ /* 0x000fe400078ec0ff */
[----:B------:R-:W-:-:S02]  /*3130*/  LOP3.LUT R28, R28, 0x60, R29, 0xf8, !PT ;  /* 0x000000601c1c7812 */ /* 0x000fc400078ef81d */
[----:B------:R-:W4:Y:S01]  /*3140*/  LDL.LU R29, [R1+0x10] ;  /* 0x00001000011d7983 */ /* 0x000f220000300800 */
[C---:B------:R-:W-:Y:S02]  /*3150*/  IMAD R10, R11.reuse, 0x410, RZ ;  /* 0x000004100b0a7824 */ /* 0x040fe400078e02ff */
[----:B------:R-:W-:Y:S01]  /*3160*/  IMAD R11, R11, 0x40, R7 ;  /* 0x000000400b0b7824 */ /* 0x000fe200078e0207 */
[----:B------:R-:W-:-:S05]  /*3170*/  IABS R7, c[0x0][0x17c] ;  /* 0x00005f0000077a13 */ /* 0x000fca0000000000 */
[----:B------:R-:W-:Y:S02]  /*3180*/  @!P0 IMAD.IADD R2, R2, 0x1, -R7 ;  /* 0x0000000102028824 */ /* 0x000fe400078e0a07 */
[----:B------:R-:W0:Y:S01]  /*3190*/  S2R R7, SR_TID.X ;  /* 0x0000000000077919 */ /* 0x000e220000002100 */
[----:B------:R-:W-:-:S03]  /*31a0*/  LOP3.LUT R10, R10, R28, RZ, 0x3c, !PT ;  /* 0x0000001c0a0a7212 */ /* 0x000fc600078e3cff */
[----:B------:R-:W1:Y:S01]  /*31b0*/  S2R R28, SR_TID.X ;  /* 0x00000000001c7919 */ /* 0x000e620000002100 */
[----:B------:R-:W-:Y:S01]  /*31c0*/  LOP3.LUT R11, R11, 0x30, R12, 0x78, !PT ;  /* 0x000000300b0b7812 */ /* 0x000fe200078e780c */
[----:B0-----:R-:W-:Y:S01]  /*31d0*/  IMAD.SHL.U32 R7, R7, 0x200, RZ ;  /* 0x0000020007077824 */ /* 0x001fe200078e00ff */
[----:B-1----:R-:W-:-:S04]  /*31e0*/  SHF.R.S32.HI R28, RZ, 0x6, R28 ;  /* 0x00000006ff1c7819 */ /* 0x002fc8000001141c */
[----:B------:R-:W-:Y:S02]  /*31f0*/  LOP3.LUT R7, R7, 0x2000, RZ, 0xc0, !PT ;  /* 0x0000200007077812 */ /* 0x000fe400078ec0ff */
[----:B------:R-:W-:-:S03]  /*3200*/  SGXT R28, R28, 0x1 ;  /* 0x000000011c1c781a */ /* 0x000fc60000000200 */
[----:B------:R-:W-:Y:S01]  /*3210*/  IMAD.IADD R7, R7, 0x1, R10 ;  /* 0x0000000107077824 */ /* 0x000fe200078e020a */
[----:B------:R-:W-:Y:S02]  /*3220*/  IABS R7, c[0x0][0x17c] ;  /* 0x00005f0000077a13 */ /* 0x000fe40000000000 */
[----:B------:R-:W-:-:S03]  /*3230*/  LOP3.LUT R28, R28, 0x90, RZ, 0xc0, !PT ;  /* 0x000000901c1c7812 */ /* 0x000fc600078ec0ff */
[----:B------:R-:W-:Y:S01]  /*3240*/  @!P3 IMAD.IADD R0, R0, 0x1, -R7 ;  /* 0x000000010000b824 */ /* 0x000fe200078e0a07 */
[----:B------:R-:W-:Y:S02]  /*3250*/  LOP3.LUT R28, R28, 0x7e, R12, 0x78, !PT ;  /* 0x0000007e1c1c7812 */ /* 0x000fe400078e780c */
[----:B------:R-:W-:Y:S02]  /*3260*/  ISETP.NE.AND P3, PT, RZ, c[0x0][0x17c], PT ;  /* 0x00005f00ff007a0c */ /* 0x000fe40003f65270 */
[----:B------:R-:W-:Y:S02]  /*3270*/  LOP3.LUT R7, RZ, c[0x0][0x17c], RZ, 0x33, !PT ;  /* 0x00005f00ff077a12 */ /* 0x000fe400078e33ff */
[----:B------:R-:W-:Y:S02]  /*3280*/  ISETP.GE.AND P0, PT, R13, RZ, PT ;  /* 0x000000ff0d00720c */ /* 0x000fe40003f06270 */
[----:B------:R-:W4:Y:S04]  /*3290*/  LDL.LU R13, [R1+0xfd4] ;  /* 0x000fd400010d7983 */ /* 0x000f280000300800 */
[----:B------:R0:W-:Y:S04]  /*32a0*/  STL [R1+0xfb4], R28 ;  /* 0x000fb41c01007387 */ /* 0x0001e80000100800 */
[----:B0-----:R-:W4:Y:S04]  /*32b0*/  LDL.LU R28, [R1+0xc] ;  /* 0x00000c00011c7983 */ /* 0x001f280000300800 */
[----:B------:R-:W4:Y:S04]  /*32c0*/  LDL.LU R12, [R1+0xfd0] ;  /* 0x000fd000010c7983 */ /* 0x000f280000300800 */
[----:B------:R-:W4:Y:S04]  /*32d0*/  LDL.LU R11, [R1+0xfcc] ;  /* 0x000fcc00010b7983 */ /* 0x000f280000300800 */
[----:B------:R-:W4:Y:S01]  /*32e0*/  LDL.LU R10, [R1+0xfc8] ;  /* 0x000fc800010a7983 */ /* 0x000f220000300800 */
[----:B--2---:R-:W-:-:S02]  /*32f0*/  SEL R9, R7, R9, !P3 ;  /* 0x0000000907097207 */ /* 0x004fc40005800000 */
[----:B---3--:R-:W-:-:S03]  /*3300*/  SEL R8, R7, R8, !P3 ;  /* 0x0000000807087207 */ /* 0x008fc60005800000 */
[----:B------:R0:W-:Y:S01]  /*3310*/  STL [R1+0x1c], R9 ;  /* 0x00001c0901007387 */ /* 0x0001e20000100800 */
[----:B----4-:R-:W-:-:S03]  /*3320*/  SEL R27, R7, R27, !P3 ;  /* 0x0000001b071b7207 */ /* 0x010fc60005800000 */
[----:B0-----:R-:W2:Y:S01]  /*3330*/  LDL.LU R9, [R1+0xfc4] ;  /* 0x000fc40001097983 */ /* 0x001ea20000300800 */
[----:B------:R-:W-:-:S03]  /*3340*/  SEL R29, R7, R29, !P3 ;  /* 0x0000001d071d7207 */ /* 0x000fc60005800000 */
[----:B------:R0:W-:Y:S04]  /*3350*/  STL [R1+0x18], R8 ;  /* 0x0000180801007387 */ /* 0x0001e80000100800 */
[----:B0-----:R-:W3:Y:S04]  /*3360*/  LDL.LU R8, [R1+0xfc0] ;  /* 0x000fc00001087983 */ /* 0x001ee80000300800 */
[----:B------:R0:W-:Y:S04]  /*3370*/  STL [R1+0x14], R27 ;  /* 0x0000141b01007387 */ /* 0x0001e80000100800 */
[----:B0-----:R-:W4:Y:S04]  /*3380*/  LDL.LU R27, [R1+0xfbc] ;  /* 0x000fbc00011b7983 */ /* 0x001f280000300800 */
[----:B------:R0:W-:Y:S04]  /*3390*/  STL [R1+0x8], R29 ;  /* 0x0000081d01007387 */ /* 0x0001e80000100800 */
[----:B0-----:R-:W4:Y:S01]  /*33a0*/  LDL.LU R29, [R1+0xfb8] ;  /* 0x000fb800011d7983 */ /* 0x001f220000300800 */
[----:B------:R-:W-:-:S02]  /*33b0*/  @!P2 IMAD.MOV R6, RZ, RZ, -R6 ;  /* 0x000000ffff06a224 */ /* 0x000fc400078e0a06 */
[----:B------:R-:W-:Y:S02]  /*33c0*/  @!P1 IMAD.MOV R5, RZ, RZ, -R5 ;  /* 0x000000ffff059224 */ /* 0x000fe400078e0a05 */
[----:B------:R-:W-:Y:S02]  /*33d0*/  @!P6 IMAD.MOV R4, RZ, RZ, -R4 ;  /* 0x000000ffff04e224 */ /* 0x000fe400078e0a04 */
[----:B------:R-:W-:Y:S02]  /*33e0*/  @!P4 IMAD.MOV R3, RZ, RZ, -R3 ;  /* 0x000000ffff03c224 */ /* 0x000fe400078e0a03 */
[----:B------:R-:W-:Y:S02]  /*33f0*/  @!P0 IMAD.MOV R2, RZ, RZ, -R2 ;  /* 0x000000ffff028224 */ /* 0x000fe400078e0a02 */
[----:B------:R-:W-:Y:S01]  /*3400*/  @!P5 IMAD.MOV R0, RZ, RZ, -R0 ;  /* 0x000000ffff00d224 */ /* 0x000fe200078e0a00 */
[C---:B------:R-:W-:Y:S02]  /*3410*/  SEL R14, R7.reuse, R14, !P3 ;  /* 0x0000000e070e7207 */ /* 0x040fe40005800000 */
[----:B------:R-:W-:-:S02]  /*3420*/  SEL R15, R7, R15, !P3 ;  /* 0x0000000f070f7207 */ /* 0x000fc40005800000 */
[C---:B------:R-:W-:Y:S02]  /*3430*/  SEL R16, R7.reuse, R16, !P3 ;  /* 0x0000001007107207 */ /* 0x040fe40005800000 */
[C---:B------:R-:W-:Y:S02]  /*3440*/  SEL R17, R7.reuse, R17, !P3 ;  /* 0x0000001107117207 */ /* 0x040fe40005800000 */
[C---:B------:R-:W-:Y:S02]  /*3450*/  SEL R13, R7.reuse, R13, !P3 ;  /* 0x0000000d070d7207 */ /* 0x040fe40005800000 */
[C---:B------:R-:W-:Y:S02]  /*3460*/  SEL R18, R7.reuse, R18, !P3 ;  /* 0x0000001207127207 */ /* 0x040fe40005800000 */
[C---:B------:R-:W-:Y:S02]  /*3470*/  SEL R19, R7.reuse, R19, !P3 ;  /* 0x0000001307137207 */ /* 0x040fe40005800000 */
[----:B------:R-:W-:-:S05]  /*3480*/  SEL R28, R7, R28, !P3 ;  /* 0x0000001c071c7207 */ /* 0x000fca0005800000 */
[----:B------:R0:W-:Y:S01]  /*3490*/  STL [R1+0x4], R28 ;  /* 0x0000041c01007387 */ /* 0x0001e20000100800 */
[C---:B------:R-:W-:Y:S02]  /*34a0*/  SEL R12, R7.reuse, R12, !P3 ;  /* 0x0000000c070c7207 */ /* 0x040fe40005800000 */
[C---:B------:R-:W-:Y:S02]  /*34b0*/  SEL R11, R7.reuse, R11, !P3 ;  /* 0x0000000b070b7207 */ /* 0x040fe40005800000 */
[C---:B------:R-:W-:Y:S02]  /*34c0*/  SEL R20, R7.reuse, R20, !P3 ;  /* 0x0000001407147207 */ /* 0x040fe40005800000 */
[C---:B------:R-:W-:Y:S02]  /*34d0*/  SEL R10, R7.reuse, R10, !P3 ;  /* 0x0000000a070a7207 */ /* 0x040fe40005800000 */
[C---:B------:R-:W-:Y:S02]  /*34e0*/  SEL R21, R7.reuse, R21, !P3 ;  /* 0x0000001507157207 */ /* 0x040fe40005800000 */
[----:B------:R-:W-:-:S02]  /*34f0*/  SEL R22, R7, R22, !P3 ;  /* 0x0000001607167207 */ /* 0x000fc40005800000 */
        /* <DEDUP_REMOVED lines=9> */
[C---:B--2---:R-:W-:Y:S02]  /*3590*/  SEL R9, R7.reuse, R9, !P3 ;  /* 0x0000000907097207 */ /* 0x044fe40005800000 */
[C---:B---3--:R-:W-:Y:S02]  /*35a0*/  SEL R8, R7.reuse, R8, !P3 ;  /* 0x0000000807087207 */ /* 0x048fe40005800000 */
[----:B----4-:R-:W-:-:S05]  /*35b0*/  SEL R27, R7, R27, !P3 ;  /* 0x0000001b071b7207 */ /* 0x010fca0005800000 */
[----:B------:R-:W-:Y:S01]  /*35c0*/  STL [R1+0xfa0], R27 ;  /* 0x000fa01b01007387 */ /* 0x000fe20000100800 */
[C---:B0-----:R-:W-:Y:S02]  /*35d0*/  SEL R28, R7.reuse, R29, !P3 ;  /* 0x0000001d071c7207 */ /* 0x041fe40005800000 */
[----:B------:R-:W-:Y:S01]  /*35e0*/  SEL R7, R7, R0, !P3 ;  /* 0x0000000007077207 */ /* 0x000fe20005800000 */
[----:B------:R-:W-:Y:S02]  /*35f0*/  IMAD.MOV.U32 R0, RZ, RZ, c[0x0][0x180] ;  /* 0x00006000ff007624 */ /* 0x000fe400078e00ff */
[----:B------:R0:W-:Y:S04]  /*3600*/  STL [R1], R28 ;  /* 0x0000001c01007387 */ /* 0x0001e80000100800 */
[----:B------:R-:W-:Y:S04]  /*3610*/  STL [R1+0xfa4], R8 ;  /* 0x000fa40801007387 */ /* 0x000fe80000100800 */
[----:B------:R-:W-:Y:S04]  /*3620*/  STL [R1+0xfa8], R9 ;  /* 0x000fa80901007387 */ /* 0x000fe80000100800 */
[----:B------:R-:W-:Y:S04]  /*3630*/  STL [R1+0xfac], R10 ;  /* 0x000fac0a01007387 */ /* 0x000fe80000100800 */
[----:B------:R1:W-:Y:S04]  /*3640*/  STL [R1+0xfb0], R11 ;  /* 0x000fb00b01007387 */ /* 0x0003e80000100800 */
[----:B------:R2:W-:Y:S04]  /*3650*/  STL [R1+0xf80], R0 ;  /* 0x000f800001007387 */ /* 0x0005e80000100800 */
[----:B------:R-:W-:Y:S04]  /*3660*/  STL [R1+0x510], RZ ;  /* 0x000510ff01007387 */ /* 0x000fe80000100800 */
        /* <DEDUP_REMOVED lines=461> */
[----:B0-----:R-:W0:Y:S04]  /*5340*/  S2R R28, SR_TID.X ;  /* 0x00000000001c7919 */ /* 0x001e280000002100 */
        /* <DEDUP_REMOVED lines=20> */
[----:B------:R-:W-:Y:S01]  /*5490*/  STL [R1+0x878], RZ ;  /* 0x000878ff01007387 */ /* 0x000fe20000100800 */
[----:B0-----:R-:W-:-:S03]  /*54a0*/  LOP3.LUT R28, R28, 0x7f, RZ, 0xc0, !PT ;  /* 0x0000007f1c1c7812 */ /* 0x001fc600078ec0ff */
[----:B------:R-:W-:Y:S04]  /*54b0*/  STL [R1+0x87c], RZ ;  /* 0x00087cff01007387 */ /* 0x000fe80000100800 */
[----:B------:R-:W-:Y:S04]  /*54c0*/  STL [R1+0x880], RZ ;  /* 0x000880ff01007387 */ /* 0x000fe80000100800 */
[----:B------:R-:W-:Y:S04]  /*54d0*/  STL [R1+0x884], RZ ;  /* 0x000884ff01007387 */ /* 0x000fe80000100800 */
[----:B------:R-:W-:Y:S04]  /*54e0*/  STL [R1+0x888], RZ ;  /* 0x000888ff01007387 */ /* 0x000fe80000100800 */
[----:B------:R-:W-:Y:S01]  /*54f0*/  STL [R1+0x88c], RZ ;  /* 0x00088cff01007387 */ /* 0x000fe20000100800 */
[----:B------:R-:W-:-:S03]  /*5500*/  IMAD.SHL.U32 R29, R28, 0x2, RZ ;  /* 0x000000021c1d7824 */ /* 0x000fc600078e00ff */
[----:B------:R-:W-:Y:S04]  /*5510*/  STL [R1+0x8a0], RZ ;  /* 0x0008a0ff01007387 */ /* 0x000fe80000100800 */
[----:B------:R-:W-:Y:S04]  /*5520*/  STL [R1+0x8a4], RZ ;  /* 0x0008a4ff01007387 */ /* 0x000fe80000100800 */
[----:B------:R-:W-:Y:S04]  /*5530*/  STL [R1+0x8a8], RZ ;  /* 0x0008a8ff01007387 */ /* 0x000fe80000100800 */
[----:B------:R-:W-:Y:S04]  /*5540*/  STL [R1+0x8ac], RZ ;  /* 0x0008acff01007387 */ /* 0x000fe80000100800 */
[----:B------:R-:W-:Y:S01]  /*5550*/  STL [R1+0x8b0], RZ ;  /* 0x0008b0ff01007387 */ /* 0x000fe20000100800 */
[----:B------:R-:W-:-:S03]  /*5560*/  LOP3.LUT R28, R29, 0x10, RZ, 0x3c, !PT ;  /* 0x000000101d1c7812 */ /* 0x000fc600078e3cff */
[----:B------:R-:W-:Y:S01]  /*5570*/  STL [R1+0x8b4], RZ ;  /* 0x0008b4ff01007387 */ /* 0x000fe20000100800 */
[----:B------:R-:W-:-:S03]  /*5580*/  IMAD.MOV.U32 R28, RZ, RZ, c[0x0][0x180] ;  /* 0x00006000ff1c7624 */ /* 0x000fc600078e00ff */
[----:B------:R-:W-:Y:S04]  /*5590*/  STL [R1+0x8b8], RZ ;  /* 0x0008b8ff01007387 */ /* 0x000fe80000100800 */
[----:B------:R-:W-:Y:S04]  /*55a0*/  STL [R1+0x8bc], RZ ;  /* 0x0008bcff01007387 */ /* 0x000fe80000100800 */
[----:B------:R-:W-:Y:S04]  /*55b0*/  STL [R1+0x8c0], RZ ;  /* 0x0008c0ff01007387 */ /* 0x000fe80000100800 */
[----:B------:R-:W-:Y:S04]  /*55c0*/  STL [R1+0x8c4], RZ ;  /* 0x0008c4ff01007387 */ /* 0x000fe80000100800 */
[----:B------:R-:W-:Y:S01]  /*55d0*/  STL [R1+0x8c8], RZ ;  /* 0x0008c8ff01007387 */ /* 0x000fe20000100800 */
[----:B-1----:R-:W-:-:S03]  /*55e0*/  LOP3.LUT R11, R29, 0x20, RZ, 0x3c, !PT ;  /* 0x000000201d0b7812 */ /* 0x002fc600078e3cff */
[----:B------:R-:W-:Y:S01]  /*55f0*/  STL [R1+0x8cc], RZ ;  /* 0x0008ccff01007387 */ /* 0x000fe20000100800 */
[----:B------:R-:W-:-:S03]  /*5600*/  IADD3 R28, R28, 0x1f, RZ ;  /* 0x0000001f1c1c7810 */ /* 0x000fc60007ffe0ff */
[----:B------:R-:W-:Y:S01]  /*5610*/  STL [R1+0x8d0], RZ ;  /* 0x0008d0ff01007387 */ /* 0x000fe20000100800 */
[----:B------:R-:W-:-:S03]  /*5620*/  LOP3.LUT R11, R29, 0x30, RZ, 0x3c, !PT ;  /* 0x000000301d0b7812 */ /* 0x000fc600078e3cff */
[----:B------:R-:W-:Y:S01]  /*5630*/  STL [R1+0x8d4], RZ ;  /* 0x0008d4ff01007387 */ /* 0x000fe20000100800 */
[----:B------:R-:W-:-:S03]  /*5640*/  LOP3.LUT R11, R29, 0x40, RZ, 0x3c, !PT ;  /* 0x000000401d0b7812 */ /* 0x000fc600078e3cff */
[----:B------:R-:W-:Y:S01]  /*5650*/  STL [R1+0x8d8], RZ ;  /* 0x0008d8ff01007387 */ /* 0x000fe20000100800 */
[----:B------:R-:W-:-:S03]  /*5660*/  LOP3.LUT R11, R29, 0x50, RZ, 0x3c, !PT ;  /* 0x000000501d0b7812 */ /* 0x000fc600078e3cff */
[----:B------:R-:W-:Y:S01]  /*5670*/  STL [R1+0x8dc], RZ ;  /* 0x0008dcff01007387 */ /* 0x000fe20000100800 */
[----:B------:R-:W-:-:S03]  /*5680*/  SHF.R.S32.HI R11, RZ, 0x1f, R28 ;  /* 0x0000001fff0b7819 */ /* 0x000fc6000001141c */
[----:B------:R-:W-:Y:S04]  /*5690*/  STL [R1+0x110], RZ ;  /* 0x000110ff01007387 */ /* 0x000fe80000100800 */
[----:B------:R-:W-:Y:S04]  /*56a0*/  STL [R1+0x114], RZ ;  /* 0x000114ff01007387 */ /* 0x000fe80000100800 */
[----:B------:R-:W-:Y:S01]  /*56b0*/  STL [R1+0x118], RZ ;  /* 0x000118ff01007387 */ /* 0x000fe20000100800 */
[----:B------:R-:W-:-:S03]  /*56c0*/  LEA.HI R11, R11, R28, RZ, 0x5 ;  /* 0x0000001c0b0b7211 */ /* 0x000fc600078f28ff */
[----:B------:R-:W-:Y:S01]  /*56d0*/  STL [R1+0x11c], RZ ;  /* 0x00011cff01007387 */ /* 0x000fe20000100800 */
[----:B------:R-:W-:-:S03]  /*56e0*/  LOP3.LUT R28, R29, 0x60, RZ, 0x3c, !PT ;  /* 0x000000601d1c7812 */ /* 0x000fc600078e3cff */
[----:B------:R-:W-:Y:S04]  /*56f0*/  STL [R1+0xd0], RZ ;  /* 0x0000d0ff01007387 */ /* 0x000fe80000100800 */
[----:B------:R-:W-:Y:S04]  /*5700*/  STL [R1+0xd4], RZ ;  /* 0x0000d4ff01007387 */ /* 0x000fe80000100800 */
[----:B------:R-:W-:Y:S04]  /*5710*/  STL [R1+0xd8], RZ ;  /* 0x0000d8ff01007387 */ /* 0x000fe80000100800 */
[----:B------:R-:W-:Y:S04]  /*5720*/  STL [R1+0xdc], RZ ;  /* 0x0000dcff01007387 */ /* 0x000fe80000100800 */
[----:B------:R-:W3:Y:S04]  /*5730*/  LDL.LU R10, [R1+0x4c] ;  /* 0x00004c00010a7983 */ /* 0x000ee80000300800 */
[----:B--2---:R-:W2:Y:S04]  /*5740*/  LDL.LU R0, [R1+0x44] ;  /* 0x0000440001007983 */ /* 0x004ea80000300800 */
[----:B------:R-:W4:Y:S04]  /*5750*/  LDL.LU R9, [R1+0x1c] ;  /* 0x00001c0001097983 */ /* 0x000f280000300800 */
[----:B------:R-:W2:Y:S04]  /*5760*/  LDL.LU R8, [R1+0x18] ;  /* 0x0000180001087983 */ /* 0x000ea80000300800 */
[----:B------:R-:W2:Y:S04]  /*5770*/  LDL.LU R27, [R1+0x14] ;  /* 0x00001400011b7983 */ /* 0x000ea80000300800 */
[----:B------:R-:W2:Y:S01]  /*5780*/  LDL.LU R28, [R1+0xfb4] ;  /* 0x000fb400011c7983 */ /* 0x000ea20000300800 */
[----:B------:R-:W-:-:S02]  /*5790*/  LOP3.LUT R29, R29, 0x70, RZ, 0x3c, !PT ;  /* 0x000000701d1d7812 */ /* 0x000fc400078e3cff */
[----:B------:R-:W-:-:S04]  /*57a0*/  SHF.R.S32.HI R11, RZ, 0x5, R11 ;  /* 0x00000005ff0b7819 */ /* 0x000fc8000001140b */
[----:B------:R-:W3:Y:S04]  /*57b0*/  LDL.LU R29, [R1+0x40] ;  /* 0x00004000011d7983 */ /* 0x000ee80000300800 */
[----:B------:R2:W-:Y:S02]  /*57c0*/  STL [R1+0xee8], R11 ;  /* 0x000ee80b01007387 */ /* 0x0005e40000100800 */
[----:B--2---:R-:W-:-:S06]  /*57d0*/  LOP3.LUT R11, R28, 0x20, RZ, 0x3c, !PT ;  /* 0x000000201c0b7812 */ /* 0x004fcc00078e3cff */
[----:B------:R-:W2:Y:S04]  /*57e0*/  LDL.LU R11, [R1+0xfb0] ;  /* 0x000fb000010b7983 */ /* 0x000ea80000300800 */
[----:B------:R0:W-:Y:S04]  /*57f0*/  STL [R1+0xf84], R28 ;  /* 0x000f841c01007387 */ /* 0x0001e80000100800 */
[----:B0-----:R-:W2:Y:S01]  /*5800*/  LDL.LU R28, [R1+0x48] ;  /* 0x00004800011c7983 */ /* 0x001ea20000300800 */
[----:B---3--:R-:W-:Y:S02]  /*5810*/  IMAD R10, R10, c[0x0][0x184], RZ ;  /* 0x000061000a0a7a24 */ /* 0x008fe400078e02ff */
[----:B------:R-:W-:-:S02]  /*5820*/  IMAD R0, R0, c[0x0][0x184], RZ ;  /* 0x0000610000007a24 */ /* 0x000fc400078e02ff */
[----:B------:R-:W-:Y:S01]  /*5830*/  IMAD R29, R29, c[0x0][0x184], RZ ;  /* 0x000061001d1d7a24 */ /* 0x000fe200078e02ff */
[----:B------:R0:W-:Y:S01]  /*5840*/  STL [R1+0x20], R10 ;  /* 0x0000200a01007387 */ /* 0x0001e20000100800 */
[----:B----4-:R-:W-:Y:S02]  /*5850*/  IMAD R9, R9, c[0x0][0x190], RZ ;  /* 0x0000640009097a24 */ /* 0x010fe400078e02ff */
[----:B------:R-:W-:Y:S01]  /*5860*/  IMAD R8, R8, c[0x0][0x190], RZ ;  /* 0x0000640008087a24 */ /* 0x000fe200078e02ff */
[----:B0-----:R-:W3:Y:S01]  /*5870*/  LDL.LU R10, [R1+0xfac] ;  /* 0x000fac00010a7983 */ /* 0x001ee20000300800 */
[----:B--2---:R-:W-:-:S05]  /*5880*/  IMAD R28, R28, c[0x0][0x184], RZ ;  /* 0x000061001c1c7a24 */ /* 0x004fca00078e02ff */
[----:B------:R0:W-:Y:S04]  /*5890*/  STL [R1+0xf88], R28 ;  /* 0x000f881c01007387 */ /* 0x0001e80000100800 */
[----:B0-----:R-:W2:Y:S04]  /*58a0*/  LDL.LU R28, [R1] ;  /* 0x00000000011c7983 */ /* 0x001ea80000300800 */
[----:B------:R0:W-:Y:S04]  /*58b0*/  STL [R1+0xf8c], R0 ;  /* 0x000f8c0001007387 */ /* 0x0001e80000100800 */
[----:B0-----:R-:W4:Y:S04]  /*58c0*/  LDL.LU R0, [R1+0x4] ;  /* 0x0000040001007983 */ /* 0x001f280000300800 */
[----:B------:R0:W-:Y:S04]  /*58d0*/  STL [R1+0xf90], R29 ;  /* 0x000f901d01007387 */ /* 0x0001e80000100800 */
[----:B0-----:R-:W2:Y:S04]  /*58e0*/  LDL.LU R29, [R1+0x8] ;  /* 0x00000800011d7983 */ /* 0x001ea80000300800 */
[----:B------:R0:W-:Y:S04]  /*58f0*/  STL [R1+0xc], R9 ;  /* 0x00000c0901007387 */ /* 0x0001e80000100800 */
[----:B0-----:R-:W2:Y:S04]  /*5900*/  LDL.LU R9, [R1+0xfa8] ;  /* 0x000fa80001097983 */ /* 0x001ea80000300800 */
[----:B------:R0:W-:Y:S04]  /*5910*/  STL [R1+0x10], R8 ;  /* 0x0000100801007387 */ /* 0x0001e80000100800 */
[----:B0-----:R-:W4:Y:S01]  /*5920*/  LDL.LU R8, [R1+0xfa4] ;  /* 0x000fa40001087983 */ /* 0x001f220000300800 */
[----:B------:R-:W-:-:S05]  /*5930*/  IMAD R27, R27, c[0x0][0x190], RZ ;  /* 0x000064001b1b7a24 */ /* 0x000fca00078e02ff */
[----:B------:R0:W-:Y:S01]  /*5940*/  STL [R1+0x14], R27 ;  /* 0x0000141b01007387 */ /* 0x0001e20000100800 */
[----:B---3--:R-:W-:-:S03]  /*5950*/  IMAD R10, R10, c[0x0][0x190], RZ ;  /* 0x000064000a0a7a24 */ /* 0x008fc600078e02ff */
[----:B0-----:R-:W3:Y:S01]  /*5960*/  LDL.LU R27, [R1+0xfa0] ;  /* 0x000fa000011b7983 */ /* 0x001ee20000300800 */
[----:B--2---:R-:W-:Y:S02]  /*5970*/  IMAD R9, R9, c[0x0][0x190], RZ ;  /* 0x0000640009097a24 */ /* 0x004fe400078e02ff */
[----:B----4-:R-:W-:-:S05]  /*5980*/  IMAD R8, R8, c[0x0][0x190], RZ ;  /* 0x0000640008087a24 */ /* 0x010fca00078e02ff */
[----:B------:R-:W-:Y:S04]  /*5990*/  STL [R1+0xf9c], R8 ;  /* 0x000f9c0801007387 */ /* 0x000fe80000100800 */
[----:B------:R0:W-:Y:S04]  /*59a0*/  STL [R1+0xf98], R9 ;  /* 0x000f980901007387 */ /* 0x0001e80000100800 */
[----:B0-----:R-:W2:Y:S04]  /*59b0*/  LDL.LU R9, [R1+0xc] ;  /* 0x00000c0001097983 */ /* 0x001ea80000300800 */
[----:B------:R0:W-:Y:S01]  /*59c0*/  STL [R1+0xf94], R10 ;  /* 0x000f940a01007387 */ /* 0x0001e20000100800 */
[----:B------:R-:W-:-:S03]  /*59d0*/  IMAD R8, R25, c[0x0][0x190], RZ ;  /* 0x0000640019087a24 */ /* 0x000fc600078e02ff */
[----:B0-----:R-:W4:Y:S04]  /*59e0*/  LDL.LU R10, [R1+0x10] ;  /* 0x00001000010a7983 */ /* 0x001f280000300800 */
[----:B------:R-:W4:Y:S04]  /*59f0*/  LDL.LU R25, [R1+0x14] ;  /* 0x0000140001197983 */ /* 0x000f280000300800 */
[----:B------:R2:W-:Y:S01]  /*5a00*/  STL [R1+0x18], R8 ;  /* 0x0000180801007387 */ /* 0x0005e20000100800 */
[----:B------:R-:W-:Y:S02]  /*5a10*/  IMAD R29, R29, c[0x0][0x190], RZ ;  /* 0x000064001d1d7a24 */ /* 0x000fe400078e02ff */
[----:B------:R-:W-:-:S02]  /*5a20*/  IMAD R0, R0, c[0x0][0x190], RZ ;  /* 0x0000640000007a24 */ /* 0x000fc400078e02ff */
[----:B------:R-:W-:Y:S02]  /*5a30*/  IMAD R28, R28, c[0x0][0x190], RZ ;  /* 0x000064001c1c7a24 */ /* 0x000fe400078e02ff */
[----:B---3--:R-:W-:Y:S01]  /*5a40*/  IMAD R27, R27, c[0x0][0x190], RZ ;  /* 0x000064001b1b7a24 */ /* 0x008fe200078e02ff */
[----:B--2---:R-:W-:-:S05]  /*5a50*/  LEA R8, P4, R9, c[0x0][0x168], 0x1 ;  /* 0x00005a0009087a11 */ /* 0x004fca00078808ff */
[----:B------:R4:W-:Y:S02]  /*5a60*/  STL [R1+0xf58], R8 ;  /* 0x000f580801007387 */ /* 0x0009e40000100800 */
[----:B----4-:R-:W-:-:S05]  /*5a70*/  LEA R8, P3, R10, c[0x0][0x168], 0x1 ;  /* 0x00005a000a087a11 */ /* 0x010fca00078608ff */
[----:B------:R0:W-:Y:S02]  /*5a80*/  STL [R1+0xf50], R8 ;  /* 0x000f500801007387 */ /* 0x0001e40000100800 */
[----:B0-----:R-:W-:-:S05]  /*5a90*/  LEA R8, P2, R25, c[0x0][0x168], 0x1 ;  /* 0x00005a0019087a11 */ /* 0x001fca00078408ff */
        /* <DEDUP_REMOVED lines=8> */
[----:B------:R0:W-:Y:S04]  /*5b20*/  STL [R1+0xf28], R8 ;  /* 0x000f280801007387 */ /* 0x0001e80000100800 */
[----:B0-----:R-:W2:Y:S01]  /*5b30*/  LDL.LU R8, [R1+0xf9c] ;  /* 0x000f9c0001087983 */ /* 0x001ea20000300800 */
[----:B------:R-:W-:-:S05]  /*5b40*/  LEA.HI.X.SX32 R9, R9, c[0x0][0x16c], 0x1, P4 ;  /* 0x00005b0009097a11 */ /* 0x000fca00020f0eff */
[----:B------:R2:W-:Y:S02]  /*5b50*/  STL [R1+0xf54], R9 ;  /* 0x000f540901007387 */ /* 0x0005e40000100800 */
[----:B--2---:R-:W-:-:S05]  /*5b60*/  LEA R9, P4, R8, c[0x0][0x168], 0x1 ;  /* 0x00005a0008097a11 */ /* 0x004fca00078808ff */
        /* <DEDUP_REMOVED lines=8> */
[----:B------:R2:W-:Y:S01]  /*5bf0*/  STL [R1+0xf44], R25 ;  /* 0x000f441901007387 */ /* 0x0005e20000100800 */
[----:B------:R-:W-:Y:S02]  /*5c00*/  IMAD R11, R11, c[0x0][0x190], RZ ;  /* 0x000064000b0b7a24 */ /* 0x000fe400078e02ff */
[----:B------:R-:W-:Y:S02]  /*5c10*/  IMAD R12, R12, c[0x0][0x190], RZ ;  /* 0x000064000c0c7a24 */ /* 0x000fe400078e02ff */
[----:B------:R-:W-:Y:S01]  /*5c20*/  IMAD R13, R13, c[0x0][0x190], RZ ;  /* 0x000064000d0d7a24 */ /* 0x000fe200078e02ff */
[----:B------:R-:W-:Y:S01]  /*5c30*/  LEA.HI.X.SX32 R27, R27, c[0x0][0x16c], 0x1, P5 ;  /* 0x00005b001b1b7a11 */ /* 0x000fe200028f0eff */
[----:B------:R-:W-:Y:S02]  /*5c40*/  IMAD R14, R14, c[0x0][0x190], RZ ;  /* 0x000064000e0e7a24 */ /* 0x000fe400078e02ff */
[----:B------:R-:W-:Y:S02]  /*5c50*/  IMAD R15, R15, c[0x0][0x190], RZ ;  /* 0x000064000f0f7a24 */ /* 0x000fe400078e02ff */
[----:B------:R-:W-:Y:S01]  /*5c60*/  IMAD R16, R16, c[0x0][0x190], RZ ;  /* 0x0000640010107a24 */ /* 0x000fe200078e02ff */
[----:B--2---:R-:W-:-:S05]  /*5c70*/  LEA R25, P2, R10, c[0x0][0x168], 0x1 ;  /* 0x00005a000a197a11 */ /* 0x004fca00078408ff */
[----:B------:R0:W-:Y:S02]  /*5c80*/  STL [R1+0xf10], R25 ;  /* 0x000f101901007387 */ /* 0x0001e40000100800 */
[----:B0-----:R-:W-:Y:S02]  /*5c90*/  LEA.HI.X.SX32 R25, R29, c[0x0][0x16c], 0x1, P1 ;  /* 0x00005b001d197a11 */ /* 0x001fe400008f0eff */
[----:B------:R-:W2:Y:S04]  /*5ca0*/  LDL.LU R29, [R1+0xf90] ;  /* 0x000f9000011d7983 */ /* 0x000ea80000300800 */
[----:B------:R0:W-:Y:S02]  /*5cb0*/  STL [R1+0xf3c], R25 ;  /* 0x000f3c1901007387 */ /* 0x0001e40000100800 */
[----:B0-----:R-:W-:-:S05]  /*5cc0*/  LEA R25, P1, R11, c[0x0][0x168], 0x1 ;  /* 0x00005a000b197a11 */ /* 0x001fca00078208ff */
[----:B------:R0:W-:Y:S02]  /*5cd0*/  STL [R1+0xf08], R25 ;  /* 0x000f081901007387 */ /* 0x0001e40000100800 */
[----:B0-----:R-:W-:Y:S02]  /*5ce0*/  LEA.HI.X.SX32 R25, R0, c[0x0][0x16c], 0x1, P0 ;  /* 0x00005b0000197a11 */ /* 0x001fe400000f0eff */
[----:B------:R-:W3:Y:S04]  /*5cf0*/  LDL.LU R0, [R1+0xf8c] ;  /* 0x000f8c0001007983 */ /* 0x000ee80000300800 */
[----:B------:R0:W-:Y:S02]  /*5d00*/  STL [R1+0xf34], R25 ;  /* 0x000f341901007387 */ /* 0x0001e40000100800 */
[----:B0-----:R-:W-:-:S05]  /*5d10*/  LEA R25, P0, R12, c[0x0][0x168], 0x1 ;  /* 0x00005a000c197a11 */ /* 0x001fca00078008ff */
[----:B------:R0:W-:Y:S02]  /*5d20*/  STL [R1+0xf00], R25 ;  /* 0x000f001901007387 */ /* 0x0001e40000100800 */
[----:B0-----:R-:W-:Y:S02]  /*5d30*/  LEA.HI.X.SX32 R25, R28, c[0x0][0x16c], 0x1, P6 ;  /* 0x00005b001c197a11 */ /* 0x001fe400030f0eff */
[----:B------:R-:W4:Y:S04]  /*5d40*/  LDL.LU R28, [R1+0xf88] ;  /* 0x000f8800011c7983 */ /* 0x000f280000300800 */
[----:B------:R0:W-:Y:S02]  /*5d50*/  STL [R1+0xf2c], R25 ;  /* 0x000f2c1901007387 */ /* 0x0001e40000100800 */
[----:B0-----:R-:W-:-:S05]  /*5d60*/  LEA R25, P6, R13, c[0x0][0x168], 0x1 ;  /* 0x00005a000d197a11 */ /* 0x001fca00078c08ff */
[----:B------:R0:W-:Y:S04]  /*5d70*/  STL [R1+0xef8], R25 ;  /* 0x000ef81901007387 */ /* 0x0001e80000100800 */
[----:B------:R1:W-:Y:S01]  /*5d80*/  STL [R1+0xf24], R27 ;  /* 0x000f241b01007387 */ /* 0x0003e20000100800 */
[----:B0-----:R-:W-:Y:S02]  /*5d90*/  LEA R25, P5, R14, c[0x0][0x168], 0x1 ;  /* 0x00005a000e197a11 */ /* 0x001fe400078a08ff */
[----:B-1----:R-:W-:-:S03]  /*5da0*/  LEA.HI.X.SX32 R27, R8, c[0x0][0x16c], 0x1, P4 ;  /* 0x00005b00081b7a11 */ /* 0x002fc600020f0eff */
[----:B------:R0:W-:Y:S04]  /*5db0*/  STL [R1+0xef0], R25 ;  /* 0x000ef01901007387 */ /* 0x0001e80000100800 */
[----:B------:R-:W-:Y:S01]  /*5dc0*/  STL [R1+0xf1c], R27 ;  /* 0x000f1c1b01007387 */ /* 0x000fe20000100800 */
[----:B0-----:R-:W-:-:S03]  /*5dd0*/  LEA.HI.X.SX32 R25, R9, c[0x0][0x16c], 0x1, P3 ;  /* 0x00005b0009197a11 */ /* 0x001fc600018f0eff */
[----:B------:R-:W2:Y:S01]  /*5de0*/  LDL.LU R9, [R1+0x18] ;  /* 0x0000180001097983 */ /* 0x000ea20000300800 */
[----:B------:R-:W-:-:S05]  /*5df0*/  LEA R8, P4, R15, c[0x0][0x168], 0x1 ;  /* 0x00005a000f087a11 */ /* 0x000fca00078808ff */
[----:B------:R0:W-:Y:S04]  /*5e00*/  STL [R1+0xee4], R8 ;  /* 0x000ee40801007387 */ /* 0x0001e80000100800 */
[----:B------:R-:W-:Y:S01]  /*5e10*/  STL [R1+0xf14], R25 ;  /* 0x000f141901007387 */ /* 0x000fe20000100800 */
[----:B0-----:R-:W-:-:S05]  /*5e20*/  LEA R8, P3, R16, c[0x0][0x168], 0x1 ;  /* 0x00005a0010087a11 */ /* 0x001fca00078608ff */
[----:B------:R0:W-:Y:S04]  /*5e30*/  STL [R1+0xa30], R8 ;  /* 0x000a300801007387 */ /* 0x0001e80000100800 */
[----:B0-----:R-:W3:Y:S01]  /*5e40*/  LDL.LU R8, [R1+0x20] ;  /* 0x0000200001087983 */ /* 0x001ee20000300800 */
[----:B------:R-:W-:Y:S01]  /*5e50*/  IMAD R17, R17, c[0x0][0x190], RZ ;  /* 0x0000640011117a24 */ /* 0x000fe200078e02ff */
[----:B------:R-:W-:Y:S01]  /*5e60*/  LEA.HI.X.SX32 R25, R10, c[0x0][0x16c], 0x1, P2 ;  /* 0x00005b000a197a11 */ /* 0x000fe200010f0eff */
[----:B------:R-:W-:-:S03]  /*5e70*/  IMAD R18, R18, c[0x0][0x190], RZ ;  /* 0x0000640012127a24 */ /* 0x000fc600078e02ff */
[----:B------:R-:W-:Y:S01]  /*5e80*/  LEA R10, P2, R17, c[0x0][0x168], 0x1 ;  /* 0x00005a00110a7a11 */ /* 0x000fe200078408ff */
[----:B------:R0:W-:Y:S01]  /*5e90*/  STL [R1+0xf0c], R25 ;  /* 0x000f0c1901007387 */ /* 0x0001e20000100800 */
[----:B------:R-:W-:Y:S01]  /*5ea0*/  LEA.HI.X.SX32 R11, R11, c[0x0][0x16c], 0x1, P1 ;  /* 0x00005b000b0b7a11 */ /* 0x000fe200008f0eff */
[----:B------:R-:W-:Y:S02]  /*5eb0*/  IMAD R19, R19, c[0x0][0x190], RZ ;  /* 0x0000640013137a24 */ /* 0x000fe400078e02ff */
[----:B------:R1:W-:Y:S01]  /*5ec0*/  STL [R1+0x980], R10 ;  /* 0x0009800a01007387 */ /* 0x0003e20000100800 */
[----:B------:R-:W-:Y:S01]  /*5ed0*/  IMAD R20, R20, c[0x0][0x190], RZ ;  /* 0x0000640014147a24 */ /* 0x000fe200078e02ff */
[----:B0-----:R-:W-:Y:S02]  /*5ee0*/  LEA R25, P1, R18, c[0x0][0x168], 0x1 ;  /* 0x00005a0012197a11 */ /* 0x001fe400078208ff */
[----:B------:R0:W-:Y:S01]  /*5ef0*/  STL [R1+0xf04], R11 ;  /* 0x000f040b01007387 */ /* 0x0001e20000100800 */
[----:B-1----:R-:W-:-:S03]  /*5f00*/  LEA.HI.X.SX32 R10, R12, c[0x0][0x16c], 0x1, P0 ;  /* 0x00005b000c0a7a11 */ /* 0x002fc600000f0eff */
[----:B------:R-:W-:Y:S01]  /*5f10*/  STL [R1+0x978], R25 ;  /* 0x0009781901007387 */ /* 0x000fe20000100800 */
[----:B------:R-:W-:Y:S01]  /*5f20*/  LEA.HI.X.SX32 R12, R13, c[0x0][0x16c], 0x1, P6 ;  /* 0x00005b000d0c7a11 */ /* 0x000fe200030f0eff */
[----:B------:R-:W-:Y:S02]  /*5f30*/  IMAD R21, R21, c[0x0][0x190], RZ ;  /* 0x0000640015157a24 */ /* 0x000fe400078e02ff */
[----:B------:R1:W-:Y:S01]  /*5f40*/  STL [R1+0xefc], R10 ;  /* 0x000efc0a01007387 */ /* 0x0003e20000100800 */
[----:B0-----:R-:W-:Y:S01]  /*5f50*/  LEA R11, P0, R19, c[0x0][0x168], 0x1 ;  /* 0x00005a00130b7a11 */ /* 0x001fe200078008ff */
[----:B------:R-:W-:-:S04]  /*5f60*/  IMAD R22, R22, c[0x0][0x190], RZ ;  /* 0x0000640016167a24 */ /* 0x000fc800078e02ff */
[----:B------:R0:W-:Y:S01]  /*5f70*/  STL [R1+0x970], R11 ;  /* 0x0009700b01007387 */ /* 0x0001e20000100800 */
[----:B-1----:R-:W-:-:S03]  /*5f80*/  LEA R10, P6, R20, c[0x0][0x168], 0x1 ;  /* 0x00005a00140a7a11 */ /* 0x002fc600078c08ff */
[----:B------:R1:W-:Y:S01]  /*5f90*/  STL [R1+0xef4], R12 ;  /* 0x000ef40c01007387 */ /* 0x0003e20000100800 */
[----:B------:R-:W-:-:S03]  /*5fa0*/  IMAD R23, R23, c[0x0][0x190], RZ ;  /* 0x0000640017177a24 */ /* 0x000fc600078e02ff */
[----:B------:R1:W-:Y:S01]  /*5fb0*/  STL [R1+0x968], R10 ;  /* 0x0009680a01007387 */ /* 0x0003e20000100800 */
[----:B0-----:R-:W-:Y:S02]  /*5fc0*/  LEA.HI.X.SX32 R11, R14, c[0x0][0x16c], 0x1, P5 ;  /* 0x00005b000e0b7a11 */ /* 0x001fe400028f0eff */
[----:B-1----:R-:W-:-:S03]  /*5fd0*/  LEA R12, P5, R21, c[0x0][0x168], 0x1 ;  /* 0x00005a00150c7a11 */ /* 0x002fc600078a08ff */
[----:B------:R0:W-:Y:S01]  /*5fe0*/  STL [R1+0xeec], R11 ;  /* 0x000eec0b01007387 */ /* 0x0001e20000100800 */
[----:B------:R-:W-:-:S03]  /*5ff0*/  LEA.HI.X.SX32 R10, R15, c[0x0][0x16c], 0x1, P4 ;  /* 0x00005b000f0a7a11 */ /* 0x000fc600020f0eff */
[----:B------:R1:W-:Y:S01]  /*6000*/  STL [R1+0x960], R12 ;  /* 0x0009600c01007387 */ /* 0x0003e20000100800 */
[----:B------:R-:W-:-:S03]  /*6010*/  IMAD R24, R24, c[0x0][0x190], RZ ;  /* 0x0000640018187a24 */ /* 0x000fc600078e02ff */
[----:B------:R1:W-:Y:S01]  /*6020*/  STL [R1+0xa34], R10 ;  /* 0x000a340a01007387 */ /* 0x0003e20000100800 */
[----:B0-----:R-:W-:Y:S02]  /*6030*/  LEA R11, P4, R22, c[0x0][0x168], 0x1 ;  /* 0x00005a00160b7a11 */ /* 0x001fe400078808ff */
[----:B-1----:R-:W-:-:S03]  /*6040*/  LEA.HI.X.SX32 R12, R16, c[0x0][0x16c], 0x1, P3 ;  /* 0x00005b00100c7a11 */ /* 0x002fc600018f0eff */
[----:B------:R0:W-:Y:S01]  /*6050*/  STL [R1+0x958], R11 ;  /* 0x0009580b01007387 */ /* 0x0001e20000100800 */
[----:B------:R-:W-:-:S03]  /*6060*/  LEA R10, P3, R23, c[0x0][0x168], 0x1 ;  /* 0x00005a00170a7a11 */ /* 0x000fc600078608ff */
[----:B------:R1:W-:Y:S01]  /*6070*/  STL [R1+0x984], R12 ;  /* 0x0009840c01007387 */ /* 0x0003e20000100800 */
[----:B------:R-:W-:-:S03]  /*6080*/  IMAD R26, R26, c[0x0][0x190], RZ ;  /* 0x000064001a1a7a24 */ /* 0x000fc600078e02ff */
[----:B------:R1:W-:Y:S01]  /*6090*/  STL [R1+0x950], R10 ;  /* 0x0009500a01007387 */ /* 0x0003e20000100800 */
[----:B0-----:R-:W-:Y:S02]  /*60a0*/  LEA.HI.X.SX32 R11, R17, c[0x0][0x16c], 0x1, P2 ;  /* 0x00005b00110b7a11 */ /* 0x001fe400010f0eff */
[----:B-1----:R-:W-:-:S03]  /*60b0*/  LEA R12, P2, R24, c[0x0][0x168], 0x1 ;  /* 0x00005a00180c7a11 */ /* 0x002fc600078408ff */
[----:B------:R-:W-:Y:S01]  /*60c0*/  STL [R1+0x97c], R11 ;  /* 0x00097c0b01007387 */ /* 0x000fe20000100800 */
[----:B------:R-:W-:-:S03]  /*60d0*/  LEA.HI.X.SX32 R10, R18, c[0x0][0x16c], 0x1, P1 ;  /* 0x00005b00120a7a11 */ /* 0x000fc600008f0eff */
[----:B------:R0:W-:Y:S01]  /*60e0*/  STL [R1+0x948], R12 ;  /* 0x0009480c01007387 */ /* 0x0001e20000100800 */
[----:B------:R-:W-:-:S03]  /*60f0*/  IMAD R6, R6, c[0x0][0x190], RZ ;  /* 0x0000640006067a24 */ /* 0x000fc600078e02ff */
[----:B------:R1:W-:Y:S01]  /*6100*/  STL [R1+0x974], R10 ;  /* 0x0009740a01007387 */ /* 0x0003e20000100800 */
[----:B0-----:R-:W-:Y:S02]  /*6110*/  LEA.HI.X.SX32 R12, R19, c[0x0][0x16c], 0x1, P0 ;  /* 0x00005b00130c7a11 */ /* 0x001fe400000f0eff */
[----:B-1----:R-:W-:Y:S01]  /*6120*/  LEA R10, P0, R26, c[0x0][0x168], 0x1 ;  /* 0x00005a001a0a7a11 */ /* 0x002fe200078008ff */
[----:B------:R-:W-:Y:S02]  /*6130*/  IMAD R5, R5, c[0x0][0x190], RZ ;  /* 0x0000640005057a24 */ /* 0x000fe400078e02ff */
[----:B------:R-:W-:Y:S02]  /*6140*/  IMAD R4, R4, c[0x0][0x190], RZ ;  /* 0x0000640004047a24 */ /* 0x000fe400078e02ff */
[----:B------:R-:W-:Y:S02]  /*6150*/  IMAD R3, R3, c[0x0][0x190], RZ ;  /* 0x0000640003037a24 */ /* 0x000fe400078e02ff */
[----:B------:R-:W-:-:S02]  /*6160*/  IMAD R2, R2, c[0x0][0x190], RZ ;  /* 0x0000640002027a24 */ /* 0x000fc400078e02ff */
[----:B------:R-:W-:Y:S02]  /*6170*/  IMAD R7, R7, c[0x0][0x190], RZ ;  /* 0x0000640007077a24 */ /* 0x000fe400078e02ff */
[----:B----4-:R-:W-:Y:S01]  /*6180*/  IMAD.WIDE R14, R28, 0x2, RZ ;  /* 0x000000021c0e7825 */ /* 0x010fe200078e02ff */
[----:B--2---:R-:W-:-:S05]  /*6190*/  LEA R11, P1, R9, c[0x0][0x168], 0x1 ;  /* 0x00005a00090b7a11 */ /* 0x004fca00078208ff */
[----:B------:R0:W-:Y:S04]  /*61a0*/  STL [R1+0x940], R11 ;  /* 0x0009400b01007387 */ /* 0x0001e80000100800 */
[----:B------:R1:W-:Y:S04]  /*61b0*/  STL [R1+0x96c], R12 ;  /* 0x00096c0c01007387 */ /* 0x0003e80000100800 */
[----:B------:R2:W-:Y:S01]  /*61c0*/  STL [R1+0x938], R10 ;  /* 0x0009380a01007387 */ /* 0x0005e20000100800 */
[----:B0-----:R-:W-:Y:S02]  /*61d0*/  LEA.HI.X.SX32 R11, R20, c[0x0][0x16c], 0x1, P6 ;  /* 0x00005b00140b7a11 */ /* 0x001fe400030f0eff */
[----:B-1----:R-:W-:-:S03]  /*61e0*/  LEA R12, P6, R6, c[0x0][0x168], 0x1 ;  /* 0x00005a00060c7a11 */ /* 0x002fc600078c08ff */
[----:B------:R0:W-:Y:S01]  /*61f0*/  STL [R1+0x964], R11 ;  /* 0x0009640b01007387 */ /* 0x0001e20000100800 */
[----:B--2---:R-:W-:-:S03]  /*6200*/  LEA.HI.X.SX32 R10, R21, c[0x0][0x16c], 0x1, P5 ;  /* 0x00005b00150a7a11 */ /* 0x004fc600028f0eff */
[----:B------:R1:W-:Y:S04]  /*6210*/  STL [R1+0x930], R12 ;  /* 0x0009300c01007387 */ /* 0x0003e80000100800 */
[----:B------:R2:W-:Y:S01]  /*6220*/  STL [R1+0x95c], R10 ;  /* 0x00095c0a01007387 */ /* 0x0005e20000100800 */
[----:B0-----:R-:W-:Y:S02]  /*6230*/  LEA R11, P5, R5, c[0x0][0x168], 0x1 ;  /* 0x00005a00050b7a11 */ /* 0x001fe400078a08ff */
[----:B-1----:R-:W-:-:S03]  /*6240*/  LEA.HI.X.SX32 R12, R22, c[0x0][0x16c], 0x1, P4 ;  /* 0x00005b00160c7a11 */ /* 0x002fc600020f0eff */
[----:B------:R0:W-:Y:S01]  /*6250*/  STL [R1+0xc], R11 ;  /* 0x00000c0b01007387 */ /* 0x0001e20000100800 */
[----:B--2---:R-:W-:-:S03]  /*6260*/  LEA R10, P4, R4, c[0x0][0x168], 0x1 ;  /* 0x00005a00040a7a11 */ /* 0x004fc600078808ff */
[----:B------:R-:W-:Y:S01]  /*6270*/  STL [R1+0x954], R12 ;  /* 0x0009540c01007387 */ /* 0x000fe20000100800 */
[----:B------:R-:W-:-:S03]  /*6280*/  LEA.HI.X.SX32 R9, R9, c[0x0][0x16c], 0x1, P1 ;  /* 0x00005b0009097a11 */ /* 0x000fc600008f0eff */
[----:B------:R1:W-:Y:S01]  /*6290*/  STL [R1+0x4], R10 ;  /* 0x0000040a01007387 */ /* 0x0003e20000100800 */
[----:B0-----:R-:W-:Y:S01]  /*62a0*/  LEA.HI.X.SX32 R11, R23, c[0x0][0x16c], 0x1, P3 ;  /* 0x00005b00170b7a11 */ /* 0x001fe200018f0eff */
[----:B---3--:R-:W-:Y:S01]  /*62b0*/  IMAD.WIDE R16, R8, 0x2, RZ ;  /* 0x0000000208107825 */ /* 0x008fe200078e02ff */
[----:B------:R-:W-:Y:S02]  /*62c0*/  LEA.HI.X.SX32 R8, R26, c[0x0][0x16c], 0x1, P0 ;  /* 0x00005b001a087a11 */ /* 0x000fe400000f0eff */
[----:B-1----:R-:W-:Y:S01]  /*62d0*/  LEA.HI.X.SX32 R10, R24, c[0x0][0x16c], 0x1, P2 ;  /* 0x00005b00180a7a11 */ /* 0x002fe200010f0eff */
[----:B------:R-:W-:Y:S01]  /*62e0*/  STL [R1+0x94c], R11 ;  /* 0x00094c0b01007387 */ /* 0x000fe20000100800 */
[----:B------:R-:W-:-:S03]  /*62f0*/  IMAD.WIDE R12, R0, 0x2, RZ ;  /* 0x00000002000c7825 */ /* 0x000fc600078e02ff */
[----:B------:R0:W-:Y:S01]  /*6300*/  STL [R1+0x944], R10 ;  /* 0x0009440a01007387 */ /* 0x0001e20000100800 */
[----:B------:R-:W-:-:S03]  /*6310*/  LEA.HI.X.SX32 R6, R6, c[0x0][0x16c], 0x1, P6 ;  /* 0x00005b0006067a11 */ /* 0x000fc600030f0eff */
[----:B------:R1:W-:Y:S01]  /*6320*/  STL [R1+0x93c], R9 ;  /* 0x00093c0901007387 */ /* 0x0003e20000100800 */
[----:B------:R-:W-:-:S03]  /*6330*/  LEA.HI.X.SX32 R5, R5, c[0x0][0x16c], 0x1, P5 ;  /* 0x00005b0005057a11 */ /* 0x000fc600028f0eff */
[----:B------:R2:W5:Y:S01]  /*6340*/  LDL.LU R28, [R1+0xf84] ;  /* 0x000f8400011c7983 */ /* 0x0005620000300800 */
[----:B0-----:R-:W-:-:S03]  /*6350*/  IMAD.WIDE R10, R29, 0x2, RZ ;  /* 0x000000021d0a7825 */ /* 0x001fc600078e02ff */
[----:B------:R2:W5:Y:S01]  /*6360*/  LDL.LU R0, [R1+0xf80] ;  /* 0x000f800001007983 */ /* 0x0005620000300800 */
[----:B-1----:R-:W-:-:S03]  /*6370*/  IMAD.MOV.U32 R9, RZ, RZ, c[0x0][0x188] ;  /* 0x00006200ff097624 */ /* 0x002fc600078e00ff */
[----:B------:R-:W-:Y:S01]  /*6380*/  STL.64 [R1+0x8f8], R16 ;  /* 0x0008f81001007387 */ /* 0x000fe20000100a00 */
[----:B------:R-:W-:-:S03]  /*6390*/  LEA.HI.X.SX32 R4, R4, c[0x0][0x16c], 0x1, P4 ;  /* 0x00005b0004047a11 */ /* 0x000fc600020f0eff */
[----:B------:R-:W-:Y:S04]  /*63a0*/  STL.64 [R1+0x8f0], R14 ;  /* 0x0008f00e01007387 */ /* 0x000fe80000100a00 */
[----:B------:R0:W-:Y:S04]  /*63b0*/  STL [R1+0x934], R8 ;  /* 0x0009340801007387 */ /* 0x0001e80000100800 */
[----:B------:R-:W-:Y:S01]  /*63c0*/  STL.64 [R1+0x8e8], R12 ;  /* 0x0008e80c01007387 */ /* 0x000fe20000100a00 */
[----:B------:R-:W-:-:S03]  /*63d0*/  LEA R27, P3, R3, c[0x0][0x168], 0x1 ;  /* 0x00005a00031b7a11 */ /* 0x000fc600078608ff */
[----:B------:R-:W-:Y:S01]  /*63e0*/  STL [R1+0x92c], R6 ;  /* 0x00092c0601007387 */ /* 0x000fe20000100800 */
[----:B0-----:R-:W-:-:S03]  /*63f0*/  IMAD R8, R9, 0x1f, RZ ;  /* 0x0000001f09087824 */ /* 0x001fc600078e02ff */
[----:B------:R-:W-:Y:S01]  /*6400*/  STL.64 [R1+0x8e0], R10 ;  /* 0x0008e00a01007387 */ /* 0x000fe20000100a00 */
[----:B------:R-:W-:-:S03]  /*6410*/  LEA R25, P2, R2, c[0x0][0x168], 0x1 ;  /* 0x00005a0002197a11 */ /* 0x000fc600078408ff */
[----:B------:R-:W-:Y:S01]  /*6420*/  STL [R1+0x8], R5 ;  /* 0x0000080501007387 */ /* 0x000fe20000100800 */
[----:B------:R-:W-:-:S03]  /*6430*/  LEA R23, P1, R7, c[0x0][0x168], 0x1 ;  /* 0x00005a0007177a11 */ /* 0x000fc600078208ff */
[----:B------:R0:W-:Y:S01]  /*6440*/  STL [R1], R4 ;  /* 0x0000000401007387 */ /* 0x0001e20000100800 */
[----:B------:R-:W-:Y:S02]  /*6450*/  LEA.HI.X.SX32 R26, R3, c[0x0][0x16c], 0x1, P3 ;  /* 0x00005b00031a7a11 */ /* 0x000fe400018f0eff */
[----:B------:R-:W-:Y:S01]  /*6460*/  LEA.HI.X.SX32 R24, R2, c[0x0][0x16c], 0x1, P2 ;  /* 0x00005b0002187a11 */ /* 0x000fe200010f0eff */
[----:B------:R-:W-:Y:S01]  /*6470*/  IMAD.WIDE R2, R8, 0x2, R14 ;  /* 0x0000000208027825 */ /* 0x000fe200078e020e */
[----:B------:R-:W-:-:S03]  /*6480*/  LEA.HI.X.SX32 R22, R7, c[0x0][0x16c], 0x1, P1 ;  /* 0x00005b0007167a11 */ /* 0x000fc600008f0eff */
[----:B0-----:R-:W-:-:S04]  /*6490*/  IMAD.WIDE R4, R8, 0x2, R16 ;  /* 0x0000000208047825 */ /* 0x001fc800078e0210 */
[C---:B------:R-:W-:Y:S01]  /*64a0*/  IMAD.WIDE R6, R8.reuse, 0x2, R12 ;  /* 0x0000000208067825 */ /* 0x040fe200078e020c */
[----:B------:R0:W-:Y:S03]  /*64b0*/  STL.64 [R1+0xed8], R4 ;  /* 0x000ed80401007387 */ /* 0x0001e60000100a00 */
[----:B------:R-:W-:Y:S01]  /*64c0*/  IMAD R18, R9, 0x1e, RZ ;  /* 0x0000001e09127824 */ /* 0x000fe200078e02ff */
[----:B------:R1:W-:Y:S04]  /*64d0*/  STL.64 [R1+0xed0], R2 ;  /* 0x000ed00201007387 */ /* 0x0003e80000100a00 */
[----:B------:R3:W-:Y:S01]  /*64e0*/  STL.64 [R1+0xec8], R6 ;  /* 0x000ec80601007387 */ /* 0x0007e20000100a00 */
[----:B0-----:R-:W-:-:S04]  /*64f0*/  IMAD.WIDE R4, R8, 0x2, R10 ;  /* 0x0000000208047825 */ /* 0x001fc800078e020a */
[C---:B-1----:R-:W-:Y:S01]  /*6500*/  IMAD.WIDE R2, R18.reuse, 0x2, R16 ;  /* 0x0000000212027825 */ /* 0x042fe200078e0210 */
[----:B------:R0:W-:Y:S03]  /*6510*/  STL.64 [R1+0xec0], R4 ;  /* 0x000ec00401007387 */ /* 0x0001e60000100a00 */
[----:B------:R-:W-:Y:S01]  /*6520*/  IMAD R8, R9, 0x1d, RZ ;  /* 0x0000001d09087824 */ /* 0x000fe200078e02ff */
[----:B------:R1:W-:Y:S01]  /*6530*/  STL.64 [R1+0xeb8], R2 ;  /* 0x000eb80201007387 */ /* 0x0003e20000100a00 */
[----:B---3--:R-:W-:-:S04]  /*6540*/  IMAD.WIDE R6, R18, 0x2, R10 ;  /* 0x0000000212067825 */ /* 0x008fc800078e020a */
[----:B0-----:R-:W-:-:S04]  /*6550*/  IMAD.WIDE R4, R18, 0x2, R14 ;  /* 0x0000000212047825 */ /* 0x001fc800078e020e */
[----:B-1----:R-:W-:Y:S01]  /*6560*/  IMAD.WIDE R2, R18, 0x2, R12 ;  /* 0x0000000212027825 */ /* 0x002fe200078e020c */
[----:B------:R0:W-:Y:S04]  /*6570*/  STL.64 [R1+0xeb0], R4 ;  /* 0x000eb00401007387 */ /* 0x0001e80000100a00 */
[----:B------:R1:W-:Y:S01]  /*6580*/  STL.64 [R1+0xea8], R2 ;  /* 0x000ea80201007387 */ /* 0x0003e20000100a00 */
[----:B------:R-:W-:-:S03]  /*6590*/  IMAD R18, R9, 0x1c, RZ ;  /* 0x0000001c09127824 */ /* 0x000fc600078e02ff */
[----:B------:R3:W-:Y:S01]  /*65a0*/  STL.64 [R1+0xea0], R6 ;  /* 0x000ea00601007387 */ /* 0x0007e20000100a00 */
[----:B0-----:R-:W-:-:S04]  /*65b0*/  IMAD.WIDE R4, R8, 0x2, R16 ;  /* 0x0000000208047825 */ /* 0x001fc800078e0210 */
[C---:B-1----:R-:W-:Y:S01]  /*65c0*/  IMAD.WIDE R2, R8.reuse, 0x2, R14 ;  /* 0x0000000208027825 */ /* 0x042fe200078e020e */
[----:B------:R0:W-:Y:S03]  /*65d0*/  STL.64 [R1+0xe98], R4 ;  /* 0x000e980401007387 */ /* 0x0001e60000100a00 */
[C---:B---3--:R-:W-:Y:S01]  /*65e0*/  IMAD.WIDE R6, R8.reuse, 0x2, R12 ;  /* 0x0000000208067825 */ /* 0x048fe200078e020c */
        /* <DEDUP_REMOVED lines=102> */
[----:B------:R-:W-:-:S03]  /*6c50*/  IMAD.SHL.U32 R18, R9, 0x10, RZ ;  /* 0x0000001009127824 */ /* 0x000fc600078e00ff */
        /* <DEDUP_REMOVED lines=130> */
[----:B---3--:R-:W-:-:S05]  /*7480*/  IMAD.WIDE R2, R8, 0x2, R14 ;  /* 0x0000000208027825 */ /* 0x008fca00078e020e */
[----:B------:R1:W-:Y:S01]  /*7490*/  STL.64 [R1+0xb50], R2 ;  /* 0x000b500201007387 */ /* 0x0003e20000100a00 */
[----:B0-----:R-:W-:-:S03]  /*74a0*/  IMAD.WIDE R4, R8, 0x2, R10 ;  /* 0x0000000208047825 */ /* 0x001fc600078e020a */
[----:B------:R-:W-:Y:S04]  /*74b0*/  STL.64 [R1+0xb48], R6 ;  /* 0x000b480601007387 */ /* 0x000fe80000100a00 */
[----:B------:R0:W-:Y:S01]  /*74c0*/  STL.64 [R1+0xb40], R4 ;  /* 0x000b400401007387 */ /* 0x0001e20000100a00 */
[----:B-1----:R-:W-:-:S04]  /*74d0*/  IMAD.WIDE R2, R9, 0x2, R16 ;  /* 0x0000000209027825 */ /* 0x002fc800078e0210 */
[----:B------:R-:W-:Y:S01]  /*74e0*/  IMAD.MOV.U32 R8, RZ, RZ, c[0x0][0x188] ;  /* 0x00006200ff087624 */ /* 0x000fe200078e00ff */
[----:B------:R1:W-:Y:S01]  /*74f0*/  STL.64 [R1+0xb38], R2 ;  /* 0x000b380201007387 */ /* 0x0003e20000100a00 */
[----:B0-----:R-:W-:-:S03]  /*7500*/  IMAD.WIDE R4, R9, 0x2, R14 ;  /* 0x0000000209047825 */ /* 0x001fc600078e020e */
[----:B------:R-:W0:Y:S01]  /*7510*/  S2R R29, SR_TID.X ;  /* 0x00000000001d7919 */ /* 0x000e220000002100 */
[----:B------:R-:W-:-:S03]  /*7520*/  IMAD.WIDE R6, R9, 0x2, R10 ;  /* 0x0000000209067825 */ /* 0x000fc600078e020a */
[----:B------:R3:W-:Y:S01]  /*7530*/  STL.64 [R1+0xb30], R4 ;  /* 0x000b300401007387 */ /* 0x0007e20000100a00 */
[----:B-1----:R-:W-:-:S05]  /*7540*/  IMAD.WIDE R2, R9, 0x2, R12 ;  /* 0x0000000209027825 */ /* 0x002fca00078e020c */
[----:B------:R1:W-:Y:S01]  /*7550*/  STL.64 [R1+0xb28], R2 ;  /* 0x000b280201007387 */ /* 0x0003e20000100a00 */
[----:B---3--:R-:W-:-:S03]  /*7560*/  IMAD.WIDE R4, R8, 0x2, R16 ;  /* 0x0000000208047825 */ /* 0x008fc600078e0210 */
[----:B------:R3:W-:Y:S04]  /*7570*/  STL.64 [R1+0xb20], R6 ;  /* 0x000b200601007387 */ /* 0x0007e80000100a00 */
[----:B------:R4:W-:Y:S01]  /*7580*/  STL.64 [R1+0xb18], R4 ;  /* 0x000b180401007387 */ /* 0x0009e20000100a00 */
[----:B-1----:R-:W-:-:S04]  /*7590*/  IMAD.WIDE R2, R8, 0x2, R14 ;  /* 0x0000000208027825 */ /* 0x002fc800078e020e */
[C---:B---3--:R-:W-:Y:S01]  /*75a0*/  IMAD.WIDE R6, R8.reuse, 0x2, R12 ;  /* 0x0000000208067825 */ /* 0x048fe200078e020c */
[----:B------:R1:W-:Y:S03]  /*75b0*/  STL.64 [R1+0xb10], R2 ;  /* 0x000b100201007387 */ /* 0x0003e60000100a00 */
[----:B----4-:R-:W-:Y:S01]  /*75c0*/  IMAD.WIDE R4, R8, 0x2, R10 ;  /* 0x0000000208047825 */ /* 0x010fe200078e020a */
[----:B------:R2:W-:Y:S04]  /*75d0*/  STL.64 [R1+0xb08], R6 ;  /* 0x000b080601007387 */ /* 0x0005e80000100a00 */
[----:B------:R2:W-:Y:S01]  /*75e0*/  STL.64 [R1+0xb00], R4 ;  /* 0x000b000401007387 */ /* 0x0005e20000100a00 */
[----:B0-----:R-:W-:Y:S01]  /*75f0*/  LOP3.LUT R29, R29, 0x7f, RZ, 0xc0, !PT ;  /* 0x0000007f1d1d7812 */ /* 0x001fe200078ec0ff */
[----:B-1----:R-:W-:-:S04]  /*7600*/  IMAD.MOV.U32 R2, RZ, RZ, c[0x0][0x160] ;  /* 0x00005800ff027624 */ /* 0x002fc800078e00ff */
[----:B------:R-:W-:Y:S02]  /*7610*/  IMAD.SHL.U32 R29, R29, 0x2, RZ ;  /* 0x000000021d1d7824 */ /* 0x000fe400078e00ff */
[----:B------:R-:W-:Y:S02]  /*7620*/  IMAD.MOV.U32 R3, RZ, RZ, c[0x0][0x164] ;  /* 0x00005900ff037624 */ /* 0x000fe400078e00ff */
.L_x_2:
[----:B------:R-:W3:Y:S04]  /*7630*/  LDL.64 R8, [R1+0x8f8] ;  /* 0x0008f80001087983 */ /* 0x000ee80000100a00 */
[----:B-----5:R-:W-:Y:S04]  /*7640*/  STL.64 [R1+0x2228], R16 ;  /* 0x0022281001007387 */ /* 0x020fe80000100a00 */
[----:B------:R0:W-:Y:S04]  /*7650*/  STL.64 [R1+0x2258], R16 ;  /* 0x0022581001007387 */ /* 0x0001e80000100a00 */
[----:B0-----:R-:W4:Y:S04]  /*7660*/  LDL.64 R16, [R1+0x8e8] ;  /* 0x0008e80001107983 */ /* 0x001f280000100a00 */
[----:B------:R-:W-:Y:S04]  /*7670*/  STL.64 [R1+0x2220], R14 ;  /* 0x0022200e01007387 */ /* 0x000fe80000100a00 */
[----:B------:R-:W-:Y:S04]  /*7680*/  STL.64 [R1+0x2238], R14 ;  /* 0x0022380e01007387 */ /* 0x000fe80000100a00 */
[----:B------:R-:W-:Y:S04]  /*7690*/  STL.64 [R1+0x2250], R14 ;  /* 0x0022500e01007387 */ /* 0x000fe80000100a00 */
[----:B------:R0:W-:Y:S04]  /*76a0*/  STL.64 [R1+0x2268], R14 ;  /* 0x0022680e01007387 */ /* 0x0001e80000100a00 */
[----:B0-2---:R-:W2:Y:S04]  /*76b0*/  LDL.64 R14, [R1+0x8e0] ;  /* 0x0008e000010e7983 */ /* 0x005ea80000100a00 */
[----:B------:R-:W-:Y:S04]  /*76c0*/  STL.64 [R1+0x21d0], R12 ;  /* 0x0021d00c01007387 */ /* 0x000fe80000100a00 */
[----:B------:R-:W-:Y:S04]  /*76d0*/  STL.64 [R1+0x2200], R12 ;  /* 0x0022000c01007387 */ /* 0x000fe80000100a00 */
[----:B------:R-:W-:Y:S04]  /*76e0*/  STL.64 [R1+0x2240], R12 ;  /* 0x0022400c01007387 */ /* 0x000fe80000100a00 */
[----:B------:R0:W-:Y:S04]  /*76f0*/  STL.64 [R1+0x2270], R12 ;  /* 0x0022700c01007387 */ /* 0x0001e80000100a00 */
[----:B0-----:R-:W2:Y:S01]  /*7700*/  LDL.64 R12, [R1+0x8f0] ;  /* 0x0008f000010c7983 */ /* 0x001ea20000100a00 */
[----:B-----5:R-:W-:-:S02]  /*7710*/  ISETP.GT.AND P2, PT, R0, RZ, PT ;  /* 0x000000ff0000720c */ /* 0x020fc40003f44270 */
[----:B------:R-:W-:Y:S01]  /*7720*/  PRMT R19, RZ, 0x7610, R19 ;  /* 0x00007610ff137816 */ /* 0x000fe20000000013 */
[----:B------:R0:W-:Y:S01]  /*7730*/  STL.64 [R1+0x21c8], R10 ;  /* 0x0021c80a01007387 */ /* 0x0001e20000100a00 */
[----:B------:R-:W-:-:S03]  /*7740*/  PRMT R20, RZ, 0x7610, R20 ;  /* 0x00007610ff147816 */ /* 0x000fc60000000014 */
[----:B------:R-:W-:Y:S04]  /*7750*/  STL.64 [R1+0x20d8], R22 ;  /* 0x0020d81601007387 */ /* 0x000fe80000100a00 */
[----:B------:R-:W-:Y:S04]  /*7760*/  STL [R1+0x20fc], R22 ;  /* 0x0020fc1601007387 */ /* 0x000fe80000100800 */
        /* <DEDUP_REMOVED lines=11> */
[----:B------:R-:W-:Y:S04]  /*7820*/  STL.64 [R1+0x21b8], R22 ;  /* 0x0021b81601007387 */ /* 0x000fe80000100a00 */
[----:B------:R-:W-:Y:S04]  /*7830*/  STL.64 [R1+0x21e8], R22 ;  /* 0x0021e81601007387 */ /* 0x000fe80000100a00 */
[----:B------:R-:W-:Y:S04]  /*7840*/  STL.64 [R1+0x2218], R22 ;  /* 0x0022181601007387 */ /* 0x000fe80000100a00 */
[----:B------:R-:W-:Y:S04]  /*7850*/  STL.64 [R1+0x2230], R22 ;  /* 0x0022301601007387 */ /* 0x000fe80000100a00 */
[----:B------:R1:W-:Y:S04]  /*7860*/  STL.64 [R1+0x2260], R22 ;  /* 0x0022601601007387 */ /* 0x0003e80000100a00 */
[----:B------:R-:W-:Y:S04]  /*7870*/  STL [R1+0x20d0], R27 ;  /* 0x0020d01b01007387 */ /* 0x000fe80000100800 */
[----:B------:R-:W-:Y:S04]  /*7880*/  STL [R1+0x20e0], R27 ;  /* 0x0020e01b01007387 */ /* 0x000fe80000100800 */
        /* <DEDUP_REMOVED lines=15> */
[----:B------:R0:W-:Y:S04]  /*7980*/  STL.64 [R1+0x2248], R24 ;  /* 0x0022481801007387 */ /* 0x0001e80000100a00 */
        /* <DEDUP_REMOVED lines=16> */
[----:B------:R-:W-:Y:S04]  /*7a90*/  STL [R1+0x20b8], R29 ;  /* 0x0020b81d01007387 */ /* 0x000fe80000100800 */
[----:B------:R-:W-:Y:S04]  /*7aa0*/  STL [R1+0x20bc], R29 ;  /* 0x0020bc1d01007387 */ /* 0x000fe80000100800 */
[----:B------:R-:W-:Y:S04]  /*7ab0*/  STL [R1+0x20c0], R29 ;  /* 0x0020c01d01007387 */ /* 0x000fe80000100800 */
[----:B------:R-:W-:Y:S04]  /*7ac0*/  STL [R1+0x204c], R28 ;  /* 0x00204c1c01007387 */ /* 0x000fe80000100800 */
[----:B------:R-:W-:Y:S04]  /*7ad0*/  STL.64 [R1+0x20f0], R28 ;  /* 0x0020f01c01007387 */ /* 0x000fe80000100a00 */
[----:B------:R-:W-:Y:S04]  /*7ae0*/  STL [R1+0x2104], R28 ;  /* 0x0021041c01007387 */ /* 0x000fe80000100800 */
[----:B------:R-:W-:Y:S01]  /*7af0*/  STL [R1+0x2114], R28 ;  /* 0x0021141c01007387 */ /* 0x000fe20000100800 */
[----:B----4-:R-:W-:-:S03]  /*7b00*/  IADD3 R4, P1, R16, R2, RZ ;  /* 0x0000000210047210 */ /* 0x010fc60007f3e0ff */
[----:B------:R-:W-:Y:S02]  /*7b10*/  STL [R1+0x2124], R28 ;  /* 0x0021241c01007387 */ /* 0x000fe40000100800 */
[----:B------:R-:W-:Y:S02]  /*7b20*/  IMAD.X R5, R17, 0x1, R3, P1 ;  /* 0x0000000111057824 */ /* 0x000fe400008e0603 */
[----:B------:R-:W-:Y:S04]  /*7b30*/  STL [R1+0x2134], R28 ;  /* 0x0021341c01007387 */ /* 0x000fe80000100800 */
[----:B------:R3:W4:Y:S04]  /*7b40*/  @P2 LDG.E.U16 R19, [R4.64] ;  /* 0x0000000404132981 */ /* 0x000728000c1e1500 */
[----:B------:R-:W-:Y:S04]  /*7b50*/  STL [R1+0x2144], R28 ;  /* 0x0021441c01007387 */ /* 0x000fe80000100800 */
[----:B------:R-:W-:Y:S01]  /*7b60*/  STL [R1+0x2154], R28 ;  /* 0x0021541c01007387 */ /* 0x000fe20000100800 */
[----:B---3--:R-:W-:-:S03]  /*7b70*/  IADD3 R4, P1, R8, R2, RZ ;  /* 0x0000000208047210 */ /* 0x008fc60007f3e0ff */
[----:B------:R-:W-:Y:S01]  /*7b80*/  STL [R1+0x2164], R28 ;  /* 0x0021641c01007387 */ /* 0x000fe20000100800 */
[----:B------:R-:W-:-:S03]  /*7b90*/  PRMT R18, RZ, 0x7610, R18 ;  /* 0x00007610ff127816 */ /* 0x000fc60000000012 */
[----:B------:R-:W-:Y:S01]  /*7ba0*/  STL [R1+0x2174], R28 ;  /* 0x0021741c01007387 */ /* 0x000fe20000100800 */
[----:B------:R-:W-:-:S03]  /*7bb0*/  PRMT R21, RZ, 0x7610, R21 ;  /* 0x00007610ff157816 */ /* 0x000fc60000000015 */
[----:B------:R-:W-:Y:S01]  /*7bc0*/  STL [R1+0x2184], R28 ;  /* 0x0021841c01007387 */ /* 0x000fe20000100800 */
[----:B------:R-:W-:-:S03]  /*7bd0*/  IMAD.X R5, R9, 0x1, R3, P1 ;  /* 0x0000000109057824 */ /* 0x000fc600008e0603 */
[----:B------:R-:W-:Y:S04]  /*7be0*/  STL [R1+0x2194], R28 ;  /* 0x0021941c01007387 */ /* 0x000fe80000100800 */
[----:B------:R-:W-:Y:S04]  /*7bf0*/  STL [R1+0x21a4], R28 ;  /* 0x0021a41c01007387 */ /* 0x000fe80000100800 */
[----:B------:R-:W-:Y:S04]  /*7c00*/  STL.64 [R1+0x21f0], R28 ;  /* 0x0021f01c01007387 */ /* 0x000fe80000100a00 */
[----:B------:R-:W3:Y:S04]  /*7c10*/  LDL.64 R16, [R1+0xb10] ;  /* 0x000b100001107983 */ /* 0x000ee80000100a00 */
[----:B------:R-:W3:Y:S01]  /*7c20*/  @P2 LDG.E.U16 R21, [R4.64] ;  /* 0x0000000404152981 */ /* 0x000ee2000c1e1500 */
[----:B--2---:R-:W-:-:S05]  /*7c30*/  IADD3 R6, P0, R12, R2, RZ ;  /* 0x000000020c067210 */ /* 0x004fca0007f1e0ff */
[----:B------:R-:W-:Y:S02]  /*7c40*/  IMAD.X R7, R13, 0x1, R3, P0 ;  /* 0x000000010d077824 */ /* 0x000fe400000e0603 */
[----:B------:R-:W2:Y:S04]  /*7c50*/  LDL.64 R12, [R1+0xb08] ;  /* 0x000b0800010c7983 */ /* 0x000ea80000100a00 */
[----:B------:R0:W2:Y:S02]  /*7c60*/  @P2 LDG.E.U16 R20, [R6.64] ;  /* 0x0000000406142981 */ /* 0x0000a4000c1e1500 */
[----:B0-----:R-:W-:-:S05]  /*7c70*/  IADD3 R6, P0, R14, R2, RZ ;  /* 0x000000020e067210 */ /* 0x001fca0007f1e0ff */
[----:B------:R-:W-:-:S05]  /*7c80*/  IMAD.X R7, R15, 0x1, R3, P0 ;  /* 0x000000010f077824 */ /* 0x000fca00000e0603 */
[----:B------:R3:W2:Y:S04]  /*7c90*/  @P2 LDG.E.U16 R18, [R6.64] ;  /* 0x0000000406122981 */ /* 0x0006a8000c1e1500 */
[----:B----4-:R-:W-:Y:S04]  /*7ca0*/  STL [R1+0x20f8], R19 ;  /* 0x0020f81301007387 */ /* 0x010fe80000100800 */
[----:B------:R-:W-:Y:S04]  /*7cb0*/  STL [R1+0x21b4], R19 ;  /* 0x0021b41301007387 */ /* 0x000fe80000100800 */
[----:B------:R-:W4:Y:S01]  /*7cc0*/  LDL.64 R14, [R1+0xb00] ;  /* 0x000b0000010e7983 */ /* 0x000f220000100a00 */
[----:B------:R-:W-:-:S03]  /*7cd0*/  ISETP.GT.AND P0, PT, R0, 0x1, PT ;  /* 0x000000010000780c */ /* 0x000fc60003f04270 */
[----:B------:R-:W4:Y:S04]  /*7ce0*/  LDL.64 R10, [R1+0xb18] ;  /* 0x000b1800010a7983 */ /* 0x000f280000100a00 */
[----:B-1----:R-:W4:Y:S01]  /*7cf0*/  LDL.64 R22, [R1+0xb30] ;  /* 0x000b300001167983 */ /* 0x002f220000100a00 */
[----:B------:R-:W-:Y:S02]  /*7d00*/  PRMT R24, RZ, 0x7610, R24 ;  /* 0x00007610ff187816 */ /* 0x000fe40000000018 */
[----:B------:R-:W-:Y:S02]  /*7d10*/  PRMT R25, RZ, 0x7610, R25 ;  /* 0x00007610ff197816 */ /* 0x000fe40000000019 */
[----:B---3--:R-:W-:-:S05]  /*7d20*/  IADD3 R6, P1, R16, R2, RZ ;  /* 0x0000000210067210 */ /* 0x008fca0007f3e0ff */
[----:B------:R-:W-:-:S05]  /*7d30*/  IMAD.X R7, R17, 0x1, R3, P1 ;  /* 0x0000000111077824 */ /* 0x000fca00008e0603 */
[----:B------:R0:W3:Y:S01]  /*7d40*/  @P0 LDG.E.U16 R25, [R6.64] ;  /* 0x0000000406190981 */ /* 0x0000e2000c1e1500 */
[----:B--2---:R-:W-:-:S05]  /*7d50*/  IADD3 R8, P2, R12, R2, RZ ;  /* 0x000000020c087210 */ /* 0x004fca0007f5e0ff */
[----:B------:R-:W-:-:S05]  /*7d60*/  IMAD.X R9, R13, 0x1, R3, P2 ;  /* 0x000000010d097824 */ /* 0x000fca00010e0603 */
[----:B------:R1:W2:Y:S04]  /*7d70*/  @P0 LDG.E.U16 R24, [R8.64] ;  /* 0x0000000408180981 */ /* 0x0002a8000c1e1500 */
[----:B------:R-:W-:Y:S04]  /*7d80*/  STL.64 [R1+0x21c0], R18 ;  /* 0x0021c01201007387 */ /* 0x000fe80000100a00 */
[----:B------:R-:W-:Y:S04]  /*7d90*/  STL.64 [R1+0x20b0], R20 ;  /* 0x0020b01401007387 */ /* 0x000fe80000100a00 */
[----:B------:R-:W3:Y:S04]  /*7da0*/  LDL.64 R16, [R1+0xb28] ;  /* 0x000b280001107983 */ /* 0x000ee80000100a00 */
[----:B------:R-:W3:Y:S01]  /*7db0*/  LDL.LU.64 R12, [R1+0x2270] ;  /* 0x00227000010c7983 */ /* 0x000ee20000300a00 */
[----:B----4-:R-:W-:Y:S01]  /*7dc0*/  IADD3 R4, P1, R14, R2, RZ ;  /* 0x000000020e047210 */ /* 0x010fe20007f3e0ff */
[----:B0-----:R-:W-:-:S02]  /*7dd0*/  IMAD.MOV.U32 R6, RZ, RZ, R14 ;  /* 0x000000ffff067224 */ /* 0x001fc400078e000e */
[----:B------:R-:W-:Y:S02]  /*7de0*/  IMAD.MOV.U32 R7, RZ, RZ, R15 ;  /* 0x000000ffff077224 */ /* 0x000fe400078e000f */
[----:B------:R-:W4:Y:S02]  /*7df0*/  LDL.LU.64 R14, [R1+0x2268] ;  /* 0x00226800010e7983 */ /* 0x000f240000300a00 */
[----:B------:R-:W-:Y:S01]  /*7e00*/  IMAD.X R5, R7, 0x1, R3, P1 ;  /* 0x0000000107057824 */ /* 0x000fe200008e0603 */
[-C--:B------:R-:W-:Y:S02]  /*7e10*/  IADD3 R6, P3, R10, R2.reuse, RZ ;  /* 0x000000020a067210 */ /* 0x080fe40007f7e0ff */
[----:B------:R-:W-:Y:S02]  /*7e20*/  ISETP.GT.AND P1, PT, R0, 0x2, PT ;  /* 0x000000020000780c */ /* 0x000fe40003f24270 */
[----:B-1----:R-:W-:Y:S01]  /*7e30*/  IADD3 R8, P2, R22, R2, RZ ;  /* 0x0000000216087210 */ /* 0x002fe20007f5e0ff */
[----:B--2---:R-:W-:Y:S04]  /*7e40*/  STL [R1+0x920], R24 ;  /* 0x0009201801007387 */ /* 0x004fe80000100800 */
[----:B---3--:R0:W-:Y:S04]  /*7e50*/  STL [R1+0x928], R25 ;  /* 0x0009281901007387 */ /* 0x0081e80000100800 */
[----:B0-----:R-:W2:Y:S01]  /*7e60*/  LDL.64 R24, [R1+0xb20] ;  /* 0x000b200001187983 */ /* 0x001ea20000100a00 */
[----:B------:R-:W-:-:S02]  /*7e70*/  PRMT R13, RZ, 0x7610, R13 ;  /* 0x00007610ff0d7816 */ /* 0x000fc4000000000d */
[----:B------:R-:W-:-:S04]  /*7e80*/  PRMT R12, RZ, 0x7610, R12 ;  /* 0x00007610ff0c7816 */ /* 0x000fc8000000000c */
[----:B------:R0:W3:Y:S02]  /*7e90*/  @P0 LDG.E.U16 R13, [R4.64] ;  /* 0x00000004040d0981 */ /* 0x0000e4000c1e1500 */
[----:B0-----:R-:W-:Y:S02]  /*7ea0*/  IMAD.MOV.U32 R4, RZ, RZ, R10 ;  /* 0x000000ffff047224 */ /* 0x001fe400078e000a */
[----:B------:R-:W-:Y:S02]  /*7eb0*/  IMAD.MOV.U32 R5, RZ, RZ, R11 ;  /* 0x000000ffff057224 */ /* 0x000fe400078e000b */
[----:B------:R-:W3:Y:S02]  /*7ec0*/  LDL.64 R10, [R1+0xb38] ;  /* 0x000b3800010a7983 */ /* 0x000ee40000100a00 */
[----:B------:R-:W-:-:S05]  /*7ed0*/  IMAD.X R7, R5, 0x1, R3, P3 ;  /* 0x0000000105077824 */ /* 0x000fca00018e0603 */
[----:B------:R2:W3:Y:S01]  /*7ee0*/  @P0 LDG.E.U16 R12, [R6.64] ;  /* 0x00000004060c0981 */ /* 0x0004e2000c1e1500 */
[----:B------:R-:W-:Y:S01]  /*7ef0*/  IADD3 R4, P3, R16, R2, RZ ;  /* 0x0000000210047210 */ /* 0x000fe20007f7e0ff */
[--C-:B------:R-:W-:Y:S02]  /*7f00*/  IMAD.X R9, R23, 0x1, R3.reuse, P2 ;  /* 0x0000000117097824 */ /* 0x100fe400010e0603 */
[----:B------:R-:W3:Y:S02]  /*7f10*/  LDL.LU.64 R22, [R1+0x2260] ;  /* 0x0022600001167983 */ /* 0x000ee40000300a00 */
[----:B------:R-:W-:Y:S01]  /*7f20*/  IMAD.X R5, R17, 0x1, R3, P3 ;  /* 0x0000000111057824 */ /* 0x000fe200018e0603 */
[----:B----4-:R-:W-:Y:S02]  /*7f30*/  PRMT R14, RZ, 0x7610, R14 ;  /* 0x00007610ff0e7816 */ /* 0x010fe4000000000e */
[----:B------:R-:W-:-:S04]  /*7f40*/  PRMT R15, RZ, 0x7610, R15 ;  /* 0x00007610ff0f7816 */ /* 0x000fc8000000000f */
[----:B------:R3:W4:Y:S04]  /*7f50*/  @P1 LDG.E.U16 R14, [R4.64] ;  /* 0x00000004040e1981 */ /* 0x000728000c1e1500 */
[----:B------:R0:W4:Y:S02]  /*7f60*/  @P1 LDG.E.U16 R15, [R8.64] ;  /* 0x00000004080f1981 */ /* 0x000124000c1e1500 */
[----:B0-----:R-:W-:Y:S02]  /*7f70*/  PRMT R8, RZ, 0x7610, R8 ;  /* 0x00007610ff087816 */ /* 0x001fe40000000008 */
[----:B------:R-:W-:Y:S02]  /*7f80*/  PRMT R9, RZ, 0x7610, R9 ;  /* 0x00007610ff097816 */ /* 0x000fe40000000009 */
[----:B--2---:R-:W-:-:S05]  /*7f90*/  IADD3 R6, P0, R24, R2, RZ ;  /* 0x0000000218067210 */ /* 0x004fca0007f1e0ff */
[----:B------:R-:W-:-:S05]  /*7fa0*/  IMAD.X R7, R25, 0x1, R3, P0 ;  /* 0x0000000119077824 */ /* 0x000fca00000e0603 */
[----:B------:R0:W2:Y:S01]  /*7fb0*/  @P1 LDG.E.U16 R9, [R6.64] ;  /* 0x0000000406091981 */ /* 0x0000a2000c1e1500 */
[----:B---3--:R-:W-:-:S05]  /*7fc0*/  IADD3 R4, P2, R10, R2, RZ ;  /* 0x000000020a047210 */ /* 0x008fca0007f5e0ff */
[----:B------:R-:W-:Y:S01]  /*7fd0*/  IMAD.X R5, R11, 0x1, R3, P2 ;  /* 0x000000010b057824 */ /* 0x000fe200010e0603 */
[----:B------:R-:W-:Y:S04]  /*7fe0*/  STL [R1+0x924], R12 ;  /* 0x0009240c01007387 */ /* 0x000fe80000100800 */
[----:B------:R1:W-:Y:S04]  /*7ff0*/  STL [R1+0x91c], R13 ;  /* 0x00091c0d01007387 */ /* 0x0003e80000100800 */
[----:B------:R-:W3:Y:S04]  /*8000*/  @P1 LDG.E.U16 R8, [R4.64] ;  /* 0x0000000404081981 */ /* 0x000ee8000c1e1500 */
[----:B------:R-:W2:Y:S04]  /*8010*/  LDL.64 R16, [R1+0xb48] ;  /* 0x000b480001107983 */ /* 0x000ea80000100a00 */
[----:B-1----:R-:W0:Y:S04]  /*8020*/  LDL.64 R12, [R1+0xb50] ;  /* 0x000b5000010c7983 */ /* 0x002e280000100a00 */
[----:B----4-:R-:W-:Y:S04]  /*8030*/  STL [R1+0xaf8], R14 ;  /* 0x000af80e01007387 */ /* 0x010fe80000100800 */
[----:B------:R1:W-:Y:S01]  /*8040*/  STL [R1+0xafc], R15 ;  /* 0x000afc0f01007387 */ /* 0x0003e20000100800 */
[----:B------:R-:W-:-:S03]  /*8050*/  ISETP.GT.AND P0, PT, R0, 0x3, PT ;  /* 0x000000030000780c */ /* 0x000fc60003f04270 */
[----:B------:R-:W4:Y:S04]  /*8060*/  LDL.64 R10, [R1+0xb58] ;  /* 0x000b5800010a7983 */ /* 0x000f280000100a00 */
[----:B------:R-:W4:Y:S04]  /*8070*/  LDL.64 R24, [R1+0xb70] ;  /* 0x000b700001187983 */ /* 0x000f280000100a00 */
[----:B-1----:R-:W4:Y:S01]  /*8080*/  LDL.64 R14, [R1+0xb40] ;  /* 0x000b4000010e7983 */ /* 0x002f220000100a00 */
[----:B------:R-:W-:Y:S02]  /*8090*/  PRMT R22, RZ, 0x7610, R22 ;  /* 0x00007610ff167816 */ /* 0x000fe40000000016 */
[----:B------:R-:W-:Y:S01]  /*80a0*/  PRMT R23, RZ, 0x7610, R23 ;  /* 0x00007610ff177816 */ /* 0x000fe20000000017 */
[----:B---3--:R2:W-:Y:S01]  /*80b0*/  STL [R1+0xaf0], R8 ;  /* 0x000af00801007387 */ /* 0x0085e20000100800 */
[----:B0-----:R-:W-:-:S02]  /*80c0*/  IADD3 R6, P2, R12, R2, RZ ;  /* 0x000000020c067210 */ /* 0x001fc40007f5e0ff */
[----:B--2---:R-:W-:Y:S01]  /*80d0*/  IADD3 R8, P1, R16, R2, RZ ;  /* 0x0000000210087210 */ /* 0x004fe20007f3e0ff */
[----:B------:R0:W-:Y:S02]  /*80e0*/  STL [R1+0xaf4], R9 ;  /* 0x000af40901007387 */ /* 0x0001e40000100800 */
[--C-:B------:R-:W-:Y:S02]  /*80f0*/  IMAD.X R7, R13, 0x1, R3.reuse, P2 ;  /* 0x000000010d077824 */ /* 0x100fe400010e0603 */
[----:B------:R-:W2:Y:S04]  /*8100*/  LDL.64 R12, [R1+0xb68] ;  /* 0x000b6800010c7983 */ /* 0x000ea80000100a00 */
[----:B------:R1:W3:Y:S01]  /*8110*/  @P0 LDG.E.U16 R23, [R6.64] ;  /* 0x0000000406170981 */ /* 0x0002e2000c1e1500 */
[----:B0-----:R-:W-:-:S03]  /*8120*/  IMAD.X R9, R17, 0x1, R3, P1 ;  /* 0x0000000111097824 */ /* 0x001fc600008e0603 */
[----:B------:R-:W2:Y:S04]  /*8130*/  LDL.LU.64 R16, [R1+0x2258] ;  /* 0x0022580001107983 */ /* 0x000ea80000300a00 */
[----:B------:R0:W3:Y:S01]  /*8140*/  @P0 LDG.E.U16 R22, [R8.64] ;  /* 0x0000000408160981 */ /* 0x0000e2000c1e1500 */
[-C--:B----4-:R-:W-:Y:S01]  /*8150*/  IADD3 R4, P2, R14, R2.reuse, RZ ;  /* 0x000000020e047210 */ /* 0x090fe20007f5e0ff */
[----:B-1----:R-:W-:Y:S02]  /*8160*/  IMAD.MOV.U32 R6, RZ, RZ, R14 ;  /* 0x000000ffff067224 */ /* 0x002fe400078e000e */
[----:B------:R-:W-:Y:S02]  /*8170*/  IMAD.MOV.U32 R7, RZ, RZ, R15 ;  /* 0x000000ffff077224 */ /* 0x000fe400078e000f */
[----:B------:R-:W4:Y:S02]  /*8180*/  LDL.LU.64 R14, [R1+0x2250] ;  /* 0x00225000010e7983 */ /* 0x000f240000300a00 */
[----:B------:R-:W-:Y:S01]  /*8190*/  IMAD.X R5, R7, 0x1, R3, P2 ;  /* 0x0000000107057824 */ /* 0x000fe200010e0603 */
[----:B------:R-:W-:-:S02]  /*81a0*/  IADD3 R6, P3, R10, R2, RZ ;  /* 0x000000020a067210 */ /* 0x000fc40007f7e0ff */
[----:B------:R-:W-:Y:S02]  /*81b0*/  ISETP.GT.AND P1, PT, R0, 0x4, PT ;  /* 0x000000040000780c */ /* 0x000fe40003f24270 */
[----:B0-----:R-:W-:-:S05]  /*81c0*/  IADD3 R8, P2, R24, R2, RZ ;  /* 0x0000000218087210 */ /* 0x001fca0007f5e0ff */
[----:B------:R-:W-:Y:S01]  /*81d0*/  IMAD.X R9, R25, 0x1, R3, P2 ;  /* 0x0000000119097824 */ /* 0x000fe200010e0603 */
[----:B--2---:R-:W-:Y:S01]  /*81e0*/  PRMT R17, RZ, 0x7610, R17 ;  /* 0x00007610ff117816 */ /* 0x004fe20000000011 */
[----:B---3--:R-:W-:Y:S05]  /*81f0*/  STL [R1+0xaec], R22 ;  /* 0x000aec1601007387 */ /* 0x008fea0000100800 */
[----:B------:R0:W2:Y:S01]  /*8200*/  @P0 LDG.E.U16 R17, [R4.64] ;  /* 0x0000000404110981 */ /* 0x0000a2000c1e1500 */
[----:B------:R-:W-:-:S03]  /*8210*/  PRMT R16, RZ, 0x7610, R16 ;  /* 0x00007610ff107816 */ /* 0x000fc60000000010 */
[----:B------:R1:W-:Y:S01]  /*8220*/  STL [R1+0xae8], R23 ;  /* 0x000ae81701007387 */ /* 0x0003e20000100800 */
[----:B0-----:R-:W-:Y:S02]  /*8230*/  IMAD.MOV.U32 R4, RZ, RZ, R10 ;  /* 0x000000ffff047224 */ /* 0x001fe400078e000a */
[----:B------:R-:W-:Y:S02]  /*8240*/  IMAD.MOV.U32 R5, RZ, RZ, R11 ;  /* 0x000000ffff057224 */ /* 0x000fe400078e000b */
[----:B------:R-:W3:Y:S02]  /*8250*/  LDL.64 R10, [R1+0xb78] ;  /* 0x000b7800010a7983 */ /* 0x000ee40000100a00 */
[----:B------:R-:W-:Y:S02]  /*8260*/  IMAD.X R7, R5, 0x1, R3, P3 ;  /* 0x0000000105077824 */ /* 0x000fe400018e0603 */
[----:B-1----:R-:W2:Y:S04]  /*8270*/  LDL.64 R22, [R1+0xb60] ;  /* 0x000b600001167983 */ /* 0x002ea80000100a00 */
[----:B------:R2:W2:Y:S01]  /*8280*/  @P0 LDG.E.U16 R16, [R6.64] ;  /* 0x0000000406100981 */ /* 0x0004a2000c1e1500 */
[----:B------:R-:W-:-:S03]  /*8290*/  IADD3 R4, P3, R12, R2, RZ ;  /* 0x000000020c047210 */ /* 0x000fc60007f7e0ff */
[----:B------:R-:W2:Y:S02]  /*82a0*/  LDL.LU.64 R24, [R1+0x2248] ;  /* 0x0022480001187983 */ /* 0x000ea40000300a00 */
[----:B------:R-:W-:Y:S01]  /*82b0*/  IMAD.X R5, R13, 0x1, R3, P3 ;  /* 0x000000010d057824 */ /* 0x000fe200018e0603 */
[----:B----4-:R-:W-:Y:S02]  /*82c0*/  PRMT R14, RZ, 0x7610, R14 ;  /* 0x00007610ff0e7816 */ /* 0x010fe4000000000e */
[----:B------:R-:W-:-:S04]  /*82d0*/  PRMT R15, RZ, 0x7610, R15 ;  /* 0x00007610ff0f7816 */ /* 0x000fc8000000000f */
[----:B------:R3:W4:Y:S04]  /*82e0*/  @P1 LDG.E.U16 R14, [R4.64] ;  /* 0x00000004040e1981 */ /* 0x000728000c1e1500 */
[----:B------:R0:W4:Y:S02]  /*82f0*/  @P1 LDG.E.U16 R15, [R8.64] ;  /* 0x00000004080f1981 */ /* 0x000124000c1e1500 */
[----:B0-----:R-:W-:Y:S02]  /*8300*/  PRMT R8, RZ, 0x7610, R8 ;  /* 0x00007610ff087816 */ /* 0x001fe40000000008 */
[----:B------:R-:W-:Y:S02]  /*8310*/  PRMT R9, RZ, 0x7610, R9 ;  /* 0x00007610ff097816 */ /* 0x000fe40000000009 */
[----:B---3--:R-:W-:-:S02]  /*8320*/  IADD3 R4, P2, R10, R2, RZ ;  /* 0x000000020a047210 */ /* 0x008fc40007f5e0ff */
[----:B--2---:R-:W-:-:S03]  /*8330*/  IADD3 R6, P0, R22, R2, RZ ;  /* 0x0000000216067210 */ /* 0x004fc60007f1e0ff */
[--C-:B------:R-:W-:Y:S01]  /*8340*/  IMAD.X R5, R11, 0x1, R3.reuse, P2 ;  /* 0x000000010b057824 */ /* 0x100fe200010e0603 */
[----:B------:R-:W-:Y:S01]  /*8350*/  STL [R1+0xae0], R16 ;  /* 0x000ae01001007387 */ /* 0x000fe20000100800 */
[----:B------:R-:W-:-:S03]  /*8360*/  IMAD.X R7, R23, 0x1, R3, P0 ;  /* 0x0000000117077824 */ /* 0x000fc600000e0603 */
[----:B------:R0:W-:Y:S04]  /*8370*/  STL [R1+0xae4], R17 ;  /* 0x000ae41101007387 */ /* 0x0001e80000100800 */
[----:B------:R-:W2:Y:S04]  /*8380*/  @P1 LDG.E.U16 R8, [R4.64] ;  /* 0x0000000404081981 */ /* 0x000ea8000c1e1500 */
[----:B------:R-:W3:Y:S04]  /*8390*/  LDL.64 R12, [R1+0xb88] ;  /* 0x000b8800010c7983 */ /* 0x000ee80000100a00 */
[----:B0-----:R-:W3:Y:S04]  /*83a0*/  LDL.64 R16, [R1+0xb90] ;  /* 0x000b900001107983 */ /* 0x001ee80000100a00 */
[----:B------:R3:W3:Y:S04]  /*83b0*/  @P1 LDG.E.U16 R9, [R6.64] ;  /* 0x0000000406091981 */ /* 0x0006e8000c1e1500 */
[----:B----4-:R-:W-:Y:S04]  /*83c0*/  STL [R1+0xad8], R14 ;  /* 0x000ad80e01007387 */ /* 0x010fe80000100800 */
[----:B------:R0:W-:Y:S04]  /*83d0*/  STL [R1+0xadc], R15 ;  /* 0x000adc0f01007387 */ /* 0x0001e80000100800 */
[----:B------:R-:W4:Y:S04]  /*83e0*/  LDL.64 R10, [R1+0xb98] ;  /* 0x000b9800010a7983 */ /* 0x000f280000100a00 */
[----:B------:R-:W4:Y:S04]  /*83f0*/  LDL.64 R22, [R1+0xbb0] ;  /* 0x000bb00001167983 */ /* 0x000f280000100a00 */
[----:B0-----:R-:W4:Y:S01]  /*8400*/  LDL.64 R14, [R1+0xb80] ;  /* 0x000b8000010e7983 */ /* 0x001f220000100a00 */
[----:B------:R-:W-:-:S02]  /*8410*/  ISETP.GT.AND P0, PT, R0, 0x5, PT ;  /* 0x000000050000780c */ /* 0x000fc40003f04270 */
[----:B------:R-:W-:Y:S02]  /*8420*/  PRMT R24, RZ, 0x7610, R24 ;  /* 0x00007610ff187816 */ /* 0x000fe40000000018 */
[----:B------:R-:W-:Y:S01]  /*8430*/  PRMT R25, RZ, 0x7610, R25 ;  /* 0x00007610ff197816 */ /* 0x000fe20000000019 */
[----:B--2---:R0:W-:Y:S01]  /*8440*/  STL [R1+0xad0], R8 ;  /* 0x000ad00801007387 */ /* 0x0041e20000100800 */
[-C--:B---3--:R-:W-:Y:S02]  /*8450*/  IADD3 R6, P2, R16, R2.reuse, RZ ;  /* 0x0000000210067210 */ /* 0x088fe40007f5e0ff */
[----:B0-----:R-:W-:Y:S01]  /*8460*/  IADD3 R8, P1, R12, R2, RZ ;  /* 0x000000020c087210 */ /* 0x001fe20007f3e0ff */
        /* <DEDUP_REMOVED lines=16> */
[----:B--2---:R-:W-:Y:S02]  /*8570*/  PRMT R13, RZ, 0x7610, R13 ;  /* 0x00007610ff0d7816 */ /* 0x004fe4000000000d */
[----:B------:R-:W-:-:S04]  /*8580*/  PRMT R12, RZ, 0x7610, R12 ;  /* 0x00007610ff0c7816 */ /* 0x000fc8000000000c */
[----:B------:R0:W2:Y:S04]  /*8590*/  @P0 LDG.E.U16 R13, [R4.64] ;  /* 0x00000004040d0981 */ /* 0x0000a8000c1e1500 */
[----:B---3--:R-:W-:Y:S01]  /*85a0*/  STL [R1+0xacc], R24 ;  /* 0x000acc1801007387 */ /* 0x008fe20000100800 */
[----:B0-----:R-:W-:-:S03]  /*85b0*/  IMAD.MOV.U32 R5, RZ, RZ, R11 ;  /* 0x000000ffff057224 */ /* 0x001fc600078e000b */
[----:B------:R0:W-:Y:S01]  /*85c0*/  STL [R1+0xac8], R25 ;  /* 0x000ac81901007387 */ /* 0x0001e20000100800 */
[--C-:B------:R-:W-:Y:S02]  /*85d0*/  IMAD.X R7, R5, 0x1, R3.reuse, P3 ;  /* 0x0000000105077824 */ /* 0x100fe400018e0603 */
[----:B------:R-:W-:Y:S01]  /*85e0*/  IMAD.MOV.U32 R4, RZ, RZ, R10 ;  /* 0x000000ffff047224 */ /* 0x000fe200078e000a */
[----:B------:R-:W-:Y:S01]  /*85f0*/  IADD3 R4, P3, R16, R2, RZ ;  /* 0x0000000210047210 */ /* 0x000fe20007f7e0ff */
[----:B------:R-:W3:Y:S04]  /*8600*/  LDL.64 R10, [R1+0xbb8] ;  /* 0x000bb800010a7983 */ /* 0x000ee80000100a00 */
[----:B------:R-:W2:Y:S01]  /*8610*/  @P0 LDG.E.U16 R12, [R6.64] ;  /* 0x00000004060c0981 */ /* 0x000ea2000c1e1500 */
[----:B------:R-:W-:-:S03]  /*8620*/  IMAD.X R5, R17, 0x1, R3, P3 ;  /* 0x0000000111057824 */ /* 0x000fc600018e0603 */
[----:B0-----:R-:W2:Y:S04]  /*8630*/  LDL.64 R24, [R1+0xba0] ;  /* 0x000ba00001187983 */ /* 0x001ea80000100a00 */
[----:B------:R-:W2:Y:S01]  /*8640*/  LDL.LU.64 R22, [R1+0x2230] ;  /* 0x0022300001167983 */ /* 0x000ea20000300a00 */
[----:B----4-:R-:W-:Y:S02]  /*8650*/  PRMT R14, RZ, 0x7610, R14 ;  /* 0x00007610ff0e7816 */ /* 0x010fe4000000000e */
[----:B------:R-:W-:-:S04]  /*8660*/  PRMT R15, RZ, 0x7610, R15 ;  /* 0x00007610ff0f7816 */ /* 0x000fc8000000000f */
[----:B------:R3:W4:Y:S04]  /*8670*/  @P1 LDG.E.U16 R14, [R4.64] ;  /* 0x00000004040e1981 */ /* 0x000728000c1e1500 */
[----:B------:R0:W4:Y:S02]  /*8680*/  @P1 LDG.E.U16 R15, [R8.64] ;  /* 0x00000004080f1981 */ /* 0x000124000c1e1500 */
[----:B0-----:R-:W-:Y:S02]  /*8690*/  PRMT R8, RZ, 0x7610, R8 ;  /* 0x00007610ff087816 */ /* 0x001fe40000000008 */
[----:B------:R-:W-:Y:S02]  /*86a0*/  PRMT R9, RZ, 0x7610, R9 ;  /* 0x00007610ff097816 */ /* 0x000fe40000000009 */
[-C--:B---3--:R-:W-:Y:S01]  /*86b0*/  IADD3 R4, P2, R10, R2.reuse, RZ ;  /* 0x000000020a047210 */ /* 0x088fe20007f5e0ff */
[----:B--2---:R-:W-:Y:S04]  /*86c0*/  STL [R1+0xac0], R12 ;  /* 0x000ac00c01007387 */ /* 0x004fe80000100800 */
[----:B------:R-:W-:Y:S01]  /*86d0*/  IMAD.X R5, R11, 0x1, R3, P2 ;  /* 0x000000010b057824 */ /* 0x000fe200010e0603 */
[----:B------:R0:W-:Y:S01]  /*86e0*/  STL [R1+0xac4], R13 ;  /* 0x000ac40d01007387 */ /* 0x0001e20000100800 */
[----:B------:R-:W-:-:S03]  /*86f0*/  IADD3 R6, P0, R24, R2, RZ ;  /* 0x0000000218067210 */ /* 0x000fc60007f1e0ff */
[----:B------:R-:W2:Y:S04]  /*8700*/  LDL.64 R16, [R1+0xbc8] ;  /* 0x000bc80001107983 */ /* 0x000ea80000100a00 */
[----:B------:R-:W3:Y:S04]  /*8710*/  @P1 LDG.E.U16 R8, [R4.64] ;  /* 0x0000000404081981 */ /* 0x000ee8000c1e1500 */
[----:B0-----:R-:W2:Y:S01]  /*8720*/  LDL.64 R12, [R1+0xbd0] ;  /* 0x000bd000010c7983 */ /* 0x001ea20000100a00 */
[----:B------:R-:W-:-:S05]  /*8730*/  IMAD.X R7, R25, 0x1, R3, P0 ;  /* 0x0000000119077824 */ /* 0x000fca00000e0603 */
[----:B------:R2:W3:Y:S04]  /*8740*/  @P1 LDG.E.U16 R9, [R6.64] ;  /* 0x0000000406091981 */ /* 0x0004e8000c1e1500 */
[----:B----4-:R-:W-:Y:S04]  /*8750*/  STL [R1+0xab8], R14 ;  /* 0x000ab80e01007387 */ /* 0x010fe80000100800 */
[----:B------:R0:W-:Y:S04]  /*8760*/  STL [R1+0xabc], R15 ;  /* 0x000abc0f01007387 */ /* 0x0001e80000100800 */
[----:B------:R-:W4:Y:S01]  /*8770*/  LDL.64 R10, [R1+0xbd8] ;  /* 0x000bd800010a7983 */ /* 0x000f220000100a00 */
[----:B------:R-:W-:-:S02]  /*8780*/  ISETP.GT.AND P0, PT, R0, 0x7, PT ;  /* 0x000000070000780c */ /* 0x000fc40003f04270 */
[----:B------:R-:W-:Y:S01]  /*8790*/  PRMT R27, RZ, 0x7610, R27 ;  /* 0x00007610ff1b7816 */ /* 0x000fe2000000001b */
[----:B------:R-:W4:Y:S04]  /*87a0*/  LDL.64 R24, [R1+0xbf0] ;  /* 0x000bf00001187983 */ /* 0x000f280000100a00 */
[----:B0-----:R-:W4:Y:S01]  /*87b0*/  LDL.64 R14, [R1+0xbc0] ;  /* 0x000bc000010e7983 */ /* 0x001f220000100a00 */
[----:B------:R-:W-:Y:S02]  /*87c0*/  PRMT R26, RZ, 0x7610, R26 ;  /* 0x00007610ff1a7816 */ /* 0x000fe4000000001a */
[----:B------:R-:W-:Y:S02]  /*87d0*/  PRMT R23, RZ, 0x7610, R23 ;  /* 0x00007610ff177816 */ /* 0x000fe40000000017 */
[----:B------:R-:W-:-:S02]  /*87e0*/  PRMT R22, RZ, 0x7610, R22 ;  /* 0x00007610ff167816 */ /* 0x000fc40000000016 */
[-C--:B--2---:R-:W-:Y:S01]  /*87f0*/  IADD3 R6, P2, R12, R2.reuse, RZ ;  /* 0x000000020c067210 */ /* 0x084fe20007f5e0ff */
[----:B---3--:R0:W-:Y:S04]  /*8800*/  STL [R1+0xab0], R8 ;  /* 0x000ab00801007387 */ /* 0x0081e80000100800 */
[----:B------:R-:W-:Y:S01]  /*8810*/  IMAD.X R7, R13, 0x1, R3, P2 ;  /* 0x000000010d077824 */ /* 0x000fe200010e0603 */
[----:B------:R1:W-:Y:S04]  /*8820*/  STL [R1+0xab4], R9 ;  /* 0x000ab40901007387 */ /* 0x0003e80000100800 */
[----:B------:R2:W3:Y:S01]  /*8830*/  @P0 LDG.E.U16 R27, [R6.64] ;  /* 0x00000004061b0981 */ /* 0x0004e2000c1e1500 */
[----:B0-----:R-:W-:-:S03]  /*8840*/  IADD3 R8, P1, R16, R2, RZ ;  /* 0x0000000210087210 */ /* 0x001fc60007f3e0ff */
[----:B------:R-:W3:Y:S02]  /*8850*/  LDL.64 R12, [R1+0xbe8] ;  /* 0x000be800010c7983 */ /* 0x000ee40000100a00 */
[----:B-1----:R-:W-:Y:S02]  /*8860*/  IMAD.X R9, R17, 0x1, R3, P1 ;  /* 0x0000000111097824 */ /* 0x002fe400008e0603 */
[----:B------:R-:W3:Y:S04]  /*8870*/  LDL.LU.64 R16, [R1+0x2228] ;  /* 0x0022280001107983 */ /* 0x000ee80000300a00 */
[----:B------:R0:W3:Y:S01]  /*8880*/  @P0 LDG.E.U16 R26, [R8.64] ;  /* 0x00000004081a0981 */ /* 0x0000e2000c1e1500 */
[----:B----4-:R-:W-:Y:S01]  /*8890*/  IADD3 R4, P2, R14, R2, RZ ;  /* 0x000000020e047210 */ /* 0x010fe20007f5e0ff */
[----:B--2---:R-:W-:-:S04]  /*88a0*/  IMAD.MOV.U32 R7, RZ, RZ, R15 ;  /* 0x000000ffff077224 */ /* 0x004fc800078e000f */
[----:B------:R-:W-:Y:S02]  /*88b0*/  IMAD.X R5, R7, 0x1, R3, P2 ;  /* 0x0000000107057824 */ /* 0x000fe400010e0603 */
[----:B------:R-:W-:Y:S01]  /*88c0*/  IMAD.MOV.U32 R6, RZ, RZ, R14 ;  /* 0x000000ffff067224 */ /* 0x000fe200078e000e */
[----:B------:R-:W-:Y:S01]  /*88d0*/  IADD3 R6, P3, R10, R2, RZ ;  /* 0x000000020a067210 */ /* 0x000fe20007f7e0ff */
[----:B------:R-:W2:Y:S04]  /*88e0*/  LDL.LU.64 R14, [R1+0x2220] ;  /* 0x00222000010e7983 */ /* 0x000ea80000300a00 */
[----:B------:R1:W4:Y:S02]  /*88f0*/  @P0 LDG.E.U16 R23, [R4.64] ;  /* 0x0000000404170981 */ /* 0x000324000c1e1500 */
[----:B-1----:R-:W-:-:S04]  /*8900*/  IMAD.MOV.U32 R5, RZ, RZ, R11 ;  /* 0x000000ffff057224 */ /* 0x002fc800078e000b */
[----:B------:R-:W-:-:S05]  /*8910*/  IMAD.X R7, R5, 0x1, R3, P3 ;  /* 0x0000000105077824 */ /* 0x000fca00018e0603 */
[----:B------:R-:W2:Y:S01]  /*8920*/  @P0 LDG.E.U16 R22, [R6.64] ;  /* 0x0000000406160981 */ /* 0x000ea2000c1e1500 */
[----:B------:R-:W-:Y:S01]  /*8930*/  IMAD.MOV.U32 R4, RZ, RZ, R10 ;  /* 0x000000ffff047224 */ /* 0x000fe200078e000a */
[----:B0-----:R-:W-:-:S05]  /*8940*/  IADD3 R8, P2, R24, R2, RZ ;  /* 0x0000000218087210 */ /* 0x001fca0007f5e0ff */
[--C-:B------:R-:W-:Y:S01]  /*8950*/  IMAD.X R9, R25, 0x1, R3.reuse, P2 ;  /* 0x0000000119097824 */ /* 0x100fe200010e0603 */
[----:B---3--:R-:W-:Y:S01]  /*8960*/  IADD3 R4, P3, R12, R2, RZ ;  /* 0x000000020c047210 */ /* 0x008fe20007f7e0ff */
[----:B------:R-:W-:Y:S04]  /*8970*/  STL [R1+0xaac], R26 ;  /* 0x000aac1a01007387 */ /* 0x000fe80000100800 */
[----:B------:R0:W-:Y:S04]  /*8980*/  STL [R1+0xaa8], R27 ;  /* 0x000aa81b01007387 */ /* 0x0001e80000100800 */
[----:B------:R-:W3:Y:S04]  /*8990*/  LDL.64 R10, [R1+0xbf8] ;  /* 0x000bf800010a7983 */ /* 0x000ee80000100a00 */
[----:B0-----:R-:W3:Y:S01]  /*89a0*/  LDL.64 R26, [R1+0xbe0] ;  /* 0x000be000011a7983 */ /* 0x001ee20000100a00 */
[----:B------:R-:W-:-:S03]  /*89b0*/  IMAD.X R5, R13, 0x1, R3, P3 ;  /* 0x000000010d057824 */ /* 0x000fc600018e0603 */
[----:B------:R-:W3:Y:S04]  /*89c0*/  LDL.64 R12, [R1+0xc10] ;  /* 0x000c1000010c7983 */ /* 0x000ee80000100a00 */
[----:B--2---:R-:W-:Y:S04]  /*89d0*/  STL [R1+0xaa0], R22 ;  /* 0x000aa01601007387 */ /* 0x004fe80000100800 */
[----:B----4-:R0:W-:Y:S04]  /*89e0*/  STL [R1+0xaa4], R23 ;  /* 0x000aa41701007387 */ /* 0x0101e80000100800 */
[----:B------:R-:W2:Y:S04]  /*89f0*/  LDL.64 R24, [R1+0xc00] ;  /* 0x000c000001187983 */ /* 0x000ea80000100a00 */
[----:B0-----:R-:W4:Y:S01]  /*8a00*/  LDL.64 R22, [R1+0xc08] ;  /* 0x000c080001167983 */ /* 0x001f220000100a00 */
[----:B------:R-:W-:-:S02]  /*8a10*/  ISETP.GT.AND P1, PT, R0, 0x8, PT ;  /* 0x000000080000780c */ /* 0x000fc40003f24270 */
[----:B------:R-:W-:Y:S02]  /*8a20*/  PRMT R15, RZ, 0x7610, R15 ;  /* 0x00007610ff0f7816 */ /* 0x000fe4000000000f */
[----:B------:R-:W-:Y:S02]  /*8a30*/  PRMT R14, RZ, 0x7610, R14 ;  /* 0x00007610ff0e7816 */ /* 0x000fe4000000000e */
[----:B------:R-:W-:Y:S02]  /*8a40*/  PRMT R17, RZ, 0x7610, R17 ;  /* 0x00007610ff117816 */ /* 0x000fe40000000011 */
[----:B------:R-:W-:-:S05]  /*8a50*/  PRMT R16, RZ, 0x7610, R16 ;  /* 0x00007610ff107816 */ /* 0x000fca0000000010 */
[----:B------:R3:W2:Y:S04]  /*8a60*/  @P1 LDG.E.U16 R15, [R4.64] ;  /* 0x00000004040f1981 */ /* 0x0006a8000c1e1500 */
[----:B------:R4:W2:Y:S01]  /*8a70*/  @P1 LDG.E.U16 R17, [R8.64] ;  /* 0x0000000408111981 */ /* 0x0008a2000c1e1500 */
[----:B------:R-:W-:Y:S02]  /*8a80*/  PRMT R28, RZ, 0x7610, R28 ;  /* 0x00007610ff1c7816 */ /* 0x000fe4000000001c */
[----:B------:R-:W-:Y:S02]  /*8a90*/  PRMT R29, RZ, 0x7610, R29 ;  /* 0x00007610ff1d7816 */ /* 0x000fe4000000001d */
[-C--:B---3--:R-:W-:Y:S02]  /*8aa0*/  IADD3 R4, P2, R10, R2.reuse, RZ ;  /* 0x000000020a047210 */ /* 0x088fe40007f5e0ff */
[----:B------:R-:W-:-:S03]  /*8ab0*/  IADD3 R6, P0, R26, R2, RZ ;  /* 0x000000021a067210 */ /* 0x000fc60007f1e0ff */
[--C-:B------:R-:W-:Y:S02]  /*8ac0*/  IMAD.X R5, R11, 0x1, R3.reuse, P2 ;  /* 0x000000010b057824 */ /* 0x100fe400010e0603 */
[----:B------:R-:W3:Y:S01]  /*8ad0*/  LDL.64 R10, [R1+0xc18] ;  /* 0x000c1800010a7983 */ /* 0x000ee20000100a00 */
[----:B------:R-:W-:Y:S01]  /*8ae0*/  IMAD.X R7, R27, 0x1, R3, P0 ;  /* 0x000000011b077824 */ /* 0x000fe200000e0603 */
[----:B------:R-:W-:Y:S02]  /*8af0*/  ISETP.GT.AND P0, PT, R0, 0x9, PT ;  /* 0x000000090000780c */ /* 0x000fe40003f04270 */
[----:B------:R2:W3:Y:S04]  /*8b00*/  @P1 LDG.E.U16 R16, [R4.64] ;  /* 0x0000000404101981 */ /* 0x0004e8000c1e1500 */
[----:B------:R0:W3:Y:S04]  /*8b10*/  @P1 LDG.E.U16 R14, [R6.64] ;  /* 0x00000004060e1981 */ /* 0x0000e8000c1e1500 */
[----:B------:R-:W3:Y:S01]  /*8b20*/  LDL.64 R26, [R1+0xc30] ;  /* 0x000c3000011a7983 */ /* 0x000ee20000100a00 */
[----:B0-----:R-:W-:-:S05]  /*8b30*/  IADD3 R6, P2, R12, R2, RZ ;  /* 0x000000020c067210 */ /* 0x001fca0007f5e0ff */
[----:B------:R-:W-:Y:S02]  /*8b40*/  IMAD.X R7, R13, 0x1, R3, P2 ;  /* 0x000000010d077824 */ /* 0x000fe400010e0603 */
[----:B------:R-:W3:Y:S04]  /*8b50*/  LDL.64 R12, [R1+0xc28] ;  /* 0x000c2800010c7983 */ /* 0x000ee80000100a00 */
[----:B------:R0:W3:Y:S01]  /*8b60*/  @P0 LDG.E.U16 R29, [R6.64] ;  /* 0x00000004061d0981 */ /* 0x0000e2000c1e1500 */
[----:B----4-:R-:W-:-:S05]  /*8b70*/  IADD3 R8, P1, R22, R2, RZ ;  /* 0x0000000216087210 */ /* 0x010fca0007f3e0ff */
[----:B------:R-:W-:Y:S02]  /*8b80*/  IMAD.X R9, R23, 0x1, R3, P1 ;  /* 0x0000000117097824 */ /* 0x000fe400008e0603 */
[----:B------:R-:W4:Y:S04]  /*8b90*/  LDL.LU.64 R22, [R1+0x2218] ;  /* 0x0022180001167983 */ /* 0x000f280000300a00 */
[----:B------:R1:W4:Y:S01]  /*8ba0*/  @P0 LDG.E.U16 R28, [R8.64] ;  /* 0x00000004081c0981 */ /* 0x000322000c1e1500 */
[----:B--2---:R-:W-:Y:S01]  /*8bb0*/  IADD3 R4, P2, R24, R2, RZ ;  /* 0x0000000218047210 */ /* 0x004fe20007f5e0ff */
[----:B0-----:R-:W-:Y:S02]  /*8bc0*/  IMAD.MOV.U32 R6, RZ, RZ, R24 ;  /* 0x000000ffff067224 */ /* 0x001fe400078e0018 */
[----:B------:R-:W-:-:S02]  /*8bd0*/  IMAD.MOV.U32 R7, RZ, RZ, R25 ;  /* 0x000000ffff077224 */ /* 0x000fc400078e0019 */
[----:B------:R-:W2:Y:S02]  /*8be0*/  LDL.LU.64 R24, [R1+0x2210] ;  /* 0x0022100001187983 */ /* 0x000ea40000300a00 */
[----:B------:R-:W-:Y:S01]  /*8bf0*/  IMAD.X R5, R7, 0x1, R3, P2 ;  /* 0x0000000107057824 */ /* 0x000fe200010e0603 */
[----:B------:R-:W-:Y:S02]  /*8c00*/  ISETP.GT.AND P1, PT, R0, 0xa, PT ;  /* 0x0000000a0000780c */ /* 0x000fe40003f24270 */
[-C--:B---3--:R-:W-:Y:S02]  /*8c10*/  IADD3 R6, P3, R10, R2.reuse, RZ ;  /* 0x000000020a067210 */ /* 0x088fe40007f7e0ff */
[----:B-1----:R-:W-:-:S05]  /*8c20*/  IADD3 R8, P2, R26, R2, RZ ;  /* 0x000000021a087210 */ /* 0x002fca0007f5e0ff */
[----:B------:R-:W-:Y:S01]  /*8c30*/  IMAD.X R9, R27, 0x1, R3, P2 ;  /* 0x000000011b097824 */ /* 0x000fe200010e0603 */
[----:B----4-:R-:W-:Y:S01]  /*8c40*/  PRMT R23, RZ, 0x7610, R23 ;  /* 0x00007610ff177816 */ /* 0x010fe20000000017 */
[----:B------:R-:W-:Y:S05]  /*8c50*/  STL [R1+0x910], R28 ;  /* 0x0009101c01007387 */ /* 0x000fea0000100800 */
[----:B------:R0:W3:Y:S01]  /*8c60*/  @P0 LDG.E.U16 R23, [R4.64] ;  /* 0x0000000404170981 */ /* 0x0000e2000c1e1500 */
[----:B------:R-:W-:-:S03]  /*8c70*/  PRMT R22, RZ, 0x7610, R22 ;  /* 0x00007610ff167816 */ /* 0x000fc60000000016 */
[----:B------:R1:W-:Y:S01]  /*8c80*/  STL [R1+0x918], R29 ;  /* 0x0009181d01007387 */ /* 0x0003e20000100800 */
[----:B0-----:R-:W-:Y:S02]  /*8c90*/  IMAD.MOV.U32 R4, RZ, RZ, R10 ;  /* 0x000000ffff047224 */ /* 0x001fe400078e000a */
[----:B------:R-:W-:Y:S02]  /*8ca0*/  IMAD.MOV.U32 R5, RZ, RZ, R11 ;  /* 0x000000ffff057224 */ /* 0x000fe400078e000b */
[----:B------:R-:W4:Y:S02]  /*8cb0*/  LDL.64 R10, [R1+0xc38] ;  /* 0x000c3800010a7983 */ /* 0x000f240000100a00 */
[----:B------:R-:W-:Y:S02]  /*8cc0*/  IMAD.X R7, R5, 0x1, R3, P3 ;  /* 0x0000000105077824 */ /* 0x000fe400018e0603 */
[----:B-1----:R-:W3:Y:S04]  /*8cd0*/  LDL.64 R28, [R1+0xc20] ;  /* 0x000c2000011c7983 */ /* 0x002ee80000100a00 */
[----:B------:R3:W3:Y:S01]  /*8ce0*/  @P0 LDG.E.U16 R22, [R6.64] ;  /* 0x0000000406160981 */ /* 0x0006e2000c1e1500 */
[----:B------:R-:W-:-:S02]  /*8cf0*/  IADD3 R4, P3, R12, R2, RZ ;  /* 0x000000020c047210 */ /* 0x000fc40007f7e0ff */
[----:B--2---:R-:W-:Y:S01]  /*8d00*/  PRMT R24, RZ, 0x7610, R24 ;  /* 0x00007610ff187816 */ /* 0x004fe20000000018 */
[----:B------:R-:W2:Y:S01]  /*8d10*/  LDL.LU.64 R26, [R1+0x2208] ;  /* 0x00220800011a7983 */ /* 0x000ea20000300a00 */
[----:B------:R-:W-:Y:S01]  /*8d20*/  PRMT R25, RZ, 0x7610, R25 ;  /* 0x00007610ff197816 */ /* 0x000fe20000000019 */
[----:B------:R-:W-:-:S05]  /*8d30*/  IMAD.X R5, R13, 0x1, R3, P3 ;  /* 0x000000010d057824 */ /* 0x000fca00018e0603 */
[----:B------:R4:W2:Y:S04]  /*8d40*/  @P1 LDG.E.U16 R24, [R4.64] ;  /* 0x0000000404181981 */ /* 0x0008a8000c1e1500 */
[----:B------:R0:W2:Y:S02]  /*8d50*/  @P1 LDG.E.U16 R25, [R8.64] ;  /* 0x0000000408191981 */ /* 0x0000a4000c1e1500 */
[----:B0-----:R-:W-:Y:S02]  /*8d60*/  PRMT R8, RZ, 0x7610, R8 ;  /* 0x00007610ff087816 */ /* 0x001fe40000000008 */
[----:B------:R-:W-:Y:S02]  /*8d70*/  PRMT R9, RZ, 0x7610, R9 ;  /* 0x00007610ff097816 */ /* 0x000fe40000000009 */
[----:B----4-:R-:W-:-:S02]  /*8d80*/  IADD3 R4, P2, R10, R2, RZ ;  /* 0x000000020a047210 */ /* 0x010fc40007f5e0ff */
[----:B---3--:R-:W-:-:S03]  /*8d90*/  IADD3 R6, P0, R28, R2, RZ ;  /* 0x000000021c067210 */ /* 0x008fc60007f1e0ff */
[--C-:B------:R-:W-:Y:S01]  /*8da0*/  IMAD.X R5, R11, 0x1, R3.reuse, P2 ;  /* 0x000000010b057824 */ /* 0x100fe200010e0603 */
[----:B------:R-:W-:Y:S01]  /*8db0*/  STL [R1+0x914], R22 ;  /* 0x0009141601007387 */ /* 0x000fe20000100800 */
[----:B------:R-:W-:-:S03]  /*8dc0*/  IMAD.X R7, R29, 0x1, R3, P0 ;  /* 0x000000011d077824 */ /* 0x000fc600000e0603 */
[----:B------:R0:W-:Y:S04]  /*8dd0*/  STL [R1+0x90c], R23 ;  /* 0x00090c1701007387 */ /* 0x0001e80000100800 */
[----:B------:R-:W3:Y:S04]  /*8de0*/  @P1 LDG.E.U16 R8, [R4.64] ;  /* 0x0000000404081981 */ /* 0x000ee8000c1e1500 */
[----:B------:R-:W4:Y:S04]  /*8df0*/  LDL.64 R12, [R1+0xc48] ;  /* 0x000c4800010c7983 */ /* 0x000f280000100a00 */
[----:B0-----:R-:W4:Y:S04]  /*8e00*/  LDL.64 R22, [R1+0xc50] ;  /* 0x000c500001167983 */ /* 0x001f280000100a00 */
[----:B------:R4:W4:Y:S04]  /*8e10*/  @P1 LDG.E.U16 R9, [R6.64] ;  /* 0x0000000406091981 */ /* 0x000928000c1e1500 */
[----:B--2---:R-:W-:Y:S04]  /*8e20*/  STL [R1+0xa98], R24 ;  /* 0x000a981801007387 */ /* 0x004fe80000100800 */
[----:B------:R0:W-:Y:S01]  /*8e30*/  STL [R1+0xa9c], R25 ;  /* 0x000a9c1901007387 */ /* 0x0001e20000100800 */
[----:B------:R-:W-:-:S03]  /*8e40*/  ISETP.GT.AND P0, PT, R0, 0xb, PT ;  /* 0x0000000b0000780c */ /* 0x000fc60003f04270 */
[----:B------:R-:W2:Y:S04]  /*8e50*/  LDL.64 R10, [R1+0xc58] ;  /* 0x000c5800010a7983 */ /* 0x000ea80000100a00 */
[----:B------:R-:W2:Y:S04]  /*8e60*/  LDL.64 R28, [R1+0xc70] ;  /* 0x000c7000011c7983 */ /* 0x000ea80000100a00 */
[----:B0-----:R-:W2:Y:S01]  /*8e70*/  LDL.64 R24, [R1+0xc40] ;  /* 0x000c400001187983 */ /* 0x001ea20000100a00 */
[----:B------:R-:W-:Y:S02]  /*8e80*/  PRMT R26, RZ, 0x7610, R26 ;  /* 0x00007610ff1a7816 */ /* 0x000fe4000000001a */
[----:B------:R-:W-:Y:S01]  /*8e90*/  PRMT R27, RZ, 0x7610, R27 ;  /* 0x00007610ff1b7816 */ /* 0x000fe2000000001b */
[----:B---3--:R0:W-:Y:S01]  /*8ea0*/  STL [R1+0xa90], R8 ;  /* 0x000a900801007387 */ /* 0x0081e20000100800 */
[----:B----4-:R-:W-:-:S02]  /*8eb0*/  IADD3 R6, P2, R22, R2, RZ ;  /* 0x0000000216067210 */ /* 0x010fc40007f5e0ff */
[----:B0-----:R-:W-:Y:S01]  /*8ec0*/  IADD3 R8, P1, R12, R2, RZ ;  /* 0x000000020c087210 */ /* 0x001fe20007f3e0ff */
[----:B------:R0:W-:Y:S02]  /*8ed0*/  STL [R1+0xa94], R9 ;  /* 0x000a940901007387 */ /* 0x0001e40000100800 */
[--C-:B------:R-:W-:Y:S02]  /*8ee0*/  IMAD.X R7, R23, 0x1, R3.reuse, P2 ;  /* 0x0000000117077824 */ /* 0x100fe400010e0603 */
[----:B------:R-:W3:Y:S04]  /*8ef0*/  LDL.64 R22, [R1+0xc68] ;  /* 0x000c680001167983 */ /* 0x000ee80000100a00 */
[----:B------:R1:W4:Y:S01]  /*8f00*/  @P0 LDG.E.U16 R27, [R6.64] ;  /* 0x00000004061b0981 */ /* 0x000322000c1e1500 */
[----:B0-----:R-:W-:-:S03]  /*8f10*/  IMAD.X R9, R13, 0x1, R3, P1 ;  /* 0x000000010d097824 */ /* 0x001fc600008e0603 */
[----:B------:R-:W3:Y:S04]  /*8f20*/  LDL.LU.64 R12, [R1+0x2200] ;  /* 0x00220000010c7983 */ /* 0x000ee80000300a00 */
[----:B------:R0:W4:Y:S01]  /*8f30*/  @P0 LDG.E.U16 R26, [R8.64] ;  /* 0x00000004081a0981 */ /* 0x000122000c1e1500 */
[-C--:B--2---:R-:W-:Y:S01]  /*8f40*/  IADD3 R4, P2, R24, R2.reuse, RZ ;  /* 0x0000000218047210 */ /* 0x084fe20007f5e0ff */
[----:B-1----:R-:W-:Y:S02]  /*8f50*/  IMAD.MOV.U32 R6, RZ, RZ, R24 ;  /* 0x000000ffff067224 */ /* 0x002fe400078e0018 */
[----:B------:R-:W-:Y:S02]  /*8f60*/  IMAD.MOV.U32 R7, RZ, RZ, R25 ;  /* 0x000000ffff077224 */ /* 0x000fe400078e0019 */
[----:B------:R-:W2:Y:S02]  /*8f70*/  LDL.LU.64 R24, [R1+0x21f8] ;  /* 0x0021f80001187983 */ /* 0x000ea40000300a00 */
[----:B------:R-:W-:Y:S01]  /*8f80*/  IMAD.X R5, R7, 0x1, R3, P2 ;  /* 0x0000000107057824 */ /* 0x000fe200010e0603 */
[----:B------:R-:W-:-:S02]  /*8f90*/  IADD3 R6, P3, R10, R2, RZ ;  /* 0x000000020a067210 */ /* 0x000fc40007f7e0ff */
[----:B------:R-:W-:Y:S02]  /*8fa0*/  ISETP.GT.AND P1, PT, R0, 0xc, PT ;  /* 0x0000000c0000780c */ /* 0x000fe40003f24270 */
[----:B0-----:R-:W-:-:S05]  /*8fb0*/  IADD3 R8, P2, R28, R2, RZ ;  /* 0x000000021c087210 */ /* 0x001fca0007f5e0ff */
[----:B------:R-:W-:Y:S01]  /*8fc0*/  IMAD.X R9, R29, 0x1, R3, P2 ;  /* 0x000000011d097824 */ /* 0x000fe200010e0603 */
[----:B---3--:R-:W-:Y:S01]  /*8fd0*/  PRMT R13, RZ, 0x7610, R13 ;  /* 0x00007610ff0d7816 */ /* 0x008fe2000000000d */
[----:B----4-:R-:W-:Y:S05]  /*8fe0*/  STL [R1+0xa8c], R26 ;  /* 0x000a8c1a01007387 */ /* 0x010fea0000100800 */
        /* <DEDUP_REMOVED lines=29> */
[----:B------:R0:W-:Y:S04]  /*91c0*/  STL [R1+0xa7c], R25 ;  /* 0x000a7c1901007387 */ /* 0x0001e80000100800 */
[----:B------:R-:W2:Y:S04]  /*91d0*/  LDL.64 R10, [R1+0xc98] ;  /* 0x000c9800010a7983 */ /* 0x000ea80000100a00 */
[----:B------:R-:W2:Y:S04]  /*91e0*/  LDL.64 R26, [R1+0xcb0] ;  /* 0x000cb000011a7983 */ /* 0x000ea80000100a00 */
[----:B0-----:R-:W2:Y:S01]  /*91f0*/  LDL.64 R24, [R1+0xc80] ;  /* 0x000c800001187983 */ /* 0x001ea20000100a00 */
[----:B------:R-:W-:-:S02]  /*9200*/  ISETP.GT.AND P0, PT, R0, 0xd, PT ;  /* 0x0000000d0000780c */ /* 0x000fc40003f04270 */
[----:B------:R-:W-:Y:S02]  /*9210*/  PRMT R28, RZ, 0x7610, R28 ;  /* 0x00007610ff1c7816 */ /* 0x000fe4000000001c */
[----:B------:R-:W-:Y:S01]  /*9220*/  PRMT R29, RZ, 0x7610, R29 ;  /* 0x00007610ff1d7816 */ /* 0x000fe2000000001d */
[----:B---3--:R0:W-:Y:S01]  /*9230*/  STL [R1+0xa70], R8 ;  /* 0x000a700801007387 */ /* 0x0081e20000100800 */
[-C--:B----4-:R-:W-:Y:S02]  /*9240*/  IADD3 R6, P2, R12, R2.reuse, RZ ;  /* 0x000000020c067210 */ /* 0x090fe40007f5e0ff */
        /* <DEDUP_REMOVED lines=17> */
[----:B---3--:R-:W-:Y:S02]  /*9360*/  PRMT R23, RZ, 0x7610, R23 ;  /* 0x00007610ff177816 */ /* 0x008fe40000000017 */
[----:B------:R-:W-:-:S04]  /*9370*/  PRMT R22, RZ, 0x7610, R22 ;  /* 0x00007610ff167816 */ /* 0x000fc80000000016 */
[----:B------:R0:W3:Y:S04]  /*9380*/  @P0 LDG.E.U16 R23, [R4.64] ;  /* 0x0000000404170981 */ /* 0x0000e8000c1e1500 */
[----:B----4-:R-:W-:Y:S01]  /*9390*/  STL [R1+0xa6c], R28 ;  /* 0x000a6c1c01007387 */ /* 0x010fe20000100800 */
[----:B0-----:R-:W-:Y:S02]  /*93a0*/  IMAD.MOV.U32 R5, RZ, RZ, R11 ;  /* 0x000000ffff057224 */ /* 0x001fe400078e000b */
[----:B------:R-:W-:Y:S02]  /*93b0*/  IMAD.MOV.U32 R4, RZ, RZ, R10 ;  /* 0x000000ffff047224 */ /* 0x000fe400078e000a */
[----:B------:R-:W-:Y:S01]  /*93c0*/  IMAD.X R7, R5, 0x1, R3, P3 ;  /* 0x0000000105077824 */ /* 0x000fe200018e0603 */
[----:B------:R-:W-:Y:S01]  /*93d0*/  IADD3 R4, P3, R12, R2, RZ ;  /* 0x000000020c047210 */ /* 0x000fe20007f7e0ff */
[----:B------:R0:W-:Y:S01]  /*93e0*/  STL [R1+0xa68], R29 ;  /* 0x000a681d01007387 */ /* 0x0001e20000100800 */
[----:B--2---:R-:W-:-:S03]  /*93f0*/  PRMT R24, RZ, 0x7610, R24 ;  /* 0x00007610ff187816 */ /* 0x004fc60000000018 */
[----:B------:R-:W2:Y:S01]  /*9400*/  LDL.64 R10, [R1+0xcb8] ;  /* 0x000cb800010a7983 */ /* 0x000ea20000100a00 */
[----:B------:R-:W-:Y:S01]  /*9410*/  PRMT R25, RZ, 0x7610, R25 ;  /* 0x00007610ff197816 */ /* 0x000fe20000000019 */
[----:B------:R-:W-:Y:S02]  /*9420*/  IMAD.X R5, R13, 0x1, R3, P3 ;  /* 0x000000010d057824 */ /* 0x000fe400018e0603 */
[----:B------:R-:W4:Y:S04]  /*9430*/  @P0 LDG.E.U16 R22, [R6.64] ;  /* 0x0000000406160981 */ /* 0x000f28000c1e1500 */
[----:B0-----:R-:W3:Y:S04]  /*9440*/  LDL.64 R28, [R1+0xca0] ;  /* 0x000ca000011c7983 */ /* 0x001ee80000100a00 */
[----:B------:R2:W3:Y:S04]  /*9450*/  @P1 LDG.E.U16 R24, [R4.64] ;  /* 0x0000000404181981 */ /* 0x0004e8000c1e1500 */
[----:B------:R0:W3:Y:S04]  /*9460*/  @P1 LDG.E.U16 R25, [R8.64] ;  /* 0x0000000408191981 */ /* 0x0000e8000c1e1500 */
[----:B------:R-:W3:Y:S01]  /*9470*/  LDL.LU.64 R26, [R1+0x21d8] ;  /* 0x0021d800011a7983 */ /* 0x000ee20000300a00 */
[----:B0-----:R-:W-:-:S02]  /*9480*/  PRMT R8, RZ, 0x7610, R8 ;  /* 0x00007610ff087816 */ /* 0x001fc40000000008 */
[----:B------:R-:W-:Y:S02]  /*9490*/  PRMT R9, RZ, 0x7610, R9 ;  /* 0x00007610ff097816 */ /* 0x000fe40000000009 */
[-C--:B--2---:R-:W-:Y:S01]  /*94a0*/  IADD3 R4, P2, R10, R2.reuse, RZ ;  /* 0x000000020a047210 */ /* 0x084fe20007f5e0ff */
[----:B----4-:R-:W-:Y:S04]  /*94b0*/  STL [R1+0xa60], R22 ;  /* 0x000a601601007387 */ /* 0x010fe80000100800 */
[----:B------:R-:W-:Y:S01]  /*94c0*/  IMAD.X R5, R11, 0x1, R3, P2 ;  /* 0x000000010b057824 */ /* 0x000fe200010e0603 */
[----:B---3--:R0:W-:Y:S01]  /*94d0*/  STL [R1+0xa64], R23 ;  /* 0x000a641701007387 */ /* 0x0081e20000100800 */
[----:B------:R-:W-:-:S03]  /*94e0*/  IADD3 R6, P0, R28, R2, RZ ;  /* 0x000000021c067210 */ /* 0x000fc60007f1e0ff */
[----:B------:R-:W2:Y:S04]  /*94f0*/  LDL.64 R12, [R1+0xcc8] ;  /* 0x000cc800010c7983 */ /* 0x000ea80000100a00 */
[----:B------:R-:W3:Y:S04]  /*9500*/  @P1 LDG.E.U16 R8, [R4.64] ;  /* 0x0000000404081981 */ /* 0x000ee8000c1e1500 */
[----:B0-----:R-:W4:Y:S01]  /*9510*/  LDL.64 R22, [R1+0xcd0] ;  /* 0x000cd00001167983 */ /* 0x001f220000100a00 */
[----:B------:R-:W-:-:S03]  /*9520*/  IMAD.X R7, R29, 0x1, R3, P0 ;  /* 0x000000011d077824 */ /* 0x000fc600000e0603 */
[----:B------:R-:W-:Y:S04]  /*9530*/  STL [R1+0xa58], R24 ;  /* 0x000a581801007387 */ /* 0x000fe80000100800 */
[----:B------:R0:W-:Y:S04]  /*9540*/  STL [R1+0xa5c], R25 ;  /* 0x000a5c1901007387 */ /* 0x0001e80000100800 */
[----:B------:R4:W2:Y:S01]  /*9550*/  @P1 LDG.E.U16 R9, [R6.64] ;  /* 0x0000000406091981 */ /* 0x0008a2000c1e1500 */
[----:B------:R-:W-:-:S03]  /*9560*/  ISETP.GT.AND P0, PT, R0, 0xf, PT ;  /* 0x0000000f0000780c */ /* 0x000fc60003f04270 */
[----:B------:R-:W2:Y:S04]  /*9570*/  LDL.64 R28, [R1+0xcd8] ;  /* 0x000cd800011c7983 */ /* 0x000ea80000100a00 */
[----:B0-----:R-:W2:Y:S04]  /*9580*/  LDL.64 R24, [R1+0xcc0] ;  /* 0x000cc00001187983 */ /* 0x001ea80000100a00 */
[----:B------:R-:W2:Y:S01]  /*9590*/  LDL.64 R10, [R1+0xcf0] ;  /* 0x000cf000010a7983 */ /* 0x000ea20000100a00 */
[----:B------:R-:W-:Y:S02]  /*95a0*/  PRMT R18, RZ, 0x7610, R18 ;  /* 0x00007610ff127816 */ /* 0x000fe40000000012 */
[----:B------:R-:W-:-:S02]  /*95b0*/  PRMT R19, RZ, 0x7610, R19 ;  /* 0x00007610ff137816 */ /* 0x000fc40000000013 */
[-C--:B----4-:R-:W-:Y:S01]  /*95c0*/  IADD3 R6, P2, R22, R2.reuse, RZ ;  /* 0x0000000216067210 */ /* 0x090fe20007f5e0ff */
[----:B---3--:R2:W-:Y:S04]  /*95d0*/  STL [R1+0xa50], R8 ;  /* 0x000a500801007387 */ /* 0x0085e80000100800 */
[----:B------:R-:W-:Y:S01]  /*95e0*/  IMAD.X R7, R23, 0x1, R3, P2 ;  /* 0x0000000117077824 */ /* 0x000fe200010e0603 */
[----:B--2---:R-:W-:Y:S01]  /*95f0*/  IADD3 R8, P1, R12, R2, RZ ;  /* 0x000000020c087210 */ /* 0x004fe20007f3e0ff */
[----:B------:R0:W-:Y:S01]  /*9600*/  STL [R1+0xa54], R9 ;  /* 0x000a540901007387 */ /* 0x0001e20000100800 */
[----:B------:R-:W-:-:S03]  /*9610*/  PRMT R27, RZ, 0x7610, R27 ;  /* 0x00007610ff1b7816 */ /* 0x000fc6000000001b */
[----:B------:R-:W2:Y:S01]  /*9620*/  LDL.64 R22, [R1+0xce8] ;  /* 0x000ce80001167983 */ /* 0x000ea20000100a00 */
[----:B------:R-:W-:-:S03]  /*9630*/  IADD3 R4, P2, R24, R2, RZ ;  /* 0x0000000218047210 */ /* 0x000fc60007f5e0ff */
[----:B------:R1:W3:Y:S01]  /*9640*/  @P0 LDG.E.U16 R27, [R6.64] ;  /* 0x00000004061b0981 */ /* 0x0002e2000c1e1500 */
[--C-:B0-----:R-:W-:Y:S02]  /*9650*/  IMAD.X R9, R13, 0x1, R3.reuse, P1 ;  /* 0x000000010d097824 */ /* 0x101fe400008e0603 */
[----:B------:R-:W-:Y:S01]  /*9660*/  IMAD.X R5, R25, 0x1, R3, P2 ;  /* 0x0000000119057824 */ /* 0x000fe200010e0603 */
[----:B------:R-:W4:Y:S04]  /*9670*/  LDL.LU.64 R12, [R1+0x21d0] ;  /* 0x0021d000010c7983 */ /* 0x000f280000300a00 */
[----:B------:R-:W2:Y:S04]  /*9680*/  @P0 LDG.E.U16 R18, [R4.64] ;  /* 0x0000000404120981 */ /* 0x000ea8000c1e1500 */
[----:B------:R0:W3:Y:S01]  /*9690*/  @P0 LDG.E.U16 R19, [R8.64] ;  /* 0x0000000408130981 */ /* 0x0000e2000c1e1500 */
[----:B-1----:R-:W-:-:S03]  /*96a0*/  IADD3 R6, P3, R28, R2, RZ ;  /* 0x000000021c067210 */ /* 0x002fc60007f7e0ff */
[----:B------:R-:W4:Y:S02]  /*96b0*/  LDL.64 R24, [R1+0xce0] ;  /* 0x000ce00001187983 */ /* 0x000f240000100a00 */
[----:B------:R-:W-:Y:S01]  /*96c0*/  IMAD.X R7, R29, 0x1, R3, P3 ;  /* 0x000000011d077824 */ /* 0x000fe200018e0603 */
[----:B0-----:R-:W-:-:S05]  /*96d0*/  IADD3 R8, P2, R10, R2, RZ ;  /* 0x000000020a087210 */ /* 0x001fca0007f5e0ff */
[----:B------:R-:W-:Y:S01]  /*96e0*/  IMAD.X R9, R11, 0x1, R3, P2 ;  /* 0x000000010b097824 */ /* 0x000fe200010e0603 */
[----:B--2---:R-:W-:Y:S04]  /*96f0*/  STL [R1+0xa44], R18 ;  /* 0x000a441201007387 */ /* 0x004fe80000100800 */
[----:B---3--:R0:W-:Y:S04]  /*9700*/  STL [R1+0xa4c], R19 ;  /* 0x000a4c1301007387 */ /* 0x0081e80000100800 */
[----:B------:R-:W2:Y:S04]  /*9710*/  LDL.64 R28, [R1+0xd10] ;  /* 0x000d1000011c7983 */ /* 0x000ea80000100a00 */
[----:B0-----:R-:W3:Y:S04]  /*9720*/  LDL.64 R18, [R1+0xcf8] ;  /* 0x000cf80001127983 */ /* 0x001ee80000100a00 */
[----:B------:R-:W3:Y:S01]  /*9730*/  LDL.LU.64 R10, [R1+0x21c8] ;  /* 0x0021c800010a7983 */ /* 0x000ee20000300a00 */
[----:B------:R-:W-:-:S02]  /*9740*/  ISETP.GT.AND P1, PT, R0, 0x10, PT ;  /* 0x000000100000780c */ /* 0x000fc40003f24270 */
[----:B------:R-:W-:Y:S02]  /*9750*/  PRMT R26, RZ, 0x7610, R26 ;  /* 0x00007610ff1a7816 */ /* 0x000fe4000000001a */
[----:B----4-:R-:W-:-:S04]  /*9760*/  PRMT R13, RZ, 0x7610, R13 ;  /* 0x00007610ff0d7816 */ /* 0x010fc8000000000d */
[----:B------:R0:W4:Y:S01]  /*9770*/  @P0 LDG.E.U16 R26, [R6.64] ;  /* 0x00000004061a0981 */ /* 0x000122000c1e1500 */
[----:B------:R-:W-:Y:S02]  /*9780*/  ISETP.GT.AND P0, PT, R0, 0x11, PT ;  /* 0x000000110000780c */ /* 0x000fe40003f04270 */
[-C--:B------:R-:W-:Y:S02]  /*9790*/  IADD3 R4, P3, R22, R2.reuse, RZ ;  /* 0x0000000216047210 */ /* 0x080fe40007f7e0ff */
[----:B------:R2:W4:Y:S01]  /*97a0*/  @P1 LDG.E.U16 R13, [R8.64] ;  /* 0x00000004080d1981 */ /* 0x000522000c1e1500 */
[----:B0-----:R-:W-:-:S05]  /*97b0*/  IADD3 R6, P2, R24, R2, RZ ;  /* 0x0000000218067210 */ /* 0x001fca0007f5e0ff */
[--C-:B------:R-:W-:Y:S02]  /*97c0*/  IMAD.X R7, R25, 0x1, R3.reuse, P2 ;  /* 0x0000000119077824 */ /* 0x100fe400010e0603 */
[----:B------:R-:W-:Y:S02]  /*97d0*/  IMAD.X R5, R23, 0x1, R3, P3 ;  /* 0x0000000117057824 */ /* 0x000fe400018e0603 */
[----:B------:R-:W4:Y:S01]  /*97e0*/  LDL.64 R22, [R1+0xd08] ;  /* 0x000d080001167983 */ /* 0x000f220000100a00 */
[----:B--2---:R-:W-:Y:S02]  /*97f0*/  IADD3 R8, P2, R28, R2, RZ ;  /* 0x000000021c087210 */ /* 0x004fe40007f5e0ff */
[----:B---3--:R-:W-:-:S03]  /*9800*/  PRMT R10, RZ, 0x7610, R10 ;  /* 0x00007610ff0a7816 */ /* 0x008fc6000000000a */
[----:B------:R-:W-:-:S03]  /*9810*/  IMAD.X R9, R29, 0x1, R3, P2 ;  /* 0x000000011d097824 */ /* 0x000fc600010e0603 */
[----:B------:R0:W2:Y:S02]  /*9820*/  @P1 LDG.E.U16 R10, [R6.64] ;  /* 0x00000004060a1981 */ /* 0x0000a4000c1e1500 */
[----:B0-----:R-:W-:-:S06]  /*9830*/  PRMT R6, RZ, 0x7610, R6 ;  /* 0x00007610ff067816 */ /* 0x001fcc0000000006 */
[----:B------:R-:W3:Y:S01]  /*9840*/  @P0 LDG.E.U16 R6, [R8.64] ;  /* 0x0000000408060981 */ /* 0x000ee2000c1e1500 */
[----:B------:R-:W-:-:S06]  /*9850*/  PRMT R11, RZ, 0x7610, R11 ;  /* 0x00007610ff0b7816 */ /* 0x000fcc000000000b */
[----:B------:R0:W2:Y:S01]  /*9860*/  @P1 LDG.E.U16 R11, [R4.64] ;  /* 0x00000004040b1981 */ /* 0x0000a2000c1e1500 */
[----:B------:R-:W-:Y:S02]  /*9870*/  PRMT R12, RZ, 0x7610, R12 ;  /* 0x00007610ff0c7816 */ /* 0x000fe4000000000c */
[----:B0-----:R-:W-:-:S05]  /*9880*/  IADD3 R4, P3, R18, R2, RZ ;  /* 0x0000000212047210 */ /* 0x001fca0007f7e0ff */
[----:B------:R-:W-:Y:S01]  /*9890*/  IMAD.X R5, R19, 0x1, R3, P3 ;  /* 0x0000000113057824 */ /* 0x000fe200018e0603 */
[----:B----4-:R-:W-:Y:S04]  /*98a0*/  STL [R1+0xa40], R26 ;  /* 0x000a401a01007387 */ /* 0x010fe80000100800 */
[----:B------:R0:W4:Y:S04]  /*98b0*/  @P1 LDG.E.U16 R12, [R4.64] ;  /* 0x00000004040c1981 */ /* 0x000128000c1e1500 */
[----:B------:R1:W-:Y:S04]  /*98c0*/  STL [R1+0xa48], R27 ;  /* 0x000a481b01007387 */ /* 0x0003e80000100800 */
[----:B------:R-:W2:Y:S01]  /*98d0*/  LDL.64 R24, [R1+0xd18] ;  /* 0x000d180001187983 */ /* 0x000ea20000100a00 */
[----:B0-----:R-:W-:-:S03]  /*98e0*/  IADD3 R4, P1, R22, R2, RZ ;  /* 0x0000000216047210 */ /* 0x001fc60007f3e0ff */
[----:B-1----:R-:W2:Y:S02]  /*98f0*/  LDL.64 R26, [R1+0xd00] ;  /* 0x000d0000011a7983 */ /* 0x002ea40000100a00 */
[----:B------:R-:W-:Y:S02]  /*9900*/  IMAD.X R5, R23, 0x1, R3, P1 ;  /* 0x0000000117057824 */ /* 0x000fe400008e0603 */
[----:B------:R-:W4:Y:S04]  /*9910*/  LDL.LU.64 R18, [R1+0x21c0] ;  /* 0x0021c00001127983 */ /* 0x000f280000300a00 */
[----:B------:R-:W4:Y:S04]  /*9920*/  LDL.64 R28, [R1+0xd30] ;  /* 0x000d3000011c7983 */ /* 0x000f280000100a00 */
[----:B---3--:R2:W-:Y:S04]  /*9930*/  STL [R1+0xa3c], R6 ;  /* 0x000a3c0601007387 */ /* 0x0085e80000100800 */
[----:B------:R-:W3:Y:S01]  /*9940*/  LDL.LU.64 R22, [R1+0x21b8] ;  /* 0x0021b80001167983 */ /* 0x000ee20000300a00 */
[----:B--2---:R-:W-:-:S05]  /*9950*/  IADD3 R6, P2, R26, R2, RZ ;  /* 0x000000021a067210 */ /* 0x004fca0007f5e0ff */
[----:B------:R-:W-:Y:S01]  /*9960*/  IMAD.X R7, R27, 0x1, R3, P2 ;  /* 0x000000011b077824 */ /* 0x000fe200010e0603 */
[----:B------:R-:W-:Y:S01]  /*9970*/  ISETP.GT.AND P2, PT, R0, 0x12, PT ;  /* 0x000000120000780c */ /* 0x000fe20003f44270 */
[----:B------:R-:W2:Y:S01]  /*9980*/  LDL.64 R26, [R1+0xd28] ;  /* 0x000d2800011a7983 */ /* 0x000ea20000100a00 */
[----:B----4-:R-:W-:Y:S02]  /*9990*/  PRMT R19, RZ, 0x7610, R19 ;  /* 0x00007610ff137816 */ /* 0x010fe40000000013 */
[----:B---3--:R-:W-:Y:S02]  /*99a0*/  PRMT R23, RZ, 0x7610, R23 ;  /* 0x00007610ff177816 */ /* 0x008fe40000000017 */
[----:B------:R-:W-:-:S04]  /*99b0*/  PRMT R22, RZ, 0x7610, R22 ;  /* 0x00007610ff167816 */ /* 0x000fc80000000016 */
[----:B------:R0:W3:Y:S04]  /*99c0*/  @P0 LDG.E.U16 R23, [R4.64] ;  /* 0x0000000404170981 */ /* 0x0000e8000c1e1500 */
[----:B------:R1:W4:Y:S01]  /*99d0*/  @P0 LDG.E.U16 R22, [R6.64] ;  /* 0x0000000406160981 */ /* 0x000322000c1e1500 */
[----:B0-----:R-:W-:-:S05]  /*99e0*/  IADD3 R4, P1, R24, R2, RZ ;  /* 0x0000000218047210 */ /* 0x001fca0007f3e0ff */
[----:B------:R-:W-:Y:S01]  /*99f0*/  IMAD.X R5, R25, 0x1, R3, P1 ;  /* 0x0000000119057824 */ /* 0x000fe200008e0603 */
[----:B-1----:R-:W-:-:S04]  /*9a00*/  IADD3 R6, P1, R28, R2, RZ ;  /* 0x000000021c067210 */ /* 0x002fc80007f3e0ff */
[----:B------:R0:W2:Y:S01]  /*9a10*/  @P0 LDG.E.U16 R19, [R4.64] ;  /* 0x0000000404130981 */ /* 0x0000a2000c1e1500 */
[----:B------:R-:W-:Y:S01]  /*9a20*/  IMAD.X R7, R29, 0x1, R3, P1 ;  /* 0x000000011d077824 */ /* 0x000fe200008e0603 */
[----:B0-----:R-:W-:-:S06]  /*9a30*/  PRMT R4, RZ, 0x7610, R4 ;  /* 0x00007610ff047816 */ /* 0x001fcc0000000004 */
[----:B------:R-:W2:Y:S04]  /*9a40*/  @P2 LDG.E.U16 R4, [R6.64] ;  /* 0x0000000406042981 */ /* 0x000ea8000c1e1500 */
[----:B----4-:R-:W-:Y:S04]  /*9a50*/  STL [R1+0x908], R22 ;  /* 0x0009081601007387 */ /* 0x010fe80000100800 */
[----:B---3--:R0:W-:Y:S04]  /*9a60*/  STL [R1+0xa38], R23 ;  /* 0x000a381701007387 */ /* 0x0081e80000100800 */
[----:B------:R-:W3:Y:S04]  /*9a70*/  LDL.64 R24, [R1+0xd38] ;  /* 0x000d380001187983 */ /* 0x000ee80000100a00 */
[----:B0-----:R-:W4:Y:S04]  /*9a80*/  LDL.64 R22, [R1+0xd20] ;  /* 0x000d200001167983 */ /* 0x001f280000100a00 */
[----:B--2---:R0:W-:Y:S04]  /*9a90*/  STL [R1+0xa2c], R19 ;  /* 0x000a2c1301007387 */ /* 0x0041e80000100800 */
[----:B0-----:R-:W2:Y:S04]  /*9aa0*/  LDL.LU R19, [R1+0x21b4] ;  /* 0x0021b40001137983 */ /* 0x001ea80000300800 */
[----:B------:R-:W2:Y:S04]  /*9ab0*/  LDL.64 R28, [R1+0xd50] ;  /* 0x000d5000011c7983 */ /* 0x000ea80000100a00 */
[----:B------:R0:W-:Y:S02]  /*9ac0*/  STL [R1+0xa28], R4 ;  /* 0x000a280401007387 */ /* 0x0001e40000100800 */
[----:B0-----:R-:W-:-:S02]  /*9ad0*/  IADD3 R4, P0, R26, R2, RZ ;  /* 0x000000021a047210 */ /* 0x001fc40007f1e0ff */
[----:B------:R-:W2:Y:S03]  /*9ae0*/  LDL.LU R26, [R1+0x21b0] ;  /* 0x0021b000011a7983 */ /* 0x000ea60000300800 */
[----:B------:R-:W-:Y:S01]  /*9af0*/  IMAD.X R5, R27, 0x1, R3, P0 ;  /* 0x000000011b057824 */ /* 0x000fe200000e0603 */
[----:B--2---:R-:W-:-:S06]  /*9b00*/  PRMT R26, RZ, 0x7610, R26 ;  /* 0x00007610ff1a7816 */ /* 0x004fcc000000001a */
[----:B------:R4:W2:Y:S02]  /*9b10*/  @P2 LDG.E.U16 R26, [R4.64] ;  /* 0x00000004041a2981 */ /* 0x0008a4000c1e1500 */
[----:B----4-:R-:W-:Y:S02]  /*9b20*/  IADD3 R4, P0, R22, R2, RZ ;  /* 0x0000000216047210 */ /* 0x010fe40007f1e0ff */
[----:B--2---:R0:W-:Y:S04]  /*9b30*/  STL [R1+0xa24], R26 ;  /* 0x000a241a01007387 */ /* 0x0041e80000100800 */
[----:B0-----:R-:W2:Y:S04]  /*9b40*/  LDL.64 R26, [R1+0xd48] ;  /* 0x000d4800011a7983 */ /* 0x001ea80000100a00 */
[----:B------:R-:W4:Y:S01]  /*9b50*/  LDL.LU R22, [R1+0x21ac] ;  /* 0x0021ac0001167983 */ /* 0x000f220000300800 */
[----:B------:R-:W-:Y:S01]  /*9b60*/  IMAD.X R5, R23, 0x1, R3, P0 ;  /* 0x0000000117057824 */ /* 0x000fe200000e0603 */
[----:B----4-:R-:W-:-:S06]  /*9b70*/  PRMT R22, RZ, 0x7610, R22 ;  /* 0x00007610ff167816 */ /* 0x010fcc0000000016 */
[----:B------:R3:W4:Y:S02]  /*9b80*/  @P2 LDG.E.U16 R22, [R4.64] ;  /* 0x0000000404162981 */ /* 0x000724000c1e1500 */
[----:B---3--:R-:W-:Y:S02]  /*9b90*/  IADD3 R4, P0, R24, R2, RZ ;  /* 0x0000000218047210 */ /* 0x008fe40007f1e0ff */
[----:B----4-:R0:W-:Y:S04]  /*9ba0*/  STL [R1+0xa20], R22 ;  /* 0x000a201601007387 */ /* 0x0101e80000100800 */
[----:B0-----:R-:W3:Y:S04]  /*9bb0*/  LDL.64 R22, [R1+0xd40] ;  /* 0x000d400001167983 */ /* 0x001ee80000100a00 */
[----:B------:R-:W4:Y:S01]  /*9bc0*/  LDL.LU R24, [R1+0x21a8] ;  /* 0x0021a80001187983 */ /* 0x000f220000300800 */
[----:B------:R-:W-:Y:S01]  /*9bd0*/  IMAD.X R5, R25, 0x1, R3, P0 ;  /* 0x0000000119057824 */ /* 0x000fe200000e0603 */
[----:B----4-:R-:W-:-:S06]  /*9be0*/  PRMT R24, RZ, 0x7610, R24 ;  /* 0x00007610ff187816 */ /* 0x010fcc0000000018 */
[----:B------:R0:W4:Y:S02]  /*9bf0*/  @P2 LDG.E.U16 R24, [R4.64] ;  /* 0x0000000404182981 */ /* 0x000124000c1e1500 */
[----:B0-----:R-:W-:Y:S02]  /*9c00*/  IADD3 R4, P0, R28, R2, RZ ;  /* 0x000000021c047210 */ /* 0x001fe40007f1e0ff */
[----:B----4-:R0:W-:Y:S04]  /*9c10*/  STL [R1+0xa1c], R24 ;  /* 0x000a1c1801007387 */ /* 0x0101e80000100800 */
[----:B0-----:R-:W4:Y:S04]  /*9c20*/  LDL.64 R24, [R1+0xd58] ;  /* 0x000d580001187983 */ /* 0x001f280000100a00 */
[----:B------:R-:W2:Y:S01]  /*9c30*/  LDL.LU R28, [R1+0x21a4] ;  /* 0x0021a400011c7983 */ /* 0x000ea20000300800 */
[----:B------:R-:W-:Y:S01]  /*9c40*/  ISETP.GT.AND P1, PT, R0, 0x13, PT ;  /* 0x000000130000780c */ /* 0x000fe20003f24270 */
[----:B------:R-:W-:Y:S01]  /*9c50*/  IMAD.X R5, R29, 0x1, R3, P0 ;  /* 0x000000011d057824 */ /* 0x000fe200000e0603 */
[----:B--2---:R-:W-:-:S11]  /*9c60*/  PRMT R28, RZ, 0x7610, R28 ;  /* 0x00007610ff1c7816 */ /* 0x004fd6000000001c */
[----:B------:R0:W2:Y:S02]  /*9c70*/  @P1 LDG.E.U16 R28, [R4.64] ;  /* 0x00000004041c1981 */ /* 0x0000a4000c1e1500 */
[----:B0-----:R-:W-:Y:S02]  /*9c80*/  IADD3 R4, P0, R26, R2, RZ ;  /* 0x000000021a047210 */ /* 0x001fe40007f1e0ff */
[----:B--2---:R0:W-:Y:S04]  /*9c90*/  STL [R1+0xa18], R28 ;  /* 0x000a181c01007387 */ /* 0x0041e80000100800 */
[----:B0-----:R-:W2:Y:S04]  /*9ca0*/  LDL.64 R28, [R1+0xd70] ;  /* 0x000d7000011c7983 */ /* 0x001ea80000100a00 */
[----:B------:R-:W2:Y:S01]  /*9cb0*/  LDL.LU R26, [R1+0x21a0] ;  /* 0x0021a000011a7983 */ /* 0x000ea20000300800 */
[----:B------:R-:W-:Y:S01]  /*9cc0*/  IMAD.X R5, R27, 0x1, R3, P0 ;  /* 0x000000011b057824 */ /* 0x000fe200000e0603 */
[----:B--2---:R-:W-:-:S06]  /*9cd0*/  PRMT R26, RZ, 0x7610, R26 ;  /* 0x00007610ff1a7816 */ /* 0x004fcc000000001a */
[----:B------:R3:W2:Y:S02]  /*9ce0*/  @P1 LDG.E.U16 R26, [R4.64] ;  /* 0x00000004041a1981 */ /* 0x0006a4000c1e1500 */
[----:B---3--:R-:W-:Y:S02]  /*9cf0*/  IADD3 R4, P0, R22, R2, RZ ;  /* 0x0000000216047210 */ /* 0x008fe40007f1e0ff */
[----:B--2---:R0:W-:Y:S04]  /*9d00*/  STL [R1+0xa14], R26 ;  /* 0x000a141a01007387 */ /* 0x0041e80000100800 */
[----:B0-----:R-:W2:Y:S04]  /*9d10*/  LDL.64 R26, [R1+0xd68] ;  /* 0x000d6800011a7983 */ /* 0x001ea80000100a00 */
[----:B------:R-:W3:Y:S01]  /*9d20*/  LDL.LU R22, [R1+0x219c] ;  /* 0x00219c0001167983 */ /* 0x000ee20000300800 */
[----:B------:R-:W-:Y:S01]  /*9d30*/  IMAD.X R5, R23, 0x1, R3, P0 ;  /* 0x0000000117057824 */ /* 0x000fe200000e0603 */
[----:B---3--:R-:W-:-:S06]  /*9d40*/  PRMT R22, RZ, 0x7610, R22 ;  /* 0x00007610ff167816 */ /* 0x008fcc0000000016 */
[----:B------:R4:W3:Y:S02]  /*9d50*/  @P1 LDG.E.U16 R22, [R4.64] ;  /* 0x0000000404161981 */ /* 0x0008e4000c1e1500 */
[----:B----4-:R-:W-:Y:S02]  /*9d60*/  IADD3 R4, P0, R24, R2, RZ ;  /* 0x0000000218047210 */ /* 0x010fe40007f1e0ff */
[----:B---3--:R0:W-:Y:S04]  /*9d70*/  STL [R1+0xa10], R22 ;  /* 0x000a101601007387 */ /* 0x0081e80000100800 */
        /* <DEDUP_REMOVED lines=121> */
[----:B0-----:R-:W-:-:S05]  /*a510*/  IADD3 R4, P0, R28, R2, RZ ;  /* 0x000000021c047210 */ /* 0x001fca0007f1e0ff */
[----:B------:R-:W-:Y:S01]  /*a520*/  IMAD.X R5, R29, 0x1, R3, P0 ;  /* 0x000000011d057824 */ /* 0x000fe200000e0603 */
[----:B------:R-:W-:Y:S02]  /*a530*/  ISETP.GT.AND P1, PT, R0, 0x18, PT ;  /* 0x000000180000780c */ /* 0x000fe40003f24270 */
[----:B------:R-:W-:Y:S02]  /*a540*/  PRMT R9, RZ, 0x7610, R9 ;  /* 0x00007610ff097816 */ /* 0x000fe40000000009 */
[----:B------:R-:W-:-:S09]  /*a550*/  PRMT R8, RZ, 0x7610, R8 ;  /* 0x00007610ff087816 */ /* 0x000fd20000000008 */
[----:B------:R2:W3:Y:S04]  /*a560*/  @P1 LDG.E.U16 R9, [R4.64] ;  /* 0x0000000404091981 */ /* 0x0004e8000c1e1500 */
[----:B----4-:R0:W-:Y:S04]  /*a570*/  STL [R1+0x90], R24 ;  /* 0x0000901801007387 */ /* 0x0101e80000100800 */
[----:B------:R-:W4:Y:S04]  /*a580*/  LDL.64 R28, [R1+0xe10] ;  /* 0x000e1000011c7983 */ /* 0x000f280000100a00 */
[----:B0-----:R-:W4:Y:S01]  /*a590*/  LDL.64 R24, [R1+0xdf8] ;  /* 0x000df80001187983 */ /* 0x001f220000100a00 */
[----:B--2---:R-:W-:-:S05]  /*a5a0*/  IADD3 R4, P0, R26, R2, RZ ;  /* 0x000000021a047210 */ /* 0x004fca0007f1e0ff */
[----:B------:R-:W-:Y:S01]  /*a5b0*/  IMAD.X R5, R27, 0x1, R3, P0 ;  /* 0x000000011b057824 */ /* 0x000fe200000e0603 */
[----:B------:R-:W-:Y:S01]  /*a5c0*/  PRMT R6, RZ, 0x7610, R6 ;  /* 0x00007610ff067816 */ /* 0x000fe20000000006 */
[----:B------:R-:W2:Y:S04]  /*a5d0*/  LDL.64 R26, [R1+0xe08] ;  /* 0x000e0800011a7983 */ /* 0x000ea80000100a00 */
[----:B------:R3:W2:Y:S02]  /*a5e0*/  @P1 LDG.E.U16 R8, [R4.64] ;  /* 0x0000000404081981 */ /* 0x0006a4000c1e1500 */
[----:B---3--:R-:W-:-:S05]  /*a5f0*/  IADD3 R4, P0, R22, R2, RZ ;  /* 0x0000000216047210 */ /* 0x008fca0007f1e0ff */
[----:B------:R-:W-:Y:S01]  /*a600*/  IMAD.X R5, R23, 0x1, R3, P0 ;  /* 0x0000000117057824 */ /* 0x000fe200000e0603 */
[----:B------:R-:W-:Y:S01]  /*a610*/  PRMT R7, RZ, 0x7610, R7 ;  /* 0x00007610ff077816 */ /* 0x000fe20000000007 */
[----:B------:R-:W3:Y:S04]  /*a620*/  LDL.64 R22, [R1+0xe00] ;  /* 0x000e000001167983 */ /* 0x000ee80000100a00 */
[----:B------:R4:W2:Y:S02]  /*a630*/  @P1 LDG.E.U16 R6, [R4.64] ;  /* 0x0000000404061981 */ /* 0x0008a4000c1e1500 */
[----:B----4-:R-:W-:-:S05]  /*a640*/  IADD3 R4, P0, R24, R2, RZ ;  /* 0x0000000218047210 */ /* 0x010fca0007f1e0ff */
[----:B------:R-:W-:Y:S02]  /*a650*/  IMAD.X R5, R25, 0x1, R3, P0 ;  /* 0x0000000119057824 */ /* 0x000fe400000e0603 */
[----:B------:R-:W4:Y:S04]  /*a660*/  LDL.64 R24, [R1+0xe18] ;  /* 0x000e180001187983 */ /* 0x000f280000100a00 */
[----:B------:R0:W2:Y:S02]  /*a670*/  @P1 LDG.E.U16 R7, [R4.64] ;  /* 0x0000000404071981 */ /* 0x0000a4000c1e1500 */
[----:B0-----:R-:W-:Y:S02]  /*a680*/  IADD3 R4, P0, R28, R2, RZ ;  /* 0x000000021c047210 */ /* 0x001fe40007f1e0ff */
[----:B------:R-:W2:Y:S01]  /*a690*/  LDL.LU R28, [R1+0x2154] ;  /* 0x00215400011c7983 */ /* 0x000ea20000300800 */
[----:B------:R-:W-:-:S02]  /*a6a0*/  ISETP.GT.AND P1, PT, R0, 0x19, PT ;  /* 0x000000190000780c */ /* 0x000fc40003f24270 */
[----:B------:R-:W-:Y:S01]  /*a6b0*/  IMAD.X R5, R29, 0x1, R3, P0 ;  /* 0x000000011d057824 */ /* 0x000fe200000e0603 */
[----:B--2---:R-:W-:-:S10]  /*a6c0*/  PRMT R28, RZ, 0x7610, R28 ;  /* 0x00007610ff1c7816 */ /* 0x004fd4000000001c */
        /* <DEDUP_REMOVED lines=158> */
[----:B------:R-:W-:-:S02]  /*b0b0*/  PRMT R19, RZ, 0x7610, R19 ;  /* 0x00007610ff137816 */ /* 0x000fc40000000013 */
[----:B---3--:R-:W-:-:S06]  /*b0c0*/  PRMT R22, RZ, 0x7610, R22 ;  /* 0x00007610ff167816 */ /* 0x008fcc0000000016 */
[----:B------:R4:W3:Y:S02]  /*b0d0*/  @P1 LDG.E.U16 R22, [R4.64] ;  /* 0x0000000404161981 */ /* 0x0008e4000c1e1500 */
[----:B----4-:R-:W-:-:S05]  /*b0e0*/  IADD3 R4, P0, R24, R2, RZ ;  /* 0x0000000218047210 */ /* 0x010fca0007f1e0ff */
[----:B------:R-:W-:-:S05]  /*b0f0*/  IMAD.X R5, R25, 0x1, R3, P0 ;  /* 0x0000000119057824 */ /* 0x000fca00000e0603 */
[----:B------:R0:W4:Y:S01]  /*b100*/  @P1 LDG.E.U16 R19, [R4.64] ;  /* 0x0000000404131981 */ /* 0x000122000c1e1500 */
[----:B------:R-:W-:Y:S02]  /*b110*/  ISETP.GT.AND P1, PT, R0, 0x1f, PT ;  /* 0x0000001f0000780c */ /* 0x000fe40003f24270 */
[----:B------:R-:W-:Y:S02]  /*b120*/  PRMT R21, RZ, 0x7610, R21 ;  /* 0x00007610ff157816 */ /* 0x000fe40000000015 */
[----:B0-----:R-:W-:-:S05]  /*b130*/  IADD3 R4, P0, R28, R2, RZ ;  /* 0x000000021c047210 */ /* 0x001fca0007f1e0ff */
[----:B------:R-:W-:-:S05]  /*b140*/  IMAD.X R5, R29, 0x1, R3, P0 ;  /* 0x000000011d057824 */ /* 0x000fca00000e0603 */
[----:B------:R2:W4:Y:S02]  /*b150*/  @P1 LDG.E.U16 R21, [R4.64] ;  /* 0x0000000404151981 */ /* 0x000524000c1e1500 */
[----:B--2---:R-:W-:-:S05]  /*b160*/  IADD3 R4, P0, R26, R2, RZ ;  /* 0x000000021a047210 */ /* 0x004fca0007f1e0ff */
[----:B------:R-:W-:Y:S01]  /*b170*/  IMAD.X R5, R27, 0x1, R3, P0 ;  /* 0x000000011b057824 */ /* 0x000fe200000e0603 */
[----:B---3--:R0:W-:Y:S04]  /*b180*/  STL [R1+0x34], R22 ;  /* 0x0000341601007387 */ /* 0x0081e80000100800 */
[----:B------:R-:W2:Y:S04]  /*b190*/  LDL.64 R24, [R1+0xed8] ;  /* 0x000ed80001187983 */ /* 0x000ea80000100a00 */
[----:B0-----:R-:W3:Y:S04]  /*b1a0*/  LDL.64 R22, [R1+0xec0] ;  /* 0x000ec00001167983 */ /* 0x001ee80000100a00 */
[----:B----4-:R0:W-:Y:S04]  /*b1b0*/  STL [R1+0x30], R19 ;  /* 0x0000301301007387 */ /* 0x0101e80000100800 */
[----:B0-----:R-:W4:Y:S04]  /*b1c0*/  LDL.LU R19, [R1+0x20f8] ;  /* 0x0020f80001137983 */ /* 0x001f280000300800 */
[----:B------:R-:W2:Y:S04]  /*b1d0*/  LDL.LU.64 R28, [R1+0x20f0] ;  /* 0x0020f000011c7983 */ /* 0x000ea80000300a00 */
[----:B------:R-:W2:Y:S02]  /*b1e0*/  LDL.LU.64 R26, [R1+0x20e8] ;  /* 0x0020e800011a7983 */ /* 0x000ea40000300a00 */
[----:B--2---:R-:W-:-:S06]  /*b1f0*/  PRMT R27, RZ, 0x7610, R27 ;  /* 0x00007610ff1b7816 */ /* 0x004fcc000000001b */
[----:B------:R-:W2:Y:S04]  /*b200*/  @P1 LDG.E.U16 R27, [R4.64] ;  /* 0x00000004041b1981 */ /* 0x000ea8000c1e1500 */
[----:B------:R-:W-:Y:S04]  /*b210*/  STL [R1+0x2c], R21 ;  /* 0x00002c1501007387 */ /* 0x000fe80000100800 */
[----:B--2---:R0:W-:Y:S04]  /*b220*/  STL [R1+0x28], R27 ;  /* 0x0000281b01007387 */ /* 0x0041e80000100800 */
[----:B0-----:R-:W2:Y:S01]  /*b230*/  LDL.LU R27, [R1+0x20e0] ;  /* 0x0020e000011b7983 */ /* 0x001ea20000300800 */
[----:B---3--:R-:W-:-:S05]  /*b240*/  IADD3 R4, P0, R22, R2, RZ ;  /* 0x0000000216047210 */ /* 0x008fca0007f1e0ff */
[----:B------:R-:W-:Y:S01]  /*b250*/  IMAD.X R5, R23, 0x1, R3, P0 ;  /* 0x0000000117057824 */ /* 0x000fe200000e0603 */
[----:B------:R-:W-:Y:S01]  /*b260*/  PRMT R28, RZ, 0x7610, R28 ;  /* 0x00007610ff1c7816 */ /* 0x000fe2000000001c */
[----:B------:R-:W3:Y:S04]  /*b270*/  LDL.LU.64 R22, [R1+0x20d8] ;  /* 0x0020d80001167983 */ /* 0x000ee80000300a00 */
[----:B------:R-:W0:Y:S01]  /*b280*/  S2R R21, SR_TID.X ;  /* 0x0000000000157919 */ /* 0x000e220000002100 */
[----:B--2---:R-:W-:-:S06]  /*b290*/  PRMT R27, RZ, 0x7610, R27 ;  /* 0x00007610ff1b7816 */ /* 0x004fcc000000001b */
[----:B------:R1:W2:Y:S02]  /*b2a0*/  @P1 LDG.E.U16 R27, [R4.64] ;  /* 0x00000004041b1981 */ /* 0x0002a4000c1e1500 */
[----:B-1----:R-:W-:-:S05]  /*b2b0*/  IADD3 R4, P0, R24, R2, RZ ;  /* 0x0000000218047210 */ /* 0x002fca0007f1e0ff */
[----:B------:R-:W-:-:S05]  /*b2c0*/  IMAD.X R5, R25, 0x1, R3, P0 ;  /* 0x0000000119057824 */ /* 0x000fca00000e0603 */
[----:B------:R-:W3:Y:S01]  /*b2d0*/  @P1 LDG.E.U16 R28, [R4.64] ;  /* 0x00000004041c1981 */ /* 0x000ee2000c1e1500 */
[----:B0-----:R-:W-:-:S03]  /*b2e0*/  LOP3.LUT R21, R21, 0x1f, RZ, 0xc0, !PT ;  /* 0x0000001f15157812 */ /* 0x001fc600078ec0ff */
[----:B------:R-:W-:Y:S01]  /*b2f0*/  BAR.SYNC.DEFER_BLOCKING 0x0 ;  /* 0x0000000000007b1d */ /* 0x000fe20000010000 */
[----:B------:R-:W-:Y:S02]  /*b300*/  ISETP.GE.AND P2, PT, R21, R0, PT ;  /* 0x000000001500720c */ /* 0x000fe40003f46270 */
[----:B------:R-:W-:-:S03]  /*b310*/  PRMT R20, RZ, 0x7610, R20 ;  /* 0x00007610ff147816 */ /* 0x000fc60000000014 */
[----:B--2---:R0:W-:Y:S04]  /*b320*/  STL [R1+0x24], R27 ;  /* 0x0000241b01007387 */ /* 0x0041e80000100800 */
[----:B0-----:R-:W2:Y:S04]  /*b330*/  LDL.LU R27, [R1+0x20d0] ;  /* 0x0020d000011b7983 */ /* 0x001ea80000300800 */
[----:B------:R-:W-:Y:S04]  /*b340*/  STL [R1+0xfd8], R0 ;  /* 0x000fd80001007387 */ /* 0x000fe80000100800 */
[----:B------:R-:W2:Y:S04]  /*b350*/  LDL.LU.64 R24, [R1+0x20c8] ;  /* 0x0020c80001187983 */ /* 0x000ea80000300a00 */
[----:B------:R0:W-:Y:S04]  /*b360*/  STL.64 [R1+0xf80], R2 ;  /* 0x000f800201007387 */ /* 0x0001e80000100a00 */
[----:B---3--:R1:W-:Y:S01]  /*b370*/  STL [R1+0x2054], R28 ;  /* 0x0020541c01007387 */ /* 0x0083e20000100800 */
[----:B0-----:R-:W-:-:S02]  /*b380*/  IMAD.MOV.U32 R2, RZ, RZ, R23 ;  /* 0x000000ffff027224 */ /* 0x001fc400078e0017 */
[----:B-1----:R-:W-:Y:S02]  /*b390*/  IMAD R28, R21, c[0x0][0x18c], RZ ;  /* 0x00006300151c7a24 */ /* 0x002fe400078e02ff */
[----:B------:R-:W-:-:S04]  /*b3a0*/  IMAD.MOV.U32 R3, RZ, RZ, R22 ;  /* 0x000000ffff037224 */ /* 0x000fc800078e0016 */
[----:B------:R-:W-:-:S05]  /*b3b0*/  IMAD.WIDE R4, R28, 0x2, R2 ;  /* 0x000000021c047825 */ /* 0x000fca00078e0202 */
[----:B------:R2:W3:Y:S04]  /*b3c0*/  @!P2 LDG.E.U16 R20, [R4.64] ;  /* 0x000000040414a981 */ /* 0x0004e8000c1e1500 */
[----:B------:R0:W-:Y:S01]  /*b3d0*/  STL.64 [R1+0xf98], R2 ;  /* 0x000f980201007387 */ /* 0x0001e20000100a00 */
[----:B------:R-:W-:-:S03]  /*b3e0*/  PRMT R26, RZ, 0x7610, R26 ;  /* 0x00007610ff1a7816 */ /* 0x000fc6000000001a */
[----:B0-----:R-:W4:Y:S04]  /*b3f0*/  LDL.LU R2, [R1] ;  /* 0x0000000001027983 */ /* 0x001f280000300800 */
[----:B------:R-:W4:Y:S04]  /*b400*/  LDL.LU R3, [R1+0x4] ;  /* 0x0000040001037983 */ /* 0x000f280000300800 */
[----:B------:R-:W4:Y:S01]  /*b410*/  LDL.LU R21, [R1+0x92c] ;  /* 0x00092c0001157983 */ /* 0x000f220000300800 */
[----:B--2---:R-:W-:Y:S02]  /*b420*/  IMAD.MOV.U32 R4, RZ, RZ, R25 ;  /* 0x000000ffff047224 */ /* 0x004fe400078e0019 */
[----:B------:R-:W-:Y:S01]  /*b430*/  IMAD.MOV.U32 R5, RZ, RZ, R24 ;  /* 0x000000ffff057224 */ /* 0x000fe200078e0018 */
[----:B---3--:R0:W-:Y:S04]  /*b440*/  STL [R1+0x1c], R20 ;  /* 0x00001c1401007387 */ /* 0x0081e80000100800 */
[----:B0-----:R-:W2:Y:S04]  /*b450*/  LDL.LU R20, [R1+0x930] ;  /* 0x0009300001147983 */ /* 0x001ea80000300800 */
[----:B------:R0:W-:Y:S02]  /*b460*/  STL.64 [R1+0x9f8], R4 ;  /* 0x0009f80401007387 */ /* 0x0001e40000100a00 */
[----:B0-----:R-:W-:-:S05]  /*b470*/  IMAD.WIDE R4, R28, 0x2, R4 ;  /* 0x000000021c047825 */ /* 0x001fca00078e0204 */
[----:B------:R-:W3:Y:S04]  /*b480*/  @!P2 LDG.E.U16 R26, [R4.64] ;  /* 0x00000004041aa981 */ /* 0x000ee8000c1e1500 */
[----:B---3--:R0:W-:Y:S04]  /*b490*/  STL [R1+0x18], R26 ;  /* 0x0000181a01007387 */ /* 0x0081e80000100800 */
[----:B0-----:R-:W3:Y:S01]  /*b4a0*/  LDL.LU R26, [R1+0x20c4] ;  /* 0x0020c400011a7983 */ /* 0x001ee20000300800 */
[----:B------:R-:W-:Y:S01]  /*b4b0*/  IMAD.MOV.U32 R4, RZ, RZ, R27 ;  /* 0x000000ffff047224 */ /* 0x000fe200078e001b */
[----:B------:R-:W-:Y:S01]  /*b4c0*/  PRMT R29, RZ, 0x7610, R29 ;  /* 0x00007610ff1d7816 */ /* 0x000fe2000000001d */
[----:B---3--:R-:W-:-:S05]  /*b4d0*/  IMAD.MOV.U32 R5, RZ, RZ, R26 ;  /* 0x000000ffff057224 */ /* 0x008fca00078e001a */
[----:B------:R0:W-:Y:S02]  /*b4e0*/  STL.64 [R1+0x9f0], R4 ;  /* 0x0009f00401007387 */ /* 0x0001e40000100a00 */
[----:B0-----:R-:W-:-:S05]  /*b4f0*/  IMAD.WIDE R4, R28, 0x2, R4 ;  /* 0x000000021c047825 */ /* 0x001fca00078e0204 */
[----:B------:R-:W3:Y:S01]  /*b500*/  @!P2 LDG.E.U16 R29, [R4.64] ;  /* 0x00000004041da981 */ /* 0x000ee2000c1e1500 */
[----:B----4-:R-:W-:-:S04]  /*b510*/  LOP3.LUT R3, R3, R2, RZ, 0x3c, !PT ;  /* 0x0000000203037212 */ /* 0x010fc800078e3cff */
[C---:B------:R-:W-:Y:S01]  /*b520*/  LOP3.LUT R2, R3.reuse, R2, RZ, 0x3c, !PT ;  /* 0x0000000203027212 */ /* 0x040fe200078e3cff */
[----:B---3--:R0:W-:Y:S04]  /*b530*/  STL [R1+0x14], R29 ;  /* 0x0000141d01007387 */ /* 0x0081e80000100800 */
[----:B0-----:R-:W3:Y:S01]  /*b540*/  LDL.LU R29, [R1+0x20c0] ;  /* 0x0020c000011d7983 */ /* 0x001ee20000300800 */
[----:B------:R-:W-:-:S05]  /*b550*/  LOP3.LUT R3, R3, R2, RZ, 0x3c, !PT ;  /* 0x0000000203037212 */ /* 0x000fca00078e3cff */
[----:B------:R-:W-:Y:S01]  /*b560*/  IMAD.WIDE R4, R28, 0x2, R2 ;  /* 0x000000021c047825 */ /* 0x000fe200078e0202 */
[----:B---3--:R-:W-:-:S06]  /*b570*/  PRMT R29, RZ, 0x7610, R29 ;  /* 0x00007610ff1d7816 */ /* 0x008fcc000000001d */
[----:B------:R-:W3:Y:S04]  /*b580*/  @!P2 LDG.E.U16 R29, [R4.64] ;  /* 0x00000004041da981 */ /* 0x000ee8000c1e1500 */
[----:B------:R0:W-:Y:S04]  /*b590*/  STL.64 [R1+0xfa0], R2 ;  /* 0x000fa00201007387 */ /* 0x0001e80000100a00 */
[----:B0-----:R-:W4:Y:S04]  /*b5a0*/  LDL.LU R3, [R1+0xc] ;  /* 0x00000c0001037983 */ /* 0x001f280000300800 */
[----:B---3--:R0:W-:Y:S04]  /*b5b0*/  STL [R1+0x10], R29 ;  /* 0x0000101d01007387 */ /* 0x0081e80000100800 */
[----:B0-----:R-:W3:Y:S04]  /*b5c0*/  LDL.LU R29, [R1+0x20bc] ;  /* 0x0020bc00011d7983 */ /* 0x001ee80000300800 */
[----:B------:R-:W2:Y:S01]  /*b5d0*/  LDL.LU R5, [R1+0x8] ;  /* 0x0000080001057983 */ /* 0x000ea20000300800 */
[----:B----4-:R-:W-:Y:S01]  /*b5e0*/  IMAD.MOV.U32 R4, RZ, RZ, R3 ;  /* 0x000000ffff047224 */ /* 0x010fe200078e0003 */
[----:B------:R-:W-:-:S04]  /*b5f0*/  PRMT R2, RZ, 0x7610, R2 ;  /* 0x00007610ff027816 */ /* 0x000fc80000000002 */
[----:B--2---:R0:W-:Y:S02]  /*b600*/  STL.64 [R1+0x9e0], R4 ;  /* 0x0009e00401007387 */ /* 0x0041e40000100a00 */
[----:B0-----:R-:W-:-:S05]  /*b610*/  IMAD.WIDE R4, R28, 0x2, R4 ;  /* 0x000000021c047825 */ /* 0x001fca00078e0204 */
[----:B------:R-:W2:Y:S01]  /*b620*/  @!P2 LDG.E.U16 R2, [R4.64] ;  /* 0x000000040402a981 */ /* 0x000ea2000c1e1500 */
[----:B------:R-:W-:Y:S01]  /*b630*/  IMAD.MOV.U32 R3, RZ, RZ, R21 ;  /* 0x000000ffff037224 */ /* 0x000fe200078e0015 */
[----:B---3--:R-:W-:Y:S02]  /*b640*/  PRMT R29, RZ, 0x7610, R29 ;  /* 0x00007610ff1d7816 */ /* 0x008fe4000000001d */
[----:B--2---:R0:W-:Y:S04]  /*b650*/  STL [R1+0xc], R2 ;  /* 0x00000c0201007387 */ /* 0x0041e80000100800 */
[----:B------:R-:W2:Y:S01]  /*b660*/  LDL.LU R21, [R1+0x944] ;  /* 0x0009440001157983 */ /* 0x000ea20000300800 */
[----:B0-----:R-:W-:-:S03]  /*b670*/  IMAD.MOV.U32 R2, RZ, RZ, R20 ;  /* 0x000000ffff027224 */ /* 0x001fc600078e0014 */
[----:B------:R-:W2:Y:S01]  /*b680*/  LDL.LU R20, [R1+0x948] ;  /* 0x0009480001147983 */ /* 0x000ea20000300800 */
[----:B------:R-:W-:-:S05]  /*b690*/  IMAD.WIDE R4, R28, 0x2, R2 ;  /* 0x000000021c047825 */ /* 0x000fca00078e0202 */
[----:B------:R-:W3:Y:S04]  /*b6a0*/  @!P2 LDG.E.U16 R29, [R4.64] ;  /* 0x00000004041da981 */ /* 0x000ee8000c1e1500 */
[----:B------:R0:W-:Y:S04]  /*b6b0*/  STL.64 [R1+0xfb8], R2 ;  /* 0x000fb80201007387 */ /* 0x0001e80000100a00 */
[----:B0-----:R-:W4:Y:S04]  /*b6c0*/  LDL.LU R2, [R1+0x93c] ;  /* 0x00093c0001027983 */ /* 0x001f280000300800 */
[----:B------:R-:W4:Y:S04]  /*b6d0*/  LDL.LU R3, [R1+0x940] ;  /* 0x0009400001037983 */ /* 0x000f280000300800 */
[----:B---3--:R0:W-:Y:S04]  /*b6e0*/  STL [R1+0x8], R29 ;  /* 0x0000081d01007387 */ /* 0x0081e80000100800 */
[----:B0-----:R-:W3:Y:S04]  /*b6f0*/  LDL.LU R29, [R1+0x20b8] ;  /* 0x0020b800011d7983 */ /* 0x001ee80000300800 */
[----:B------:R-:W2:Y:S04]  /*b700*/  LDL.LU R4, [R1+0x934] ;  /* 0x0009340001047983 */ /* 0x000ea80000300800 */
[----:B------:R-:W2:Y:S01]  /*b710*/  LDL.LU R5, [R1+0x938] ;  /* 0x0009380001057983 */ /* 0x000ea20000300800 */
[----:B----4-:R-:W-:-:S04]  /*b720*/  LOP3.LUT R3, R3, R2, RZ, 0x3c, !PT ;  /* 0x0000000203037212 */ /* 0x010fc800078e3cff */
[----:B------:R-:W-:Y:S02]  /*b730*/  LOP3.LUT R2, R3, R2, RZ, 0x3c, !PT ;  /* 0x0000000203027212 */ /* 0x000fe400078e3cff */
[----:B--2---:R-:W-:-:S04]  /*b740*/  LOP3.LUT R5, R5, R4, RZ, 0x3c, !PT ;  /* 0x0000000405057212 */ /* 0x004fc800078e3cff */
[----:B------:R-:W-:-:S04]  /*b750*/  LOP3.LUT R4, R5, R4, RZ, 0x3c, !PT ;  /* 0x0000000405047212 */ /* 0x000fc800078e3cff */
[----:B------:R-:W-:Y:S02]  /*b760*/  LOP3.LUT R5, R5, R4, RZ, 0x3c, !PT ;  /* 0x0000000405057212 */ /* 0x000fe400078e3cff */
[----:B---3--:R-:W-:-:S03]  /*b770*/  PRMT R29, RZ, 0x7610, R29 ;  /* 0x00007610ff1d7816 */ /* 0x008fc6000000001d */
[----:B------:R0:W-:Y:S02]  /*b780*/  STL.64 [R1+0x9d0], R4 ;  /* 0x0009d00401007387 */ /* 0x0001e40000100a00 */
[----:B0-----:R-:W-:-:S05]  /*b790*/  IMAD.WIDE R4, R28, 0x2, R4 ;  /* 0x000000021c047825 */ /* 0x001fca00078e0204 */
[----:B------:R0:W2:Y:S01]  /*b7a0*/  @!P2 LDG.E.U16 R29, [R4.64] ;  /* 0x00000004041da981 */ /* 0x0000a2000c1e1500 */
[----:B------:R-:W-:Y:S02]  /*b7b0*/  LOP3.LUT R3, R3, R2, RZ, 0x3c, !PT ;  /* 0x0000000203037212 */ /* 0x000fe400078e3cff */
[----:B------:R-:W-:-:S03]  /*b7c0*/  PRMT R0, RZ, 0x7610, R0 ;  /* 0x00007610ff007816 */ /* 0x000fc60000000000 */
[----:B0-----:R-:W-:Y:S02]  /*b7d0*/  IMAD.WIDE R4, R28, 0x2, R2 ;  /* 0x000000021c047825 */ /* 0x001fe400078e0202 */
[----:B------:R-:W0:Y:S04]  /*b7e0*/  S2R R28, SR_TID.X ;  /* 0x00000000001c7919 */ /* 0x000e280000002100 */
[----:B------:R1:W3:Y:S01]  /*b7f0*/  @!P2 LDG.E.U16 R0, [R4.64] ;  /* 0x000000040400a981 */ /* 0x0002e2000c1e1500 */
[----:B------:R-:W-:Y:S02]  /*b800*/  PRMT R27, RZ, 0x7610, R27 ;  /* 0x00007610ff1b7816 */ /* 0x000fe4000000001b */
[----:B0-----:R-:W-:-:S05]  /*b810*/  LOP3.LUT R28, R28, 0x1f, RZ, 0xc0, !PT ;  /* 0x0000001f1c1c7812 */ /* 0x001fca00078ec0ff */
[----:B-1----:R-:W-:-:S04]  /*b820*/  IMAD R5, R28, c[0x0][0x18c], RZ ;  /* 0x000063001c057a24 */ /* 0x002fc800078e02ff */
[----:B------:R-:W-:-:S05]  /*b830*/  IMAD.WIDE R4, R5, 0x2, R20 ;  /* 0x0000000205047825 */ /* 0x000fca00078e0214 */
[----:B------:R0:W4:Y:S04]  /*b840*/  @!P2 LDG.E.U16 R27, [R4.64] ;  /* 0x00000004041ba981 */ /* 0x000128000c1e1500 */
[----:B--2---:R-:W-:Y:S04]  /*b850*/  STL [R1+0x4], R29 ;  /* 0x0000041d01007387 */ /* 0x004fe80000100800 */
[----:B------:R1:W-:Y:S04]  /*b860*/  STL.64 [R1+0xfd0], R2 ;  /* 0x000fd00201007387 */ /* 0x0003e80000100a00 */
[----:B-1----:R-:W2:Y:S04]  /*b870*/  LDL.LU R2, [R1+0x94c] ;  /* 0x00094c0001027983 */ /* 0x002ea80000300800 */
[----:B------:R-:W2:Y:S04]  /*b880*/  LDL.LU R3, [R1+0x950] ;  /* 0x0009500001037983 */ /* 0x000ea80000300800 */
[----:B---3--:R1:W-:Y:S01]  /*b890*/  STL [R1+0x2040], R0 ;  /* 0x0020400001007387 */ /* 0x0083e20000100800 */
[----:B------:R-:W-:-:S03]  /*b8a0*/  PRMT R26, RZ, 0x7610, R26 ;  /* 0x00007610ff1a7816 */ /* 0x000fc6000000001a */
[----:B------:R-:W3:Y:S04]  /*b8b0*/  LDL.LU R28, [R1+0x958] ;  /* 0x00095800011c7983 */ /* 0x000ee80000300800 */
[----:B-1----:R-:W1:Y:S04]  /*b8c0*/  S2R R0, SR_TID.X ;  /* 0x0000000000007919 */ /* 0x002e680000002100 */
[----:B------:R0:W-:Y:S04]  /*b8d0*/  STL.64 [R1+0x9c0], R20 ;  /* 0x0009c01401007387 */ /* 0x0001e80000100a00 */
[----:B0-----:R-:W3:Y:S01]  /*b8e0*/  LDL.LU.64 R20, [R1+0x20b0] ;  /* 0x0020b00001147983 */ /* 0x001ee20000300a00 */
[----:B-1----:R-:W-:-:S05]  /*b8f0*/  LOP3.LUT R0, R0, 0x1f, RZ, 0xc0, !PT ;  /* 0x0000001f00007812 */ /* 0x002fca00078ec0ff */
[----:B------:R-:W-:Y:S01]  /*b900*/  IMAD R5, R0, c[0x0][0x18c], RZ ;  /* 0x0000630000057a24 */ /* 0x000fe200078e02ff */
[----:B----4-:R0:W-:Y:S04]  /*b910*/  STL [R1+0x2044], R27 ;  /* 0x0020441b01007387 */ /* 0x0101e80000100800 */
[----:B0-----:R-:W4:Y:S01]  /*b920*/  LDL.LU R27, [R1+0x954] ;  /* 0x00095400011b7983 */ /* 0x001f220000300800 */
[----:B--2---:R-:W-:-:S04]  /*b930*/  LOP3.LUT R3, R3, R2, RZ, 0x3c, !PT ;  /* 0x0000000203037212 */ /* 0x004fc800078e3cff */
[----:B------:R-:W-:-:S04]  /*b940*/  LOP3.LUT R2, R3, R2, RZ, 0x3c, !PT ;  /* 0x0000000203027212 */ /* 0x000fc800078e3cff */
[----:B------:R-:W-:-:S05]  /*b950*/  LOP3.LUT R3, R3, R2, RZ, 0x3c, !PT ;  /* 0x0000000203037212 */ /* 0x000fca00078e3cff */
[----:B------:R-:W-:-:S05]  /*b960*/  IMAD.WIDE R4, R5, 0x2, R2 ;  /* 0x0000000205047825 */ /* 0x000fca00078e0202 */
[----:B------:R3:W2:Y:S04]  /*b970*/  @!P2 LDG.E.U16 R26, [R4.64] ;  /* 0x00000004041aa981 */ /* 0x0006a8000c1e1500 */
[----:B------:R-:W0:Y:S04]  /*b980*/  S2R R0, SR_TID.X ;  /* 0x0000000000007919 */ /* 0x000e280000002100 */
[----:B------:R-:W-:Y:S01]  /*b990*/  STL [R1+0xfe0], R2 ;  /* 0x000fe00201007387 */ /* 0x000fe20000100800 */
[----:B---3--:R-:W-:-:S03]  /*b9a0*/  IMAD.MOV.U32 R4, RZ, RZ, R28 ;  /* 0x000000ffff047224 */ /* 0x008fc600078e001c */
[----:B------:R1:W-:Y:S01]  /*b9b0*/  STL [R1+0xfdc], R3 ;  /* 0x000fdc0301007387 */ /* 0x0003e20000100800 */
[----:B------:R-:W-:-:S03]  /*b9c0*/  PRMT R25, RZ, 0x7610, R25 ;  /* 0x00007610ff197816 */ /* 0x000fc60000000019 */
[----:B-1----:R-:W3:Y:S01]  /*b9d0*/  LDL.LU R3, [R1+0x960] ;  /* 0x0009600001037983 */ /* 0x002ee20000300800 */
[----:B0-----:R-:W-:Y:S01]  /*b9e0*/  LOP3.LUT R0, R0, 0x1f, RZ, 0xc0, !PT ;  /* 0x0000001f00007812 */ /* 0x001fe200078ec0ff */
[----:B----4-:R-:W-:Y:S02]  /*b9f0*/  IMAD.MOV.U32 R5, RZ, RZ, R27 ;  /* 0x000000ffff057224 */ /* 0x010fe400078e001b */
[----:B--2---:R0:W-:Y:S04]  /*ba00*/  STL [R1+0x2048], R26 ;  /* 0x0020481a01007387 */ /* 0x0041e80000100800 */
[----:B------:R-:W2:Y:S01]  /*ba10*/  LDL.LU R2, [R1+0x964] ;  /* 0x0009640001027983 */ /* 0x000ea20000300800 */
[----:B0-----:R-:W-:-:S03]  /*ba20*/  IMAD R26, R0, c[0x0][0x18c], RZ ;  /* 0x00006300001a7a24 */ /* 0x001fc600078e02ff */
[----:B------:R-:W4:Y:S04]  /*ba30*/  LDL.LU R0, [R1+0x968] ;  /* 0x0009680001007983 */ /* 0x000f280000300800 */
[----:B------:R0:W-:Y:S04]  /*ba40*/  STL.64 [R1+0x9b0], R4 ;  /* 0x0009b00401007387 */ /* 0x0001e80000100a00 */
[----:B------:R-:W2:Y:S04]  /*ba50*/  LDL.LU R28, [R1+0x96c] ;  /* 0x00096c00011c7983 */ /* 0x000ea80000300800 */
[----:B------:R-:W2:Y:S01]  /*ba60*/  LDL.LU R27, [R1+0x970] ;  /* 0x00097000011b7983 */ /* 0x000ea20000300800 */
[----:B0-----:R-:W-:-:S05]  /*ba70*/  IMAD.WIDE R4, R26, 0x2, R4 ;  /* 0x000000021a047825 */ /* 0x001fca00078e0204 */
[----:B------:R0:W2:Y:S04]  /*ba80*/  @!P2 LDG.E.U16 R25, [R4.64] ;  /* 0x000000040419a981 */ /* 0x0000a8000c1e1500 */
[----:B0-----:R-:W4:Y:S01]  /*ba90*/  LDL.LU R5, [R1+0x95c] ;  /* 0x00095c0001057983 */ /* 0x001f220000300800 */
[----:B---3--:R-:W-:Y:S01]  /*baa0*/  IMAD.MOV.U32 R4, RZ, RZ, R3 ;  /* 0x000000ffff047224 */ /* 0x008fe200078e0003 */
[----:B------:R-:W-:Y:S02]  /*bab0*/  PRMT R24, RZ, 0x7610, R24 ;  /* 0x00007610ff187816 */ /* 0x000fe40000000018 */
[----:B--2---:R0:W-:Y:S04]  /*bac0*/  STL [R1+0x2050], R25 ;  /* 0x0020501901007387 */ /* 0x0041e80000100800 */
[----:B----4-:R1:W-:Y:S01]  /*bad0*/  STL.64 [R1+0x9a8], R4 ;  /* 0x0009a80401007387 */ /* 0x0103e20000100a00 */
[----:B------:R-:W-:-:S03]  /*bae0*/  PRMT R23, RZ, 0x7610, R23 ;  /* 0x00007610ff177816 */ /* 0x000fc60000000017 */
[----:B0-----:R-:W2:Y:S04]  /*baf0*/  LDL.LU R25, [R1+0x974] ;  /* 0x0009740001197983 */ /* 0x001ea80000300800 */
[----:B------:R-:W3:Y:S01]  /*bb00*/  LDL.LU R3, [R1+0x978] ;  /* 0x0009780001037983 */ /* 0x000ee20000300800 */
[----:B-1----:R-:W-:-:S05]  /*bb10*/  IMAD.WIDE R4, R26, 0x2, R4 ;  /* 0x000000021a047825 */ /* 0x002fca00078e0204 */
[----:B------:R0:W4:Y:S02]  /*bb20*/  @!P2 LDG.E.U16 R24, [R4.64] ;  /* 0x000000040418a981 */ /* 0x000124000c1e1500 */
[----:B0-----:R-:W-:Y:S02]  /*bb30*/  IMAD.MOV.U32 R4, RZ, RZ, R0 ;  /* 0x000000ffff047224 */ /* 0x001fe400078e0000 */
[----:B------:R-:W-:Y:S01]  /*bb40*/  IMAD.MOV.U32 R5, RZ, RZ, R2 ;  /* 0x000000ffff057224 */ /* 0x000fe200078e0002 */
[----:B----4-:R-:W-:Y:S04]  /*bb50*/  STL [R1+0x2058], R24 ;  /* 0x0020581801007387 */ /* 0x010fe80000100800 */
[----:B------:R0:W-:Y:S01]  /*bb60*/  STL.64 [R1+0x9a0], R4 ;  /* 0x0009a00401007387 */ /* 0x0001e20000100a00 */
[----:B------:R-:W-:-:S03]  /*bb70*/  PRMT R22, RZ, 0x7610, R22 ;  /* 0x00007610ff167816 */ /* 0x000fc60000000016 */
[----:B------:R-:W4:Y:S04]  /*bb80*/  LDL.LU R2, [R1+0x97c] ;  /* 0x00097c0001027983 */ /* 0x000f280000300800 */
[----:B------:R-:W2:Y:S01]  /*bb90*/  LDL.LU R0, [R1+0x980] ;  /* 0x0009800001007983 */ /* 0x000ea20000300800 */
[----:B0-----:R-:W-:-:S05]  /*bba0*/  IMAD.WIDE R4, R26, 0x2, R4 ;  /* 0x000000021a047825 */ /* 0x001fca00078e0204 */
[----:B------:R0:W2:Y:S02]  /*bbb0*/  @!P2 LDG.E.U16 R23, [R4.64] ;  /* 0x000000040417a981 */ /* 0x0000a4000c1e1500 */
[----:B0-----:R-:W-:Y:S02]  /*bbc0*/  IMAD.MOV.U32 R4, RZ, RZ, R27 ;  /* 0x000000ffff047224 */ /* 0x001fe400078e001b */
[----:B------:R-:W-:Y:S01]  /*bbd0*/  IMAD.MOV.U32 R5, RZ, RZ, R28 ;  /* 0x000000ffff057224 */ /* 0x000fe200078e001c */
[----:B------:R-:W0:Y:S04]  /*bbe0*/  S2R R29, SR_TID.X ;  /* 0x00000000001d7919 */ /* 0x000e280000002100 */
[----:B--2---:R-:W-:Y:S04]  /*bbf0*/  STL [R1+0x205c], R23 ;  /* 0x00205c1701007387 */ /* 0x004fe80000100800 */
[----:B------:R1:W-:Y:S01]  /*bc00*/  STL.64 [R1+0x998], R4 ;  /* 0x0009980401007387 */ /* 0x0003e20000100a00 */
[----:B0-----:R-:W-:-:S03]  /*bc10*/  LOP3.LUT R29, R29, 0x7f, RZ, 0xc0, !PT ;  /* 0x0000007f1d1d7812 */ /* 0x001fc600078ec0ff */
[----:B------:R-:W2:Y:S01]  /*bc20*/  LDL.LU R24, [R1+0x984] ;  /* 0x0009840001187983 */ /* 0x000ea20000300800 */
[----:B-1----:R-:W-:-:S03]  /*bc30*/  IMAD.WIDE R4, R26, 0x2, R4 ;  /* 0x000000021a047825 */ /* 0x002fc600078e0204 */
[----:B------:R-:W2:Y:S04]  /*bc40*/  LDL.LU R23, [R1+0xa30] ;  /* 0x000a300001177983 */ /* 0x000ea80000300800 */
[----:B------:R3:W2:Y:S01]  /*bc50*/  @!P2 LDG.E.U16 R22, [R4.64] ;  /* 0x000000040416a981 */ /* 0x0006a2000c1e1500 */
[----:B------:R-:W-:-:S05]  /*bc60*/  IMAD.SHL.U32 R29, R29, 0x2, RZ ;  /* 0x000000021d1d7824 */ /* 0x000fca00078e00ff */
[----:B------:R0:W-:Y:S01]  /*bc70*/  STS.U16 [R29+0x300], R21 ;  /* 0x000300151d007388 */ /* 0x0001e20000000400 */
[----:B---3--:R-:W-:Y:S02]  /*bc80*/  IMAD.MOV.U32 R4, RZ, RZ, R3 ;  /* 0x000000ffff047224 */ /* 0x008fe400078e0003 */
[----:B------:R-:W-:Y:S01]  /*bc90*/  IMAD.MOV.U32 R5, RZ, RZ, R25 ;  /* 0x000000ffff057224 */ /* 0x000fe200078e0019 */
[----:B0-----:R-:W-:Y:S01]  /*bca0*/  PRMT R21, RZ, 0x7610, R21 ;  /* 0x00007610ff157816 */ /* 0x001fe20000000015 */
[----:B--2---:R0:W-:Y:S04]  /*bcb0*/  STL [R1+0x2060], R22 ;  /* 0x0020601601007387 */ /* 0x0041e80000100800 */
[----:B------:R1:W-:Y:S04]  /*bcc0*/  STL.64 [R1+0x990], R4 ;  /* 0x0009900401007387 */ /* 0x0003e80000100a00 */
[----:B------:R2:W-:Y:S04]  /*bcd0*/  STS.U16 [R29+0x200], R20 ;  /* 0x000200141d007388 */ /* 0x0005e80000000400 */
[----:B0-----:R-:W3:Y:S01]  /*bce0*/  LDL.LU R22, [R1+0xa34] ;  /* 0x000a340001167983 */ /* 0x001ee20000300800 */
[----:B-1----:R-:W-:-:S03]  /*bcf0*/  IMAD.WIDE R4, R26, 0x2, R4 ;  /* 0x000000021a047825 */ /* 0x002fc600078e0204 */
[----:B------:R-:W3:Y:S04]  /*bd00*/  LDL.LU R3, [R1+0xee4] ;  /* 0x000ee40001037983 */ /* 0x000ee80000300800 */
[----:B------:R0:W3:Y:S01]  /*bd10*/  @!P2 LDG.E.U16 R21, [R4.64] ;  /* 0x000000040415a981 */ /* 0x0000e2000c1e1500 */
[----:B--2---:R-:W-:Y:S01]  /*bd20*/  PRMT R20, RZ, 0x7610, R20 ;  /* 0x00007610ff147816 */ /* 0x004fe20000000014 */
[----:B0-----:R-:W-:Y:S02]  /*bd30*/  IMAD.MOV.U32 R4, RZ, RZ, R0 ;  /* 0x000000ffff047224 */ /* 0x001fe400078e0000 */
[----:B----4-:R-:W-:Y:S01]  /*bd40*/  IMAD.MOV.U32 R5, RZ, RZ, R2 ;  /* 0x000000ffff057224 */ /* 0x010fe200078e0002 */
[----:B---3--:R-:W-:Y:S04]  /*bd50*/  STL [R1+0x2064], R21 ;  /* 0x0020641501007387 */ /* 0x008fe80000100800 */
[----:B------:R0:W-:Y:S01]  /*bd60*/  STL.64 [R1+0x988], R4 ;  /* 0x0009880401007387 */ /* 0x0001e20000100a00 */
[----:B------:R-:W-:-:S02]  /*bd70*/  IMAD.MOV.U32 R25, RZ, RZ, R24 ;  /* 0x000000ffff197224 */ /* 0x000fc400078e0018 */
[----:B0-----:R-:W-:Y:S01]  /*bd80*/  IMAD.WIDE R4, R26, 0x2, R4 ;  /* 0x000000021a047825 */ /* 0x001fe200078e0204 */
[----:B------:R0:W-:Y:S04]  /*bd90*/  STS.U16 [R29+0x100], R19 ;  /* 0x000100131d007388 */ /* 0x0001e80000000400 */
[----:B------:R1:W2:Y:S01]  /*bda0*/  @!P2 LDG.E.U16 R20, [R4.64] ;  /* 0x000000040414a981 */ /* 0x0002a2000c1e1500 */
[----:B------:R-:W-:-:S03]  /*bdb0*/  IMAD.MOV.U32 R24, RZ, RZ, R23 ;  /* 0x000000ffff187224 */ /* 0x000fc600078e0017 */
[----:B------:R-:W3:Y:S01]  /*bdc0*/  LDL.LU R2, [R1+0xeec] ;  /* 0x000eec0001027983 */ /* 0x000ee20000300800 */
[----:B0-----:R-:W-:-:S03]  /*bdd0*/  PRMT R19, RZ, 0x7610, R19 ;  /* 0x00007610ff137816 */ /* 0x001fc60000000013 */
[----:B------:R-:W4:Y:S01]  /*bde0*/  LDL.LU R0, [R1+0xef0] ;  /* 0x000ef00001007983 */ /* 0x000f220000300800 */
[----:B-1----:R-:W-:-:S05]  /*bdf0*/  IMAD.WIDE R4, R26, 0x2, R24 ;  /* 0x000000021a047825 */ /* 0x002fca00078e0218 */
[----:B------:R0:W3:Y:S01]  /*be00*/  @!P2 LDG.E.U16 R19, [R4.64] ;  /* 0x000000040413a981 */ /* 0x0000e2000c1e1500 */
[----:B------:R-:W-:Y:S02]  /*be10*/  IMAD.MOV.U32 R23, RZ, RZ, R22 ;  /* 0x000000ffff177224 */ /* 0x000fe400078e0016 */
[----:B------:R-:W-:Y:S01]  /*be20*/  IMAD.MOV.U32 R22, RZ, RZ, R3 ;  /* 0x000000ffff167224 */ /* 0x000fe200078e0003 */
[----:B------:R1:W-:Y:S03]  /*be30*/  STS.U16 [R29], R18 ;  /* 0x000000121d007388 */ /* 0x0003e60000000400 */
[----:B0-----:R-:W-:Y:S01]  /*be40*/  IMAD.WIDE R4, R26, 0x2, R22 ;  /* 0x000000021a047825 */ /* 0x001fe200078e0216 */
[----:B-1----:R-:W-:-:S06]  /*be50*/  PRMT R18, RZ, 0x7610, R18 ;  /* 0x00007610ff127816 */ /* 0x002fcc0000000012 */
[----:B------:R0:W4:Y:S04]  /*be60*/  @!P2 LDG.E.U16 R18, [R4.64] ;  /* 0x000000040412a981 */ /* 0x000128000c1e1500 */
[----:B--2---:R1:W-:Y:S04]  /*be70*/  STL [R1+0x2068], R20 ;  /* 0x0020681401007387 */ /* 0x0043e80000100800 */
[----:B------:R-:W-:Y:S04]  /*be80*/  STL.64 [R1+0x980], R24 ;  /* 0x0009801801007387 */ /* 0x000fe80000100a00 */
[----:B------:R-:W2:Y:S04]  /*be90*/  LDL.LU R21, [R1+0xef4] ;  /* 0x000ef40001157983 */ /* 0x000ea80000300800 */
[----:B-1----:R-:W2:Y:S04]  /*bea0*/  LDL.LU R20, [R1+0xef8] ;  /* 0x000ef80001147983 */ /* 0x002ea80000300800 */
[----:B---3--:R-:W-:Y:S04]  /*beb0*/  STL [R1+0x206c], R19 ;  /* 0x00206c1301007387 */ /* 0x008fe80000100800 */
[----:B------:R4:W-:Y:S04]  /*bec0*/  STL.64 [R1+0x978], R22 ;  /* 0x0009781601007387 */ /* 0x0009e80000100a00 */
[----:B------:R1:W-:Y:S04]  /*bed0*/  STS.U16 [R29+0x2200], R17 ;  /* 0x002200111d007388 */ /* 0x0003e80000000400 */
[----:B------:R3:W-:Y:S01]  /*bee0*/  STS.U16 [R29+0x2300], R16 ;  /* 0x002300101d007388 */ /* 0x0007e20000000400 */
[----:B----4-:R-:W-:-:S03]  /*bef0*/  IMAD.MOV.U32 R22, RZ, RZ, R0 ;  /* 0x000000ffff167224 */ /* 0x010fc600078e0000 */
[----:B------:R-:W4:Y:S01]  /*bf00*/  LDL.LU R19, [R1+0xefc] ;  /* 0x000efc0001137983 */ /* 0x000f220000300800 */
[----:B------:R-:W-:Y:S01]  /*bf10*/  IMAD.MOV.U32 R23, RZ, RZ, R2 ;  /* 0x000000ffff177224 */ /* 0x000fe200078e0002 */
[----:B-1----:R-:W-:Y:S02]  /*bf20*/  PRMT R17, RZ, 0x7610, R17 ;  /* 0x00007610ff117816 */ /* 0x002fe40000000011 */
[----:B------:R-:W4:Y:S01]  /*bf30*/  LDL.LU R3, [R1+0xf00] ;  /* 0x000f000001037983 */ /* 0x000f220000300800 */
[----:B0-----:R-:W-:Y:S01]  /*bf40*/  IMAD.WIDE R4, R26, 0x2, R22 ;  /* 0x000000021a047825 */ /* 0x001fe200078e0216 */
[----:B---3--:R-:W-:-:S04]  /*bf50*/  PRMT R16, RZ, 0x7610, R16 ;  /* 0x00007610ff107816 */ /* 0x008fc80000000010 */
[----:B------:R2:W3:Y:S04]  /*bf60*/  @!P2 LDG.E.U16 R17, [R4.64] ;  /* 0x000000040411a981 */ /* 0x0004e8000c1e1500 */
[----:B------:R-:W-:Y:S04]  /*bf70*/  STL [R1+0x2070], R18 ;  /* 0x0020701201007387 */ /* 0x000fe80000100800 */
[----:B------:R-:W3:Y:S04]  /*bf80*/  LDL.LU R0, [R1+0xf08] ;  /* 0x000f080001007983 */ /* 0x000ee80000300800 */
[----:B------:R-:W-:Y:S04]  /*bf90*/  STL.64 [R1+0x970], R22 ;  /* 0x0009701601007387 */ /* 0x000fe80000100a00 */
[----:B------:R-:W3:Y:S01]  /*bfa0*/  LDL.LU R2, [R1+0xf04] ;  /* 0x000f040001027983 */ /* 0x000ee20000300800 */
[----:B--2---:R-:W-:-:S05]  /*bfb0*/  IMAD.WIDE R4, R26, 0x2, R20 ;  /* 0x000000021a047825 */ /* 0x004fca00078e0214 */
[----:B------:R0:W2:Y:S04]  /*bfc0*/  @!P2 LDG.E.U16 R16, [R4.64] ;  /* 0x000000040410a981 */ /* 0x0000a8000c1e1500 */
[----:B------:R1:W-:Y:S04]  /*bfd0*/  STS.U16 [R29+0x2100], R15 ;  /* 0x0021000f1d007388 */ /* 0x0003e80000000400 */
[----:B------:R0:W-:Y:S01]  /*bfe0*/  STS.U16 [R29+0x2000], R14 ;  /* 0x0020000e1d007388 */ /* 0x0001e20000000400 */
[----:B-1----:R-:W-:Y:S01]  /*bff0*/  PRMT R15, RZ, 0x7610, R15 ;  /* 0x00007610ff0f7816 */ /* 0x002fe2000000000f */
[----:B----4-:R-:W-:-:S02]  /*c000*/  IMAD.MOV.U32 R18, RZ, RZ, R3 ;  /* 0x000000ffff127224 */ /* 0x010fc400078e0003 */
[----:B---3--:R1:W-:Y:S04]  /*c010*/  STL [R1+0x2074], R17 ;  /* 0x0020741101007387 */ /* 0x0083e80000100800 */
[----:B------:R-:W-:Y:S01]  /*c020*/  STL.64 [R1+0x968], R20 ;  /* 0x0009681401007387 */ /* 0x000fe20000100a00 */
[----:B0-----:R-:W-:-:S03]  /*c030*/  IMAD.WIDE R4, R26, 0x2, R18 ;  /* 0x000000021a047825 */ /* 0x001fc600078e0212 */
[----:B------:R-:W3:Y:S01]  /*c040*/  LDL.LU R28, [R1+0x91c] ;  /* 0x00091c00011c7983 */ /* 0x000ee20000300800 */
[----:B------:R-:W-:-:S03]  /*c050*/  PRMT R14, RZ, 0x7610, R14 ;  /* 0x00007610ff0e7816 */ /* 0x000fc6000000000e */
[----:B------:R0:W4:Y:S04]  /*c060*/  @!P2 LDG.E.U16 R15, [R4.64] ;  /* 0x00000004040fa981 */ /* 0x000128000c1e1500 */
[----:B--2---:R2:W-:Y:S04]  /*c070*/  STL [R1+0x2078], R16 ;  /* 0x0020781001007387 */ /* 0x0045e80000100800 */
[----:B-1----:R-:W3:Y:S04]  /*c080*/  LDL.LU R17, [R1+0xf0c] ;  /* 0x000f0c0001117983 */ /* 0x002ee80000300800 */
[----:B--2---:R-:W2:Y:S04]  /*c090*/  LDL.LU R16, [R1+0xf10] ;  /* 0x000f100001107983 */ /* 0x004ea80000300800 */
[----:B------:R1:W-:Y:S04]  /*c0a0*/  STL.64 [R1+0x960], R18 ;  /* 0x0009601201007387 */ /* 0x0003e80000100a00 */
[----:B------:R-:W2:Y:S01]  /*c0b0*/  LDL.LU R25, [R1+0x920] ;  /* 0x0009200001197983 */ /* 0x000ea20000300800 */
[----:B-1----:R-:W-:-:S02]  /*c0c0*/  IMAD.MOV.U32 R18, RZ, RZ, R0 ;  /* 0x000000ffff127224 */ /* 0x002fc400078e0000 */
[----:B------:R-:W-:-:S04]  /*c0d0*/  IMAD.MOV.U32 R19, RZ, RZ, R2 ;  /* 0x000000ffff137224 */ /* 0x000fc800078e0002 */
[----:B0-----:R-:W-:-:S05]  /*c0e0*/  IMAD.WIDE R4, R26, 0x2, R18 ;  /* 0x000000021a047825 */ /* 0x001fca00078e0212 */
[----:B------:R3:W2:Y:S04]  /*c0f0*/  @!P2 LDG.E.U16 R14, [R4.64] ;  /* 0x00000004040ea981 */ /* 0x0006a8000c1e1500 */
[----:B----4-:R-:W-:Y:S04]  /*c100*/  STL [R1+0x207c], R15 ;  /* 0x00207c0f01007387 */ /* 0x010fe80000100800 */
[----:B------:R-:W4:Y:S04]  /*c110*/  LDL.LU R2, [R1+0xf14] ;  /* 0x000f140001027983 */ /* 0x000f280000300800 */
[----:B------:R-:W4:Y:S04]  /*c120*/  LDL.LU R0, [R1+0xf18] ;  /* 0x000f180001007983 */ /* 0x000f280000300800 */
[----:B------:R-:W-:Y:S04]  /*c130*/  STL.64 [R1+0x958], R18 ;  /* 0x0009581201007387 */ /* 0x000fe80000100a00 */
[----:B------:R-:W4:Y:S04]  /*c140*/  LDL.LU R3, [R1+0x928] ;  /* 0x0009280001037983 */ /* 0x000f280000300800 */
[----:B------:R0:W-:Y:S02]  /*c150*/  STS.U16 [R29+0x4200], R13 ;  /* 0x0042000d1d007388 */ /* 0x0001e40000000400 */
[----:B0-----:R-:W-:Y:S01]  /*c160*/  PRMT R13, RZ, 0x7610, R13 ;  /* 0x00007610ff0d7816 */ /* 0x001fe2000000000d */
[----:B---3--:R-:W-:-:S02]  /*c170*/  IMAD.MOV.U32 R5, RZ, RZ, R17 ;  /* 0x000000ffff057224 */ /* 0x008fc400078e0011 */
[----:B--2---:R-:W-:Y:S01]  /*c180*/  IMAD.MOV.U32 R4, RZ, RZ, R16 ;  /* 0x000000ffff047224 */ /* 0x004fe200078e0010 */
[----:B------:R-:W-:Y:S04]  /*c190*/  STL [R1+0x2080], R14 ;  /* 0x0020800e01007387 */ /* 0x000fe80000100800 */
[----:B------:R-:W2:Y:S04]  /*c1a0*/  LDL.LU R16, [R1+0xf1c] ;  /* 0x000f1c0001107983 */ /* 0x000ea80000300800 */
[----:B------:R-:W3:Y:S04]  /*c1b0*/  LDL.LU R15, [R1+0xf20] ;  /* 0x000f2000010f7983 */ /* 0x000ee80000300800 */
[----:B------:R0:W-:Y:S04]  /*c1c0*/  STL.64 [R1+0x950], R4 ;  /* 0x0009500401007387 */ /* 0x0001e80000100a00 */
[----:B------:R-:W2:Y:S01]  /*c1d0*/  LDL.LU R23, [R1+0x924] ;  /* 0x0009240001177983 */ /* 0x000ea20000300800 */
[----:B0-----:R-:W-:-:S05]  /*c1e0*/  IMAD.WIDE R4, R26, 0x2, R4 ;  /* 0x000000021a047825 */ /* 0x001fca00078e0204 */
[----:B------:R4:W2:Y:S04]  /*c1f0*/  @!P2 LDG.E.U16 R13, [R4.64] ;  /* 0x00000004040da981 */ /* 0x0008a8000c1e1500 */
[----:B------:R0:W-:Y:S01]  /*c200*/  STS.U16 [R29+0x4300], R12 ;  /* 0x0043000c1d007388 */ /* 0x0001e20000000400 */
[----:B----4-:R-:W-:Y:S02]  /*c210*/  IMAD.MOV.U32 R4, RZ, RZ, R0 ;  /* 0x000000ffff047224 */ /* 0x010fe400078e0000 */
[----:B------:R-:W-:Y:S01]  /*c220*/  IMAD.MOV.U32 R5, RZ, RZ, R2 ;  /* 0x000000ffff057224 */ /* 0x000fe200078e0002 */
[----:B0-----:R-:W-:Y:S01]  /*c230*/  PRMT R12, RZ, 0x7610, R12 ;  /* 0x00007610ff0c7816 */ /* 0x001fe2000000000c */
[----:B------:R-:W0:Y:S04]  /*c240*/  S2R R27, SR_TID.X ;  /* 0x00000000001b7919 */ /* 0x000e280000002100 */
[----:B--2---:R-:W-:Y:S04]  /*c250*/  STL [R1+0x2084], R13 ;  /* 0x0020840d01007387 */ /* 0x004fe80000100800 */
[----:B------:R-:W2:Y:S04]  /*c260*/  LDL.LU R2, [R1+0xf24] ;  /* 0x000f240001027983 */ /* 0x000ea80000300800 */
[----:B------:R-:W4:Y:S04]  /*c270*/  LDL.LU R0, [R1+0xf28] ;  /* 0x000f280001007983 */ /* 0x000f280000300800 */
[----:B------:R-:W2:Y:S04]  /*c280*/  LDL.LU R24, [R1+0x90c] ;  /* 0x00090c0001187983 */ /* 0x000ea80000300800 */
[----:B------:R1:W-:Y:S02]  /*c290*/  STL.64 [R1+0x948], R4 ;  /* 0x0009480401007387 */ /* 0x0003e40000100a00 */
[----:B-1----:R-:W-:-:S05]  /*c2a0*/  IMAD.WIDE R4, R26, 0x2, R4 ;  /* 0x000000021a047825 */ /* 0x002fca00078e0204 */
[----:B------:R3:W2:Y:S01]  /*c2b0*/  @!P2 LDG.E.U16 R12, [R4.64] ;  /* 0x00000004040ca981 */ /* 0x0006a2000c1e1500 */
[----:B0-----:R-:W-:-:S05]  /*c2c0*/  LOP3.LUT R27, R27, 0x7f, RZ, 0xc0, !PT ;  /* 0x0000007f1b1b7812 */ /* 0x001fca00078ec0ff */
[----:B------:R-:W-:Y:S01]  /*c2d0*/  IMAD.SHL.U32 R14, R27, 0x2, RZ ;  /* 0x000000021b0e7824 */ /* 0x000fe200078e00ff */
[----:B------:R-:W-:Y:S04]  /*c2e0*/  STS.U16 [R29+0x4000], R10 ;  /* 0x0040000a1d007388 */ /* 0x000fe80000000400 */
[----:B------:R-:W-:Y:S01]  /*c2f0*/  LOP3.LUT R14, R14, 0x10, RZ, 0x3c, !PT ;  /* 0x000000100e0e7812 */ /* 0x000fe200078e3cff */
[----:B------:R0:W-:Y:S01]  /*c300*/  STS.U16 [R29+0x4100], R11 ;  /* 0x0041000b1d007388 */ /* 0x0001e20000000400 */
[----:B---3--:R-:W-:Y:S02]  /*c310*/  IMAD.MOV.U32 R4, RZ, RZ, R15 ;  /* 0x000000ffff047224 */ /* 0x008fe400078e000f */
[----:B------:R-:W-:Y:S01]  /*c320*/  IMAD.MOV.U32 R5, RZ, RZ, R16 ;  /* 0x000000ffff057224 */ /* 0x000fe200078e0010 */
[----:B------:R-:W-:Y:S04]  /*c330*/  STS.U16 [R29+0x6000], R6 ;  /* 0x006000061d007388 */ /* 0x000fe80000000400 */
[----:B------:R-:W-:Y:S04]  /*c340*/  STS.U16 [R29+0x6100], R8 ;  /* 0x006100081d007388 */ /* 0x000fe80000000400 */
[----:B------:R-:W-:Y:S04]  /*c350*/  STS.U16 [R29+0x6200], R9 ;  /* 0x006200091d007388 */ /* 0x000fe80000000400 */
[----:B------:R-:W-:Y:S04]  /*c360*/  STS.U16 [R29+0x6300], R7 ;  /* 0x006300071d007388 */ /* 0x000fe80000000400 */
[----:B------:R1:W-:Y:S01]  /*c370*/  STS.U16 [R14+0x400], R28 ;  /* 0x0004001c0e007388 */ /* 0x0003e20000000400 */
[----:B0-----:R-:W-:-:S03]  /*c380*/  PRMT R11, RZ, 0x7610, R11 ;  /* 0x00007610ff0b7816 */ /* 0x001fc6000000000b */
[----:B-1----:R-:W3:Y:S04]  /*c390*/  LDL.LU R28, [R1+0x910] ;  /* 0x00091000011c7983 */ /* 0x002ee80000300800 */
[----:B--2---:R-:W-:Y:S04]  /*c3a0*/  STL [R1+0x2088], R12 ;  /* 0x0020880c01007387 */ /* 0x004fe80000100800 */
[----:B------:R-:W2:Y:S04]  /*c3b0*/  LDL.LU R16, [R1+0xf2c] ;  /* 0x000f2c0001107983 */ /* 0x000ea80000300800 */
[----:B------:R-:W2:Y:S04]  /*c3c0*/  LDL.LU R15, [R1+0xf30] ;  /* 0x000f3000010f7983 */ /* 0x000ea80000300800 */
[----:B------:R0:W-:Y:S02]  /*c3d0*/  STL.64 [R1+0x940], R4 ;  /* 0x0009400401007387 */ /* 0x0001e40000100a00 */
[----:B0-----:R-:W-:-:S05]  /*c3e0*/  IMAD.WIDE R4, R26, 0x2, R4 ;  /* 0x000000021a047825 */ /* 0x001fca00078e0204 */
[----:B------:R4:W2:Y:S04]  /*c3f0*/  @!P2 LDG.E.U16 R11, [R4.64] ;  /* 0x00000004040ba981 */ /* 0x0008a8000c1e1500 */
[----:B------:R0:W-:Y:S01]  /*c400*/  STS.U16 [R14+0x500], R25 ;  /* 0x000500190e007388 */ /* 0x0001e20000000400 */
[----:B------:R-:W-:Y:S01]  /*c410*/  PRMT R10, RZ, 0x7610, R10 ;  /* 0x00007610ff0a7816 */ /* 0x000fe2000000000a */
[----:B----4-:R-:W-:Y:S02]  /*c420*/  IMAD.MOV.U32 R4, RZ, RZ, R0 ;  /* 0x000000ffff047224 */ /* 0x010fe400078e0000 */
[----:B------:R-:W-:Y:S01]  /*c430*/  IMAD.MOV.U32 R5, RZ, RZ, R2 ;  /* 0x000000ffff057224 */ /* 0x000fe200078e0002 */
[----:B0-----:R-:W4:Y:S04]  /*c440*/  LDL.LU R25, [R1+0x918] ;  /* 0x0009180001197983 */ /* 0x001f280000300800 */
[----:B--2---:R-:W-:Y:S04]  /*c450*/  STL [R1+0x208c], R11 ;  /* 0x00208c0b01007387 */ /* 0x004fe80000100800 */
[----:B------:R-:W2:Y:S04]  /*c460*/  LDL.LU R13, [R1+0xf34] ;  /* 0x000f3400010d7983 */ /* 0x000ea80000300800 */
[----:B------:R-:W2:Y:S04]  /*c470*/  LDL.LU R12, [R1+0xf38] ;  /* 0x000f3800010c7983 */ /* 0x000ea80000300800 */
[----:B------:R-:W2:Y:S04]  /*c480*/  LDL.LU R2, [R1+0xf3c] ;  /* 0x000f3c0001027983 */ /* 0x000ea80000300800 */
[----:B------:R0:W-:Y:S04]  /*c490*/  STL.64 [R1+0x938], R4 ;  /* 0x0009380401007387 */ /* 0x0001e80000100a00 */
[----:B------:R1:W-:Y:S04]  /*c4a0*/  STS.U16 [R14+0x600], R3 ;  /* 0x000600030e007388 */ /* 0x0003e80000000400 */
[----:B------:R-:W2:Y:S01]  /*c4b0*/  LDL.LU R0, [R1+0xf40] ;  /* 0x000f400001007983 */ /* 0x000ea20000300800 */
[----:B0-----:R-:W-:-:S03]  /*c4c0*/  IMAD.WIDE R4, R26, 0x2, R4 ;  /* 0x000000021a047825 */ /* 0x001fc600078e0204 */
[----:B-1----:R-:W2:Y:S04]  /*c4d0*/  LDL.LU R3, [R1+0x914] ;  /* 0x0009140001037983 */ /* 0x002ea80000300800 */
[----:B------:R0:W2:Y:S01]  /*c4e0*/  @!P2 LDG.E.U16 R10, [R4.64] ;  /* 0x00000004040aa981 */ /* 0x0000a2000c1e1500 */
[----:B------:R-:W-:Y:S01]  /*c4f0*/  PRMT R9, RZ, 0x7610, R9 ;  /* 0x00007610ff097816 */ /* 0x000fe20000000009 */
[----:B0-----:R-:W-:Y:S02]  /*c500*/  IMAD.MOV.U32 R4, RZ, RZ, R15 ;  /* 0x000000ffff047224 */ /* 0x001fe400078e000f */
[----:B------:R-:W-:Y:S01]  /*c510*/  IMAD.MOV.U32 R5, RZ, RZ, R16 ;  /* 0x000000ffff057224 */ /* 0x000fe200078e0010 */
[----:B--2---:R0:W-:Y:S04]  /*c520*/  STL [R1+0x2090], R10 ;  /* 0x0020900a01007387 */ /* 0x0041e80000100800 */
[----:B------:R-:W2:Y:S04]  /*c530*/  LDL.LU R11, [R1+0xf44] ;  /* 0x000f4400010b7983 */ /* 0x000ea80000300800 */
[----:B0-----:R-:W2:Y:S04]  /*c540*/  LDL.LU R10, [R1+0xf48] ;  /* 0x000f4800010a7983 */ /* 0x001ea80000300800 */
[----:B------:R0:W-:Y:S02]  /*c550*/  STL.64 [R1+0x930], R4 ;  /* 0x0009300401007387 */ /* 0x0001e40000100a00 */
[----:B0-----:R-:W-:-:S05]  /*c560*/  IMAD.WIDE R4, R26, 0x2, R4 ;  /* 0x000000021a047825 */ /* 0x001fca00078e0204 */
[----:B------:R0:W2:Y:S01]  /*c570*/  @!P2 LDG.E.U16 R9, [R4.64] ;  /* 0x000000040409a981 */ /* 0x0000a2000c1e1500 */
[----:B------:R-:W-:Y:S01]  /*c580*/  PRMT R8, RZ, 0x7610, R8 ;  /* 0x00007610ff087816 */ /* 0x000fe20000000008 */
[----:B0-----:R-:W-:Y:S02]  /*c590*/  IMAD.MOV.U32 R4, RZ, RZ, R12 ;  /* 0x000000ffff047224 */ /* 0x001fe400078e000c */
[----:B------:R-:W-:Y:S01]  /*c5a0*/  IMAD.MOV.U32 R5, RZ, RZ, R13 ;  /* 0x000000ffff057224 */ /* 0x000fe200078e000d */
[----:B--2---:R-:W-:Y:S04]  /*c5b0*/  STL [R1+0x2094], R9 ;  /* 0x0020940901007387 */ /* 0x004fe80000100800 */
[----:B------:R0:W-:Y:S02]  /*c5c0*/  STL.64 [R1+0x928], R4 ;  /* 0x0009280401007387 */ /* 0x0001e40000100a00 */
[----:B0-----:R-:W-:-:S05]  /*c5d0*/  IMAD.WIDE R4, R26, 0x2, R4 ;  /* 0x000000021a047825 */ /* 0x001fca00078e0204 */
[----:B------:R0:W2:Y:S01]  /*c5e0*/  @!P2 LDG.E.U16 R8, [R4.64] ;  /* 0x000000040408a981 */ /* 0x0000a2000c1e1500 */
[----:B------:R-:W-:Y:S01]  /*c5f0*/  PRMT R7, RZ, 0x7610, R7 ;  /* 0x00007610ff077816 */ /* 0x000fe20000000007 */
[----:B0-----:R-:W-:Y:S02]  /*c600*/  IMAD.MOV.U32 R4, RZ, RZ, R0 ;  /* 0x000000ffff047224 */ /* 0x001fe400078e0000 */
[----:B------:R-:W-:Y:S01]  /*c610*/  IMAD.MOV.U32 R5, RZ, RZ, R2 ;  /* 0x000000ffff057224 */ /* 0x000fe200078e0002 */
[----:B--2---:R-:W-:Y:S04]  /*c620*/  STL [R1+0x2098], R8 ;  /* 0x0020980801007387 */ /* 0x004fe80000100800 */
[----:B------:R-:W2:Y:S04]  /*c630*/  LDL.LU R2, [R1+0xf4c] ;  /* 0x000f4c0001027983 */ /* 0x000ea80000300800 */
[----:B------:R-:W2:Y:S04]  /*c640*/  LDL.LU R0, [R1+0xf50] ;  /* 0x000f500001007983 */ /* 0x000ea80000300800 */
[----:B------:R0:W-:Y:S02]  /*c650*/  STL.64 [R1+0x920], R4 ;  /* 0x0009200401007387 */ /* 0x0001e40000100a00 */
[----:B0-----:R-:W-:-:S05]  /*c660*/  IMAD.WIDE R4, R26, 0x2, R4 ;  /* 0x000000021a047825 */ /* 0x001fca00078e0204 */
[----:B------:R0:W2:Y:S04]  /*c670*/  @!P2 LDG.E.U16 R7, [R4.64] ;  /* 0x000000040407a981 */ /* 0x0000a8000c1e1500 */
[----:B------:R-:W-:Y:S04]  /*c680*/  STS.U16 [R14+0x700], R23 ;  /* 0x000700170e007388 */ /* 0x000fe80000000400 */
[----:B------:R-:W-:Y:S01]  /*c690*/  STS.U16 [R14+0x2400], R24 ;  /* 0x002400180e007388 */ /* 0x000fe20000000400 */
[----:B0-----:R-:W-:Y:S02]  /*c6a0*/  IMAD.MOV.U32 R4, RZ, RZ, R10 ;  /* 0x000000ffff047224 */ /* 0x001fe400078e000a */
[----:B------:R-:W-:Y:S01]  /*c6b0*/  IMAD.MOV.U32 R5, RZ, RZ, R11 ;  /* 0x000000ffff057224 */ /* 0x000fe200078e000b */
[----:B---3--:R0:W-:Y:S01]  /*c6c0*/  STS.U16 [R14+0x2500], R28 ;  /* 0x0025001c0e007388 */ /* 0x0081e20000000400 */
[----:B------:R-:W-:-:S03]  /*c6d0*/  PRMT R6, RZ, 0x7610, R6 ;  /* 0x00007610ff067816 */ /* 0x000fc60000000006 */
[----:B0-----:R-:W3:Y:S04]  /*c6e0*/  LDL.LU R28, [R1+0x908] ;  /* 0x00090800011c7983 */ /* 0x001ee80000300800 */
[----:B--2---:R-:W-:Y:S04]  /*c6f0*/  STL [R1+0x209c], R7 ;  /* 0x00209c0701007387 */ /* 0x004fe80000100800 */
[----:B------:R0:W-:Y:S01]  /*c700*/  STL.64 [R1+0x918], R4 ;  /* 0x0009180401007387 */ /* 0x0001e20000100a00 */
[----:B------:R-:W-:-:S03]  /*c710*/  IMAD.MOV.U32 R8, RZ, RZ, R0 ;  /* 0x000000ffff087224 */ /* 0x000fc600078e0000 */
[----:B------:R-:W2:Y:S01]  /*c720*/  LDL.LU R24, [R1+0xa38] ;  /* 0x000a380001187983 */ /* 0x000ea20000300800 */
[----:B0-----:R-:W-:-:S05]  /*c730*/  IMAD.WIDE R4, R26, 0x2, R4 ;  /* 0x000000021a047825 */ /* 0x001fca00078e0204 */
[----:B------:R0:W2:Y:S01]  /*c740*/  @!P2 LDG.E.U16 R6, [R4.64] ;  /* 0x000000040406a981 */ /* 0x0000a2000c1e1500 */
[----:B------:R-:W-:-:S03]  /*c750*/  IMAD.MOV.U32 R9, RZ, RZ, R2 ;  /* 0x000000ffff097224 */ /* 0x000fc600078e0002 */
[----:B----4-:R-:W-:Y:S04]  /*c760*/  STS.U16 [R14+0x2600], R25 ;  /* 0x002600190e007388 */ /* 0x010fe80000000400 */
[----:B------:R1:W-:Y:S01]  /*c770*/  STS.U16 [R14+0x2700], R3 ;  /* 0x002700030e007388 */ /* 0x0003e20000000400 */
[----:B0-----:R-:W-:-:S03]  /*c780*/  PRMT R5, RZ, 0x7610, R5 ;  /* 0x00007610ff057816 */ /* 0x001fc60000000005 */
[----:B--2---:R0:W-:Y:S04]  /*c790*/  STL [R1+0x20a0], R6 ;  /* 0x0020a00601007387 */ /* 0x0041e80000100800 */
[----:B------:R-:W2:Y:S04]  /*c7a0*/  LDL.LU R12, [R1+0xa3c] ;  /* 0x000a3c00010c7983 */ /* 0x000ea80000300800 */
[----:B------:R-:W4:Y:S04]  /*c7b0*/  LDL.LU R13, [R1+0xa2c] ;  /* 0x000a2c00010d7983 */ /* 0x000f280000300800 */
[----:B-1----:R-:W2:Y:S04]  /*c7c0*/  LDL.LU R3, [R1+0x84] ;  /* 0x0000840001037983 */ /* 0x002ea80000300800 */
[----:B------:R-:W2:Y:S04]  /*c7d0*/  LDL.LU R7, [R1+0xf54] ;  /* 0x000f540001077983 */ /* 0x000ea80000300800 */
[----:B0-----:R-:W2:Y:S04]  /*c7e0*/  LDL.LU R6, [R1+0xf58] ;  /* 0x000f580001067983 */ /* 0x001ea80000300800 */
[----:B------:R-:W2:Y:S04]  /*c7f0*/  LDL.LU R29, [R1+0x88] ;  /* 0x00008800011d7983 */ /* 0x000ea80000300800 */
[----:B------:R0:W-:Y:S04]  /*c800*/  STL.64 [R1+0x910], R8 ;  /* 0x0009100801007387 */ /* 0x0001e80000100a00 */
[----:B------:R-:W2:Y:S04]  /*c810*/  LDL.LU R2, [R1+0x8c] ;  /* 0x00008c0001027983 */ /* 0x000ea80000300800 */
[----:B------:R-:W2:Y:S01]  /*c820*/  LDL.LU R15, [R1+0x80] ;  /* 0x00008000010f7983 */ /* 0x000ea20000300800 */
[----:B0-----:R-:W-:-:S03]  /*c830*/  IMAD.WIDE R8, R26, 0x2, R8 ;  /* 0x000000021a087825 */ /* 0x001fc600078e0208 */
[----:B------:R-:W2:Y:S04]  /*c840*/  LDL.LU R16, [R1+0xaf4] ;  /* 0x000af40001107983 */ /* 0x000ea80000300800 */
[----:B------:R-:W2:Y:S04]  /*c850*/  @!P2 LDG.E.U16 R5, [R8.64] ;  /* 0x000000040805a981 */ /* 0x000ea8000c1e1500 */
[----:B------:R-:W4:Y:S04]  /*c860*/  LDL.LU R17, [R1+0xaf8] ;  /* 0x000af80001117983 */ /* 0x000f280000300800 */
[----:B------:R-:W4:Y:S04]  /*c870*/  LDL.LU R18, [R1+0xafc] ;  /* 0x000afc0001127983 */ /* 0x000f280000300800 */
[----:B------:R-:W4:Y:S04]  /*c880*/  LDL.LU R19, [R1+0xaf0] ;  /* 0x000af00001137983 */ /* 0x000f280000300800 */
[----:B------:R-:W4:Y:S04]  /*c890*/  LDL.LU R20, [R1+0xa94] ;  /* 0x000a940001147983 */ /* 0x000f280000300800 */
[----:B------:R-:W4:Y:S04]  /*c8a0*/  LDL.LU R21, [R1+0xa98] ;  /* 0x000a980001157983 */ /* 0x000f280000300800 */
[----:B------:R-:W4:Y:S04]  /*c8b0*/  LDL.LU R22, [R1+0xa9c] ;  /* 0x000a9c0001167983 */ /* 0x000f280000300800 */
[----:B------:R-:W4:Y:S01]  /*c8c0*/  LDL.LU R0, [R1+0xa90] ;  /* 0x000a900001007983 */ /* 0x000f220000300800 */
[----:B------:R-:W-:-:S03]  /*c8d0*/  PRMT R4, RZ, 0x7610, R4 ;  /* 0x00007610ff047816 */ /* 0x000fc60000000004 */
[----:B---3--:R0:W-:Y:S04]  /*c8e0*/  STS.U16 [R14+0x4400], R28 ;  /* 0x0044001c0e007388 */ /* 0x0081e80000000400 */
[----:B--2---:R-:W-:Y:S04]  /*c8f0*/  STL [R1+0x20a4], R5 ;  /* 0x0020a40501007387 */ /* 0x004fe80000100800 */
[----:B------:R-:W2:Y:S04]  /*c900*/  LDL.LU R25, [R1+0xa20] ;  /* 0x000a200001197983 */ /* 0x000ea80000300800 */
[----:B0-----:R-:W3:Y:S04]  /*c910*/  LDL.LU R28, [R1+0xa24] ;  /* 0x000a2400011c7983 */ /* 0x001ee80000300800 */
[----:B------:R0:W-:Y:S04]  /*c920*/  STL.64 [R1+0x908], R6 ;  /* 0x0009080601007387 */ /* 0x0001e80000100a00 */
[----:B------:R-:W2:Y:S01]  /*c930*/  LDL.LU R23, [R1+0xa28] ;  /* 0x000a280001177983 */ /* 0x000ea20000300800 */
[----:B0-----:R-:W-:-:S03]  /*c940*/  IMAD.WIDE R6, R26, 0x2, R6 ;  /* 0x000000021a067825 */ /* 0x001fc600078e0206 */
[----:B------:R0:W-:Y:S04]  /*c950*/  STS.U16 [R14+0x4500], R24 ;  /* 0x004500180e007388 */ /* 0x0001e80000000400 */
[----:B------:R1:W2:Y:S04]  /*c960*/  @!P2 LDG.E.U16 R4, [R6.64] ;  /* 0x000000040604a981 */ /* 0x0002a8000c1e1500 */
[----:B------:R-:W3:Y:S04]  /*c970*/  LDL.LU R26, [R1+0xa1c] ;  /* 0x000a1c00011a7983 */ /* 0x000ee80000300800 */
[----:B------:R-:W-:Y:S01]  /*c980*/  STS.U16 [R14+0x4600], R12 ;  /* 0x0046000c0e007388 */ /* 0x000fe20000000400 */
[----:B-1----:R-:W-:-:S03]  /*c990*/  IMAD.SHL.U32 R6, R27, 0x2, RZ ;  /* 0x000000021b067824 */ /* 0x002fc600078e00ff */
[----:B----4-:R-:W-:Y:S04]  /*c9a0*/  STS.U16 [R14+0x4700], R13 ;  /* 0x0047000d0e007388 */ /* 0x010fe80000000400 */
[----:B------:R1:W-:Y:S01]  /*c9b0*/  STS.U16 [R14+0x6400], R3 ;  /* 0x006400030e007388 */ /* 0x0003e20000000400 */
[----:B------:R-:W-:-:S03]  /*c9c0*/  LOP3.LUT R6, R6, 0x20, RZ, 0x3c, !PT ;  /* 0x0000002006067812 */ /* 0x000fc600078e3cff */
[----:B------:R-:W-:Y:S04]  /*c9d0*/  STS.U16 [R14+0x6500], R29 ;  /* 0x0065001d0e007388 */ /* 0x000fe80000000400 */
[----:B------:R4:W-:Y:S04]  /*c9e0*/  STS.U16 [R14+0x6600], R2 ;  /* 0x006600020e007388 */ /* 0x0009e80000000400 */
[----:B------:R-:W-:Y:S04]  /*c9f0*/  STS.U16 [R14+0x6700], R15 ;  /* 0x0067000f0e007388 */ /* 0x000fe80000000400 */
[----:B------:R-:W-:Y:S04]  /*ca00*/  STS.U16 [R6+0x800], R16 ;  /* 0x0008001006007388 */ /* 0x000fe80000000400 */
[----:B------:R-:W-:Y:S04]  /*ca10*/  STS.U16 [R6+0x900], R17 ;  /* 0x0009001106007388 */ /* 0x000fe80000000400 */
[----:B------:R-:W-:Y:S04]  /*ca20*/  STS.U16 [R6+0xa00], R18 ;  /* 0x000a001206007388 */ /* 0x000fe80000000400 */
[----:B------:R-:W-:Y:S04]  /*ca30*/  STS.U16 [R6+0xb00], R19 ;  /* 0x000b001306007388 */ /* 0x000fe80000000400 */
[----:B------:R-:W-:Y:S04]  /*ca40*/  STS.U16 [R6+0x2800], R20 ;  /* 0x0028001406007388 */ /* 0x000fe80000000400 */
[----:B------:R-:W-:Y:S04]  /*ca50*/  STS.U16 [R6+0x2900], R21 ;  /* 0x0029001506007388 */ /* 0x000fe80000000400 */
[----:B------:R-:W-:Y:S04]  /*ca60*/  STS.U16 [R6+0x2a00], R22 ;  /* 0x002a001606007388 */ /* 0x000fe80000000400 */
[----:B------:R0:W-:Y:S04]  /*ca70*/  STS.U16 [R6+0x2b00], R0 ;  /* 0x002b000006007388 */ /* 0x0001e80000000400 */
[----:B--2---:R-:W-:Y:S04]  /*ca80*/  STL [R1+0x20a8], R4 ;  /* 0x0020a80401007387 */ /* 0x004fe80000100800 */
[----:B0-----:R-:W2:Y:S04]  /*ca90*/  LDL.LU R24, [R1+0x74] ;  /* 0x0000740001187983 */ /* 0x001ea80000300800 */
[----:B-1----:R-:W2:Y:S04]  /*caa0*/  LDL.LU R3, [R1+0x78] ;  /* 0x0000780001037983 */ /* 0x002ea80000300800 */
[----:B------:R-:W2:Y:S04]  /*cab0*/  LDL.LU R27, [R1+0x7c] ;  /* 0x00007c00011b7983 */ /* 0x000ea80000300800 */
[----:B----4-:R-:W4:Y:S04]  /*cac0*/  LDL.LU R2, [R1+0x70] ;  /* 0x0000700001027983 */ /* 0x010f280000300800 */
[----:B------:R-:W4:Y:S04]  /*cad0*/  LDL.LU R0, [R1+0xae4] ;  /* 0x000ae40001007983 */ /* 0x000f280000300800 */
[----:B------:R-:W4:Y:S04]  /*cae0*/  LDL.LU R11, [R1+0xaec] ;  /* 0x000aec00010b7983 */ /* 0x000f280000300800 */
[----:B------:R-:W4:Y:S04]  /*caf0*/  LDL.LU R12, [R1+0xae8] ;  /* 0x000ae800010c7983 */ /* 0x000f280000300800 */
[----:B------:R0:W-:Y:S04]  /*cb00*/  STS.U16 [R6+0x4800], R25 ;  /* 0x0048001906007388 */ /* 0x0001e80000000400 */
[----:B------:R-:W4:Y:S04]  /*cb10*/  LDL.LU R13, [R1+0xae0] ;  /* 0x000ae000010d7983 */ /* 0x000f280000300800 */
[----:B---3--:R1:W-:Y:S04]  /*cb20*/  STS.U16 [R6+0x4900], R28 ;  /* 0x0049001c06007388 */ /* 0x0083e80000000400 */
[----:B0-----:R-:W3:Y:S04]  /*cb30*/  LDL.LU R25, [R1+0xa84] ;  /* 0x000a840001197983 */ /* 0x001ee80000300800 */
[----:B-1----:R-:W3:Y:S04]  /*cb40*/  LDL.LU R28, [R1+0xa8c] ;  /* 0x000a8c00011c7983 */ /* 0x002ee80000300800 */
[----:B------:R-:W-:Y:S04]  /*cb50*/  STS.U16 [R6+0x4a00], R23 ;  /* 0x004a001706007388 */ /* 0x000fe80000000400 */
[----:B------:R0:W-:Y:S04]  /*cb60*/  STS.U16 [R6+0x4b00], R26 ;  /* 0x004b001a06007388 */ /* 0x0001e80000000400 */
[----:B0-----:R-:W3:Y:S04]  /*cb70*/  LDL.LU R26, [R1+0xa88] ;  /* 0x000a8800011a7983 */ /* 0x001ee80000300800 */
[----:B------:R-:W3:Y:S04]  /*cb80*/  LDL.LU R29, [R1+0xa80] ;  /* 0x000a8000011d7983 */ /* 0x000ee80000300800 */
[----:B------:R-:W3:Y:S04]  /*cb90*/  LDL.LU R14, [R1+0xa10] ;  /* 0x000a1000010e7983 */ /* 0x000ee80000300800 */
[----:B------:R-:W3:Y:S04]  /*cba0*/  LDL.LU R15, [R1+0xa14] ;  /* 0x000a1400010f7983 */ /* 0x000ee80000300800 */
[----:B------:R-:W3:Y:S04]  /*cbb0*/  LDL.LU R16, [R1+0xa18] ;  /* 0x000a180001107983 */ /* 0x000ee80000300800 */
[----:B------:R-:W3:Y:S04]  /*cbc0*/  LDL.LU R17, [R1+0xa0c] ;  /* 0x000a0c0001117983 */ /* 0x000ee80000300800 */
[----:B--2---:R-:W-:Y:S04]  /*cbd0*/  STS.U16 [R6+0x6800], R24 ;  /* 0x0068001806007388 */ /* 0x004fe80000000400 */
[----:B------:R0:W-:Y:S04]  /*cbe0*/  STS.U16 [R6+0x6900], R3 ;  /* 0x0069000306007388 */ /* 0x0001e80000000400 */
[----:B------:R1:W-:Y:S04]  /*cbf0*/  STS.U16 [R6+0x6a00], R27 ;  /* 0x006a001b06007388 */ /* 0x0003e80000000400 */
[----:B0-----:R-:W2:Y:S04]  /*cc00*/  LDL.LU R3, [R1+0x64] ;  /* 0x0000640001037983 */ /* 0x001ea80000300800 */
[----:B-1----:R-:W0:Y:S04]  /*cc10*/  S2R R27, SR_TID.X ;  /* 0x00000000001b7919 */ /* 0x002e280000002100 */
[----:B----4-:R1:W-:Y:S04]  /*cc20*/  STS.U16 [R6+0x6b00], R2 ;  /* 0x006b000206007388 */ /* 0x0103e80000000400 */
[----:B-1----:R-:W4:Y:S04]  /*cc30*/  LDL.LU R2, [R1+0x68] ;  /* 0x0000680001027983 */ /* 0x002f280000300800 */
[----:B------:R-:W4:Y:S04]  /*cc40*/  LDL.LU R18, [R1+0x6c] ;  /* 0x00006c0001127983 */ /* 0x000f280000300800 */
[----:B------:R-:W4:Y:S01]  /*cc50*/  LDL.LU R19, [R1+0x60] ;  /* 0x0000600001137983 */ /* 0x000f220000300800 */
[----:B0-----:R-:W-:-:S03]  /*cc60*/  LOP3.LUT R27, R27, 0x7f, RZ, 0xc0, !PT ;  /* 0x0000007f1b1b7812 */ /* 0x001fc600078ec0ff */
[----:B------:R-:W4:Y:S02]  /*cc70*/  LDL.LU R20, [R1+0xad4] ;  /* 0x000ad40001147983 */ /* 0x000f240000300800 */
[----:B------:R-:W-:Y:S02]  /*cc80*/  IMAD.SHL.U32 R4, R27, 0x2, RZ ;  /* 0x000000021b047824 */ /* 0x000fe400078e00ff */
[----:B------:R-:W4:Y:S03]  /*cc90*/  LDL.LU R21, [R1+0xad8] ;  /* 0x000ad80001157983 */ /* 0x000f260000300800 */
[----:B------:R-:W-:Y:S01]  /*cca0*/  LOP3.LUT R4, R4, 0x30, RZ, 0x3c, !PT ;  /* 0x0000003004047812 */ /* 0x000fe200078e3cff */
[----:B------:R-:W4:Y:S04]  /*ccb0*/  LDL.LU R22, [R1+0xadc] ;  /* 0x000adc0001167983 */ /* 0x000f280000300800 */
[----:B------:R-:W4:Y:S04]  /*ccc0*/  LDL.LU R23, [R1+0xad0] ;  /* 0x000ad00001177983 */ /* 0x000f280000300800 */
[----:B------:R-:W4:Y:S04]  /*ccd0*/  LDL.LU R24, [R1+0xa74] ;  /* 0x000a740001187983 */ /* 0x000f280000300800 */
[----:B------:R0:W-:Y:S04]  /*cce0*/  STS.U16 [R4+0xc00], R0 ;  /* 0x000c000004007388 */ /* 0x0001e80000000400 */
[----:B------:R-:W4:Y:S04]  /*ccf0*/  LDL.LU R27, [R1+0xa78] ;  /* 0x000a7800011b7983 */ /* 0x000f280000300800 */
[----:B------:R-:W-:Y:S04]  /*cd00*/  STS.U16 [R4+0xd00], R11 ;  /* 0x000d000b04007388 */ /* 0x000fe80000000400 */
[----:B0-----:R-:W4:Y:S04]  /*cd10*/  LDL.LU R0, [R1+0xa7c] ;  /* 0x000a7c0001007983 */ /* 0x001f280000300800 */
[----:B------:R-:W-:Y:S04]  /*cd20*/  STS.U16 [R4+0xe00], R12 ;  /* 0x000e000c04007388 */ /* 0x000fe80000000400 */
[----:B------:R-:W-:Y:S04]  /*cd30*/  STS.U16 [R4+0xf00], R13 ;  /* 0x000f000d04007388 */ /* 0x000fe80000000400 */
[----:B---3--:R0:W-:Y:S04]  /*cd40*/  STS.U16 [R4+0x2c00], R25 ;  /* 0x002c001904007388 */ /* 0x0081e80000000400 */
[----:B------:R1:W-:Y:S04]  /*cd50*/  STS.U16 [R4+0x2d00], R28 ;  /* 0x002d001c04007388 */ /* 0x0003e80000000400 */
[----:B0-----:R-:W3:Y:S04]  /*cd60*/  LDL.LU R25, [R1+0xa70] ;  /* 0x000a700001197983 */ /* 0x001ee80000300800 */
[----:B-1----:R-:W3:Y:S04]  /*cd70*/  LDL.LU R28, [R1+0xc4] ;  /* 0x0000c400011c7983 */ /* 0x002ee80000300800 */
[----:B------:R0:W-:Y:S04]  /*cd80*/  STS.U16 [R4+0x2e00], R26 ;  /* 0x002e001a04007388 */ /* 0x0001e80000000400 */
[----:B0-----:R-:W0:Y:S04]  /*cd90*/  S2R R26, SR_TID.X ;  /* 0x00000000001a7919 */ /* 0x001e280000002100 */
[----:B------:R-:W-:Y:S04]  /*cda0*/  STS.U16 [R4+0x2f00], R29 ;  /* 0x002f001d04007388 */ /* 0x000fe80000000400 */
[----:B------:R-:W-:Y:S04]  /*cdb0*/  STS.U16 [R4+0x4c00], R14 ;  /* 0x004c000e04007388 */ /* 0x000fe80000000400 */
[----:B------:R-:W-:Y:S01]  /*cdc0*/  STS.U16 [R4+0x4d00], R15 ;  /* 0x004d000f04007388 */ /* 0x000fe20000000400 */
[----:B0-----:R-:W-:-:S03]  /*cdd0*/  LOP3.LUT R9, R26, 0x7f, RZ, 0xc0, !PT ;  /* 0x0000007f1a097812 */ /* 0x001fc600078ec0ff */
[----:B------:R-:W-:Y:S02]  /*cde0*/  STS.U16 [R4+0x4e00], R16 ;  /* 0x004e001004007388 */ /* 0x000fe40000000400 */
[----:B------:R-:W-:Y:S02]  /*cdf0*/  IMAD.SHL.U32 R5, R9, 0x2, RZ ;  /* 0x0000000209057824 */ /* 0x000fe400078e00ff */
[----:B------:R-:W-:Y:S03]  /*ce00*/  STS.U16 [R4+0x4f00], R17 ;  /* 0x004f001104007388 */ /* 0x000fe60000000400 */
[----:B------:R-:W-:Y:S01]  /*ce10*/  LOP3.LUT R5, R5, 0x40, RZ, 0x3c, !PT ;  /* 0x0000004005057812 */ /* 0x000fe200078e3cff */
[----:B------:R-:W3:Y:S04]  /*ce20*/  LDL.LU R26, [R1+0xc8] ;  /* 0x0000c800011a7983 */ /* 0x000ee80000300800 */
[----:B--2---:R0:W-:Y:S04]  /*ce30*/  STS.U16 [R4+0x6c00], R3 ;  /* 0x006c000304007388 */ /* 0x0041e80000000400 */
[----:B0-----:R-:W2:Y:S04]  /*ce40*/  LDL.LU R3, [R1+0xcc] ;  /* 0x0000cc0001037983 */ /* 0x001ea80000300800 */
[----:B----4-:R0:W-:Y:S04]  /*ce50*/  STS.U16 [R4+0x6d00], R2 ;  /* 0x006d000204007388 */ /* 0x0101e80000000400 */
[----:B------:R-:W-:Y:S04]  /*ce60*/  STS.U16 [R4+0x6e00], R18 ;  /* 0x006e001204007388 */ /* 0x000fe80000000400 */
[----:B------:R-:W-:Y:S04]  /*ce70*/  STS.U16 [R4+0x6f00], R19 ;  /* 0x006f001304007388 */ /* 0x000fe80000000400 */
[----:B------:R-:W-:Y:S04]  /*ce80*/  STS.U16 [R5+0x1000], R20 ;  /* 0x0010001405007388 */ /* 0x000fe80000000400 */
[----:B0-----:R-:W4:Y:S04]  /*ce90*/  LDL.LU R2, [R1+0xc0] ;  /* 0x0000c00001027983 */ /* 0x001f280000300800 */
[----:B------:R-:W-:Y:S04]  /*cea0*/  STS.U16 [R5+0x1100], R21 ;  /* 0x0011001505007388 */ /* 0x000fe80000000400 */
[----:B------:R-:W-:Y:S04]  /*ceb0*/  STS.U16 [R5+0x1200], R22 ;  /* 0x0012001605007388 */ /* 0x000fe80000000400 */
[----:B------:R-:W4:Y:S04]  /*cec0*/  LDL.LU R8, [R1+0x54] ;  /* 0x0000540001087983 */ /* 0x000f280000300800 */
[----:B------:R-:W-:Y:S04]  /*ced0*/  STS.U16 [R5+0x1300], R23 ;  /* 0x0013001705007388 */ /* 0x000fe80000000400 */
[----:B------:R-:W4:Y:S04]  /*cee0*/  LDL.LU R10, [R1+0x58] ;  /* 0x00005800010a7983 */ /* 0x000f280000300800 */
[----:B------:R-:W-:Y:S04]  /*cef0*/  STS.U16 [R5+0x3000], R24 ;  /* 0x0030001805007388 */ /* 0x000fe80000000400 */
[----:B------:R-:W4:Y:S04]  /*cf00*/  LDL.LU R11, [R1+0x5c] ;  /* 0x00005c00010b7983 */ /* 0x000f280000300800 */
[----:B------:R0:W-:Y:S04]  /*cf10*/  STS.U16 [R5+0x3100], R27 ;  /* 0x0031001b05007388 */ /* 0x0001e80000000400 */
[----:B------:R-:W4:Y:S04]  /*cf20*/  LDL.LU R12, [R1+0x50] ;  /* 0x00005000010c7983 */ /* 0x000f280000300800 */
[----:B------:R1:W-:Y:S04]  /*cf30*/  STS.U16 [R5+0x3200], R0 ;  /* 0x0032000005007388 */ /* 0x0003e80000000400 */
[----:B0-----:R-:W4:Y:S04]  /*cf40*/  LDL.LU R27, [R1+0xac4] ;  /* 0x000ac400011b7983 */ /* 0x001f280000300800 */
[----:B-1----:R-:W4:Y:S04]  /*cf50*/  LDL.LU R0, [R1+0xacc] ;  /* 0x000acc0001007983 */ /* 0x002f280000300800 */
[----:B------:R-:W4:Y:S04]  /*cf60*/  LDL.LU R13, [R1+0xac8] ;  /* 0x000ac800010d7983 */ /* 0x000f280000300800 */
[----:B------:R-:W4:Y:S04]  /*cf70*/  LDL.LU R29, [R1+0xac0] ;  /* 0x000ac000011d7983 */ /* 0x000f280000300800 */
[----:B---3--:R-:W-:Y:S04]  /*cf80*/  STS.U16 [R5+0x3300], R25 ;  /* 0x0033001905007388 */ /* 0x008fe80000000400 */
[----:B------:R-:W3:Y:S04]  /*cf90*/  LDL.LU R14, [R1+0xa64] ;  /* 0x000a6400010e7983 */ /* 0x000ee80000300800 */
[----:B------:R0:W-:Y:S04]  /*cfa0*/  STS.U16 [R5+0x5000], R28 ;  /* 0x0050001c05007388 */ /* 0x0001e80000000400 */
[----:B------:R-:W3:Y:S04]  /*cfb0*/  LDL.LU R15, [R1+0xa6c] ;  /* 0x000a6c00010f7983 */ /* 0x000ee80000300800 */
[----:B0-----:R-:W3:Y:S04]  /*cfc0*/  LDL.LU R28, [R1+0xa68] ;  /* 0x000a6800011c7983 */ /* 0x001ee80000300800 */
[----:B------:R-:W3:Y:S04]  /*cfd0*/  LDL.LU R16, [R1+0xa60] ;  /* 0x000a600001107983 */ /* 0x000ee80000300800 */
[----:B------:R-:W3:Y:S04]  /*cfe0*/  LDL.LU R17, [R1+0xb4] ;  /* 0x0000b40001117983 */ /* 0x000ee80000300800 */
[----:B------:R-:W3:Y:S01]  /*cff0*/  LDL.LU R25, [R1+0xb8] ;  /* 0x0000b80001197983 */ /* 0x000ee20000300800 */
[----:B------:R-:W-:-:S03]  /*d000*/  IMAD.SHL.U32 R4, R9, 0x2, RZ ;  /* 0x0000000209047824 */ /* 0x000fc600078e00ff */
[----:B------:R-:W3:Y:S02]  /*d010*/  LDL.LU R18, [R1+0xbc] ;  /* 0x0000bc0001127983 */ /* 0x000ee40000300800 */
[----:B------:R-:W-:Y:S02]  /*d020*/  LOP3.LUT R4, R4, 0x50, RZ, 0x3c, !PT ;  /* 0x0000005004047812 */ /* 0x000fe400078e3cff */
[----:B------:R-:W3:Y:S04]  /*d030*/  LDL.LU R19, [R1+0xb0] ;  /* 0x0000b00001137983 */ /* 0x000ee80000300800 */
[----:B------:R0:W-:Y:S04]  /*d040*/  STS.U16 [R5+0x5100], R26 ;  /* 0x0051001a05007388 */ /* 0x0001e80000000400 */
[----:B------:R-:W3:Y:S04]  /*d050*/  LDL.LU R20, [R1+0x44] ;  /* 0x0000440001147983 */ /* 0x000ee80000300800 */
[----:B------:R-:W3:Y:S04]  /*d060*/  LDL.LU R21, [R1+0x48] ;  /* 0x0000480001157983 */ /* 0x000ee80000300800 */
[----:B------:R-:W3:Y:S04]  /*d070*/  LDL.LU R22, [R1+0x4c] ;  /* 0x00004c0001167983 */ /* 0x000ee80000300800 */
[----:B------:R-:W3:Y:S04]  /*d080*/  LDL.LU R23, [R1+0x40] ;  /* 0x0000400001177983 */ /* 0x000ee80000300800 */
[----:B------:R-:W3:Y:S04]  /*d090*/  LDL.LU R24, [R1+0xab4] ;  /* 0x000ab40001187983 */ /* 0x000ee80000300800 */
[----:B0-----:R-:W3:Y:S04]  /*d0a0*/  LDL.LU R26, [R1+0xab8] ;  /* 0x000ab800011a7983 */ /* 0x001ee80000300800 */
[----:B--2---:R0:W-:Y:S04]  /*d0b0*/  STS.U16 [R5+0x5200], R3 ;  /* 0x0052000305007388 */ /* 0x0041e80000000400 */
[----:B0-----:R-:W2:Y:S04]  /*d0c0*/  LDL.LU R3, [R1+0xabc] ;  /* 0x000abc0001037983 */ /* 0x001ea80000300800 */
[----:B----4-:R0:W-:Y:S04]  /*d0d0*/  STS.U16 [R5+0x5300], R2 ;  /* 0x0053000205007388 */ /* 0x0101e80000000400 */
[----:B0-----:R-:W4:Y:S04]  /*d0e0*/  LDL.LU R2, [R1+0xab0] ;  /* 0x000ab00001027983 */ /* 0x001f280000300800 */
[----:B------:R-:W-:Y:S04]  /*d0f0*/  STS.U16 [R5+0x7000], R8 ;  /* 0x0070000805007388 */ /* 0x000fe80000000400 */
[----:B------:R-:W-:Y:S04]  /*d100*/  STS.U16 [R5+0x7100], R10 ;  /* 0x0071000a05007388 */ /* 0x000fe80000000400 */
[----:B------:R-:W-:Y:S04]  /*d110*/  STS.U16 [R5+0x7200], R11 ;  /* 0x0072000b05007388 */ /* 0x000fe80000000400 */
[----:B------:R-:W-:Y:S04]  /*d120*/  STS.U16 [R5+0x7300], R12 ;  /* 0x0073000c05007388 */ /* 0x000fe80000000400 */
[----:B------:R0:W-:Y:S04]  /*d130*/  STS.U16 [R4+0x1400], R27 ;  /* 0x0014001b04007388 */ /* 0x0001e80000000400 */
[----:B------:R1:W-:Y:S04]  /*d140*/  STS.U16 [R4+0x1500], R0 ;  /* 0x0015000004007388 */ /* 0x0003e80000000400 */
[----:B------:R-:W-:Y:S04]  /*d150*/  STS.U16 [R4+0x1600], R13 ;  /* 0x0016000d04007388 */ /* 0x000fe80000000400 */
[----:B------:R-:W-:Y:S04]  /*d160*/  STS.U16 [R4+0x1700], R29 ;  /* 0x0017001d04007388 */ /* 0x000fe80000000400 */
[----:B0-----:R-:W4:Y:S04]  /*d170*/  LDL.LU R27, [R1+0xa54] ;  /* 0x000a5400011b7983 */ /* 0x001f280000300800 */
[----:B---3--:R-:W-:Y:S04]  /*d180*/  STS.U16 [R4+0x3400], R14 ;  /* 0x0034000e04007388 */ /* 0x008fe80000000400 */
[----:B-1----:R-:W3:Y:S04]  /*d190*/  LDL.LU R0, [R1+0xa58] ;  /* 0x000a580001007983 */ /* 0x002ee80000300800 */
[----:B------:R-:W-:Y:S04]  /*d1a0*/  STS.U16 [R4+0x3500], R15 ;  /* 0x0035000f04007388 */ /* 0x000fe80000000400 */
[----:B------:R0:W-:Y:S04]  /*d1b0*/  STS.U16 [R4+0x3600], R28 ;  /* 0x0036001c04007388 */ /* 0x0001e80000000400 */
[----:B0-----:R-:W0:Y:S04]  /*d1c0*/  S2R R28, SR_TID.X ;  /* 0x00000000001c7919 */ /* 0x001e280000002100 */
[----:B------:R-:W-:Y:S04]  /*d1d0*/  STS.U16 [R4+0x3700], R16 ;  /* 0x0037001004007388 */ /* 0x000fe80000000400 */
[----:B------:R-:W-:Y:S04]  /*d1e0*/  STS.U16 [R4+0x5400], R17 ;  /* 0x0054001104007388 */ /* 0x000fe80000000400 */
[----:B------:R0:W-:Y:S02]  /*d1f0*/  STS.U16 [R4+0x5500], R25 ;  /* 0x0055001904007388 */ /* 0x0001e40000000400 */
[----:B0-----:R-:W-:-:S02]  /*d200*/  LOP3.LUT R25, R28, 0x7f, RZ, 0xc0, !PT ;  /* 0x0000007f1c197812 */ /* 0x001fc400078ec0ff */
[----:B------:R-:W3:Y:S03]  /*d210*/  LDL.LU R28, [R1+0xa5c] ;  /* 0x000a5c00011c7983 */ /* 0x000ee60000300800 */
[----:B------:R-:W-:Y:S01]  /*d220*/  IMAD.SHL.U32 R11, R25, 0x2, RZ ;  /* 0x00000002190b7824 */ /* 0x000fe200078e00ff */
[----:B------:R0:W-:Y:S04]  /*d230*/  STL [R1+0x20ac], R25 ;  /* 0x0020ac1901007387 */ /* 0x0001e80000100800 */
[----:B0-----:R-:W3:Y:S04]  /*d240*/  LDL.LU R25, [R1+0xa50] ;  /* 0x000a500001197983 */ /* 0x001ee80000300800 */
[----:B------:R-:W-:Y:S04]  /*d250*/  STS.U16 [R4+0x5600], R18 ;  /* 0x0056001204007388 */ /* 0x000fe80000000400 */
[----:B------:R-:W-:Y:S04]  /*d260*/  STS.U16 [R4+0x5700], R19 ;  /* 0x0057001304007388 */ /* 0x000fe80000000400 */
[----:B------:R-:W-:Y:S04]  /*d270*/  STS.U16 [R4+0x7400], R20 ;  /* 0x0074001404007388 */ /* 0x000fe80000000400 */
[----:B------:R-:W-:Y:S04]  /*d280*/  STS.U16 [R4+0x7500], R21 ;  /* 0x0075001504007388 */ /* 0x000fe80000000400 */
[----:B------:R-:W-:Y:S04]  /*d290*/  STS.U16 [R4+0x7600], R22 ;  /* 0x0076001604007388 */ /* 0x000fe80000000400 */
[----:B------:R0:W-:Y:S01]  /*d2a0*/  STS.U16 [R4+0x7700], R23 ;  /* 0x0077001704007388 */ /* 0x0001e20000000400 */
[----:B------:R-:W-:-:S03]  /*d2b0*/  LOP3.LUT R11, R11, 0x60, RZ, 0x3c, !PT ;  /* 0x000000600b0b7812 */ /* 0x000fc600078e3cff */
[----:B0-----:R-:W3:Y:S04]  /*d2c0*/  LDL.LU R4, [R1+0xa4] ;  /* 0x0000a40001047983 */ /* 0x001ee80000300800 */
[----:B------:R-:W3:Y:S04]  /*d2d0*/  LDL.LU R5, [R1+0xa8] ;  /* 0x0000a80001057983 */ /* 0x000ee80000300800 */
        /* <DEDUP_REMOVED lines=8> */
[----:B------:R-:W-:Y:S04]  /*d360*/  STS.U16 [R11+0x1800], R24 ;  /* 0x001800180b007388 */ /* 0x000fe80000000400 */
[----:B------:R-:W3:Y:S04]  /*d370*/  LDL.LU R15, [R1+0xaa8] ;  /* 0x000aa800010f7983 */ /* 0x000ee80000300800 */
[----:B------:R-:W-:Y:S04]  /*d380*/  STS.U16 [R11+0x1900], R26 ;  /* 0x0019001a0b007388 */ /* 0x000fe80000000400 */
[----:B------:R-:W3:Y:S04]  /*d390*/  LDL.LU R16, [R1+0xaa0] ;  /* 0x000aa00001107983 */ /* 0x000ee80000300800 */
[----:B------:R-:W3:Y:S04]  /*d3a0*/  LDL.LU R29, [R1+0xa44] ;  /* 0x000a4400011d7983 */ /* 0x000ee80000300800 */
[----:B--2---:R0:W-:Y:S04]  /*d3b0*/  STS.U16 [R11+0x1a00], R3 ;  /* 0x001a00030b007388 */ /* 0x0041e80000000400 */
[----:B0-----:R-:W2:Y:S04]  /*d3c0*/  LDL.LU R3, [R1+0xa4c] ;  /* 0x000a4c0001037983 */ /* 0x001ea80000300800 */
[----:B------:R-:W2:Y:S04]  /*d3d0*/  LDL.LU R17, [R1+0xa48] ;  /* 0x000a480001117983 */ /* 0x000ea80000300800 */
[----:B------:R-:W2:Y:S04]  /*d3e0*/  LDL.LU R18, [R1+0xa40] ;  /* 0x000a400001127983 */ /* 0x000ea80000300800 */
[----:B------:R-:W2:Y:S04]  /*d3f0*/  LDL.LU R19, [R1+0x94] ;  /* 0x0000940001137983 */ /* 0x000ea80000300800 */
[----:B------:R-:W2:Y:S04]  /*d400*/  LDL.LU R20, [R1+0x98] ;  /* 0x0000980001147983 */ /* 0x000ea80000300800 */
[----:B----4-:R-:W-:Y:S04]  /*d410*/  STS.U16 [R11+0x1b00], R2 ;  /* 0x001b00020b007388 */ /* 0x010fe80000000400 */
[----:B------:R-:W4:Y:S04]  /*d420*/  LDL.LU R21, [R1+0x9c] ;  /* 0x00009c0001157983 */ /* 0x000f280000300800 */
[----:B------:R-:W2:Y:S04]  /*d430*/  LDL.LU R22, [R1+0x90] ;  /* 0x0000900001167983 */ /* 0x000ea80000300800 */
[----:B------:R-:W2:Y:S04]  /*d440*/  LDL.LU R23, [R1+0x24] ;  /* 0x0000240001177983 */ /* 0x000ea80000300800 */
[----:B------:R-:W2:Y:S04]  /*d450*/  LDL.LU R24, [R1+0x28] ;  /* 0x0000280001187983 */ /* 0x000ea80000300800 */
[----:B------:R-:W-:Y:S04]  /*d460*/  STS.U16 [R11+0x3800], R27 ;  /* 0x0038001b0b007388 */ /* 0x000fe80000000400 */
[----:B---3--:R-:W-:Y:S04]  /*d470*/  STS.U16 [R11+0x3900], R0 ;  /* 0x003900000b007388 */ /* 0x008fe80000000400 */
[----:B------:R0:W-:Y:S04]  /*d480*/  STS.U16 [R11+0x3a00], R28 ;  /* 0x003a001c0b007388 */ /* 0x0001e80000000400 */
[----:B0-----:R-:W4:Y:S04]  /*d490*/  LDL.LU R28, [R1+0x2c] ;  /* 0x00002c00011c7983 */ /* 0x001f280000300800 */
[----:B------:R-:W2:Y:S04]  /*d4a0*/  LDL.LU R26, [R1+0x1c] ;  /* 0x00001c00011a7983 */ /* 0x000ea80000300800 */
[----:B------:R-:W2:Y:S04]  /*d4b0*/  LDL.LU R27, [R1+0x14] ;  /* 0x00001400011b7983 */ /* 0x000ea80000300800 */
[----:B------:R-:W2:Y:S04]  /*d4c0*/  LDL.LU R0, [R1+0xc] ;  /* 0x00000c0001007983 */ /* 0x000ea80000300800 */
[----:B------:R-:W2:Y:S04]  /*d4d0*/  LDL.LU R2, [R1+0x4] ;  /* 0x0000040001027983 */ /* 0x000ea80000300800 */
[----:B------:R0:W-:Y:S04]  /*d4e0*/  STS.U16 [R11+0x3b00], R25 ;  /* 0x003b00190b007388 */ /* 0x0001e80000000400 */
[----:B0-----:R-:W2:Y:S04]  /*d4f0*/  LDL.LU R25, [R1+0x20ac] ;  /* 0x0020ac0001197983 */ /* 0x001ea80000300800 */
[----:B------:R0:W-:Y:S04]  /*d500*/  STS.U16 [R11+0x5800], R4 ;  /* 0x005800040b007388 */ /* 0x0001e80000000400 */
[----:B------:R1:W-:Y:S04]  /*d510*/  STS.U16 [R11+0x5900], R5 ;  /* 0x005900050b007388 */ /* 0x0003e80000000400 */
[----:B------:R1:W-:Y:S04]  /*d520*/  STS.U16 [R11+0x5a00], R6 ;  /* 0x005a00060b007388 */ /* 0x0003e80000000400 */
[----:B0-----:R-:W4:Y:S04]  /*d530*/  LDL.LU R4, [R1+0x20a8] ;  /* 0x0020a80001047983 */ /* 0x001f280000300800 */
[----:B-1----:R-:W4:Y:S04]  /*d540*/  LDL.LU R5, [R1+0x20a4] ;  /* 0x0020a40001057983 */ /* 0x002f280000300800 */
[----:B------:R-:W4:Y:S04]  /*d550*/  LDL.LU R6, [R1+0x20a0] ;  /* 0x0020a00001067983 */ /* 0x000f280000300800 */
        /* <DEDUP_REMOVED lines=8> */
[----:B0-----:R-:W4:Y:S04]  /*d5e0*/  LDL.LU R10, [R1+0x2090] ;  /* 0x00209000010a7983 */ /* 0x001f280000300800 */
[----:B-1----:R-:W4:Y:S04]  /*d5f0*/  LDL.LU R11, [R1+0x208c] ;  /* 0x00208c00010b7983 */ /* 0x002f280000300800 */
[----:B------:R-:W4:Y:S01]  /*d600*/  LDL.LU R12, [R1+0x2088] ;  /* 0x00208800010c7983 */ /* 0x000f220000300800 */
[----:B--2---:R-:W-:-:S05]  /*d610*/  IMAD.SHL.U32 R25, R25, 0x2, RZ ;  /* 0x0000000219197824 */ /* 0x004fca00078e00ff */
[----:B------:R-:W-:-:S05]  /*d620*/  LOP3.LUT R25, R25, 0x70, RZ, 0x3c, !PT ;  /* 0x0000007019197812 */ /* 0x000fca00078e3cff */
[----:B------:R0:W-:Y:S04]  /*d630*/  STS.U16 [R25+0x1c00], R13 ;  /* 0x001c000d19007388 */ /* 0x0001e80000000400 */
[----:B------:R1:W-:Y:S04]  /*d640*/  STS.U16 [R25+0x1d00], R14 ;  /* 0x001d000e19007388 */ /* 0x0003e80000000400 */
[----:B------:R2:W-:Y:S04]  /*d650*/  STS.U16 [R25+0x1e00], R15 ;  /* 0x001e000f19007388 */ /* 0x0005e80000000400 */
[----:B0-----:R-:W3:Y:S04]  /*d660*/  LDL.LU R13, [R1+0x2084] ;  /* 0x00208400010d7983 */ /* 0x001ee80000300800 */
[----:B-1----:R-:W3:Y:S04]  /*d670*/  LDL.LU R14, [R1+0x2080] ;  /* 0x00208000010e7983 */ /* 0x002ee80000300800 */
[----:B--2---:R-:W2:Y:S04]  /*d680*/  LDL.LU R15, [R1+0x207c] ;  /* 0x00207c00010f7983 */ /* 0x004ea80000300800 */
[----:B------:R0:W-:Y:S04]  /*d690*/  STS.U16 [R25+0x1f00], R16 ;  /* 0x001f001019007388 */ /* 0x0001e80000000400 */
[----:B------:R1:W-:Y:S04]  /*d6a0*/  STS.U16 [R25+0x3c00], R29 ;  /* 0x003c001d19007388 */ /* 0x0003e80000000400 */
[----:B------:R1:W-:Y:S04]  /*d6b0*/  STS.U16 [R25+0x3d00], R3 ;  /* 0x003d000319007388 */ /* 0x0003e80000000400 */
[----:B0-----:R-:W2:Y:S04]  /*d6c0*/  LDL.LU R16, [R1+0x2078] ;  /* 0x0020780001107983 */ /* 0x001ea80000300800 */
[----:B-1----:R-:W2:Y:S04]  /*d6d0*/  LDL.LU R29, [R1+0x10] ;  /* 0x00001000011d7983 */ /* 0x002ea80000300800 */
[----:B------:R-:W2:Y:S04]  /*d6e0*/  LDL.LU R3, [R1+0x8] ;  /* 0x0000080001037983 */ /* 0x000ea80000300800 */
[----:B------:R0:W-:Y:S04]  /*d6f0*/  STS.U16 [R25+0x3e00], R17 ;  /* 0x003e001119007388 */ /* 0x0001e80000000400 */
[----:B------:R1:W-:Y:S04]  /*d700*/  STS.U16 [R25+0x3f00], R18 ;  /* 0x003f001219007388 */ /* 0x0003e80000000400 */
[----:B------:R4:W-:Y:S04]  /*d710*/  STS.U16 [R25+0x5c00], R19 ;  /* 0x005c001319007388 */ /* 0x0009e80000000400 */
[----:B0-----:R-:W2:Y:S04]  /*d720*/  LDL.LU R17, [R1+0x2074] ;  /* 0x0020740001117983 */ /* 0x001ea80000300800 */
[----:B-1----:R-:W2:Y:S04]  /*d730*/  LDL.LU R18, [R1+0x2070] ;  /* 0x0020700001127983 */ /* 0x002ea80000300800 */
[----:B----4-:R-:W4:Y:S04]  /*d740*/  LDL.LU R19, [R1+0x206c] ;  /* 0x00206c0001137983 */ /* 0x010f280000300800 */
        /* <DEDUP_REMOVED lines=11> */
[----:B------:R-:W2:Y:S04]  /*d800*/  LDL.LU R28, [R1+0x2054] ;  /* 0x00205400011c7983 */ /* 0x000ea80000300800 */
[----:B--2---:R0:W-:Y:S04]  /*d810*/  STS.U16 [R25+0x7f00], R28 ;  /* 0x007f001c19007388 */ /* 0x0041e80000000400 */
[----:B0-----:R-:W2:Y:S04]  /*d820*/  LDL.LU R25, [R1+0x2050] ;  /* 0x0020500001197983 */ /* 0x001ea80000300800 */
[----:B------:R-:W2:Y:S04]  /*d830*/  LDL.LU R28, [R1+0x204c] ;  /* 0x00204c00011c7983 */ /* 0x000ea80000300800 */
[----:B--2---:R0:W-:Y:S04]  /*d840*/  STS.U16 [R28+0x8000], R26 ;  /* 0x0080001a1c007388 */ /* 0x0041e80000000400 */
[----:B------:R1:W-:Y:S04]  /*d850*/  STS.U16 [R28+0x8200], R27 ;  /* 0x0082001b1c007388 */ /* 0x0003e80000000400 */
[----:B0-----:R-:W2:Y:S04]  /*d860*/  LDL.LU R26, [R1+0x2048] ;  /* 0x00204800011a7983 */ /* 0x001ea80000300800 */
[----:B-1----:R-:W2:Y:S04]  /*d870*/  LDL.LU R27, [R1+0x2044] ;  /* 0x00204400011b7983 */ /* 0x002ea80000300800 */
[----:B------:R0:W-:Y:S04]  /*d880*/  STS.U16 [R28+0x8400], R0 ;  /* 0x008400001c007388 */ /* 0x0001e80000000400 */
[----:B0-----:R-:W3:Y:S04]  /*d890*/  LDL.LU R0, [R1+0x2040] ;  /* 0x0020400001007983 */ /* 0x001ee80000300800 */
[----:B--2---:R0:W-:Y:S04]  /*d8a0*/  STS.U16 [R28+0x8800], R27 ;  /* 0x0088001b1c007388 */ /* 0x0041e80000000400 */
[----:B0-----:R-:W2:Y:S04]  /*d8b0*/  LDL.LU R27, [R1+0x18] ;  /* 0x00001800011b7983 */ /* 0x001ea80000300800 */
[----:B------:R0:W-:Y:S04]  /*d8c0*/  STS.U16 [R28+0x8600], R2 ;  /* 0x008600021c007388 */ /* 0x0001e80000000400 */
[----:B------:R-:W-:Y:S01]  /*d8d0*/  STS.U16 [R28+0x8a00], R25 ;  /* 0x008a00191c007388 */ /* 0x000fe20000000400 */
[----:B0-----:R-:W-:-:S03]  /*d8e0*/  LOP3.LUT R2, R28, 0x20, RZ, 0x3c, !PT ;  /* 0x000000201c027812 */ /* 0x001fc600078e3cff */
[----:B------:R-:W-:Y:S04]  /*d8f0*/  STS.U16 [R28+0x8c00], R23 ;  /* 0x008c00171c007388 */ /* 0x000fe80000000400 */
[----:B------:R-:W-:Y:S04]  /*d900*/  STS.U16 [R28+0x8e00], R21 ;  /* 0x008e00151c007388 */ /* 0x000fe80000000400 */
[----:B----4-:R-:W-:Y:S04]  /*d910*/  STS.U16 [R28+0x9000], R19 ;  /* 0x009000131c007388 */ /* 0x010fe80000000400 */
[----:B------:R-:W-:Y:S04]  /*d920*/  STS.U16 [R28+0x9200], R17 ;  /* 0x009200111c007388 */ /* 0x000fe80000000400 */
[----:B------:R-:W-:Y:S04]  /*d930*/  STS.U16 [R28+0x9400], R15 ;  /* 0x0094000f1c007388 */ /* 0x000fe80000000400 */
[----:B---3--:R-:W-:Y:S04]  /*d940*/  STS.U16 [R28+0x9600], R13 ;  /* 0x0096000d1c007388 */ /* 0x008fe80000000400 */
[----:B------:R-:W-:Y:S04]  /*d950*/  STS.U16 [R28+0x9800], R11 ;  /* 0x0098000b1c007388 */ /* 0x000fe80000000400 */
[----:B------:R-:W-:Y:S04]  /*d960*/  STS.U16 [R28+0x9a00], R9 ;  /* 0x009a00091c007388 */ /* 0x000fe80000000400 */
[----:B------:R-:W-:Y:S04]  /*d970*/  STS.U16 [R28+0x9c00], R7 ;  /* 0x009c00071c007388 */ /* 0x000fe80000000400 */
[----:B------:R-:W-:Y:S04]  /*d980*/  STS.U16 [R28+0x9e00], R5 ;  /* 0x009e00051c007388 */ /* 0x000fe80000000400 */
[----:B------:R-:W-:Y:S04]  /*d990*/  STL [R1+0xfe4], R28 ;  /* 0x000fe41c01007387 */ /* 0x000fe80000100800 */
[----:B--2---:R0:W-:Y:S04]  /*d9a0*/  STS.U16 [R2+0x8100], R27 ;  /* 0x0081001b02007388 */ /* 0x0041e80000000400 */
[----:B------:R1:W-:Y:S04]  /*d9b0*/  STS.U16 [R2+0x8300], R29 ;  /* 0x0083001d02007388 */ /* 0x0003e80000000400 */
[----:B0-----:R-:W0:Y:S04]  /*d9c0*/  S2R R27, SR_TID.X ;  /* 0x00000000001b7919 */ /* 0x001e280000002100 */
[----:B-1----:R-:W1:Y:S04]  /*d9d0*/  S2R R29, SR_TID.X ;  /* 0x00000000001d7919 */ /* 0x002e680000002100 */
[----:B------:R1:W-:Y:S04]  /*d9e0*/  STS.U16 [R2+0x8500], R3 ;  /* 0x0085000302007388 */ /* 0x0003e80000000400 */
        /* <DEDUP_REMOVED lines=8> */
[----:B------:R-:W-:Y:S01]  /*da70*/  STS.U16 [R2+0x9700], R12 ;  /* 0x0097000c02007388 */ /* 0x000fe20000000400 */
[----:B-1----:R-:W-:-:S03]  /*da80*/  IMAD.SHL.U32 R3, R29, 0x2, RZ ;  /* 0x000000021d037824 */ /* 0x002fc600078e00ff */
[----:B------:R-:W-:Y:S04]  /*da90*/  STS.U16 [R2+0x9900], R10 ;  /* 0x0099000a02007388 */ /* 0x000fe80000000400 */
[----:B------:R-:W-:Y:S04]  /*daa0*/  STS.U16 [R2+0x9b00], R8 ;  /* 0x009b000802007388 */ /* 0x000fe80000000400 */
[----:B------:R-:W-:Y:S04]  /*dab0*/  STS.U16 [R2+0x9d00], R6 ;  /* 0x009d000602007388 */ /* 0x000fe80000000400 */
[----:B------:R-:W-:Y:S01]  /*dac0*/  STS.U16 [R2+0x9f00], R4 ;  /* 0x009f000402007388 */ /* 0x000fe20000000400 */
[C---:B0-----:R-:W-:Y:S01]  /*dad0*/  LOP3.LUT R23, R27.reuse, 0x7, RZ, 0xc0, !PT ;  /* 0x000000071b177812 */ /* 0x041fe200078ec0ff */
[----:B------:R-:W-:Y:S01]  /*dae0*/  IMAD.SHL.U32 R25, R27, 0x200, RZ ;  /* 0x000002001b197824 */ /* 0x000fe200078e00ff */
[----:B--2---:R-:W-:Y:S01]  /*daf0*/  LOP3.LUT R0, R3, 0x10, RZ, 0xc0, !PT ;  /* 0x0000001003007812 */ /* 0x004fe200078ec0ff */
[----:B------:R-:W-:-:S03]  /*db00*/  IMAD.SHL.U32 R27, R29, 0x8, RZ ;  /* 0x000000081d1b7824 */ /* 0x000fc600078e00ff */
[----:B------:R-:W-:Y:S02]  /*db10*/  LOP3.LUT R0, R0, 0x60, R29, 0xf8, !PT ;  /* 0x0000006000007812 */ /* 0x000fe400078ef81d */
[----:B------:R-:W-:Y:S02]  /*db20*/  LOP3.LUT R29, R29, 0x7, RZ, 0xc0, !PT ;  /* 0x000000071d1d7812 */ /* 0x000fe400078ec0ff */
[----:B------:R-:W-:-:S05]  /*db30*/  LOP3.LUT R27, R27, 0x30, RZ, 0xc0, !PT ;  /* 0x000000301b1b7812 */ /* 0x000fca00078ec0ff */
[----:B------:R-:W-:-:S05]  /*db40*/  IMAD R5, R29, 0x40, R27 ;  /* 0x000000401d057824 */ /* 0x000fca00078e021b */
[----:B------:R-:W-:Y:S01]  /*db50*/  LOP3.LUT R5, R5, 0x30, R3, 0x78, !PT ;  /* 0x0000003005057812 */ /* 0x000fe200078e7803 */
[----:B------:R-:W-:Y:S06]  /*db60*/  BAR.SYNC.DEFER_BLOCKING 0x0 ;  /* 0x0000000000007b1d */ /* 0x000fec0000010000 */
[----:B------:R-:W0:Y:S04]  /*db70*/  LDSM.16.M88.4 R8, [R5+0x8000] ;  /* 0x008000000508783b */ /* 0x000e280000000200 */
[----:B------:R-:W1:Y:S04]  /*db80*/  LDSM.16.M88.4 R16, [R5+0x8200] ;  /* 0x008200000510783b */ /* 0x000e680000000200 */
[----:B0-----:R-:W-:Y:S01]  /*db90*/  STL.64 [R1+0xc0], R8 ;  /* 0x0000c00801007387 */ /* 0x001fe20000100a00 */
[----:B------:R-:W-:-:S02]  /*dba0*/  IMAD.MOV.U32 R6, RZ, RZ, R8 ;  /* 0x000000ffff067224 */ /* 0x000fc400078e0008 */
[----:B------:R-:W-:Y:S01]  /*dbb0*/  IMAD.MOV.U32 R4, RZ, RZ, R9 ;  /* 0x000000ffff047224 */ /* 0x000fe200078e0009 */
[----:B------:R-:W-:Y:S04]  /*dbc0*/  STL.64 [R1+0xc8], R10 ;  /* 0x0000c80a01007387 */ /* 0x000fe80000100a00 */
[----:B------:R-:W0:Y:S04]  /*dbd0*/  LDSM.16.M88.4 R8, [R5+0x8400] ;  /* 0x008400000508783b */ /* 0x000e280000000200 */
[----:B-1----:R-:W-:Y:S04]  /*dbe0*/  STL.64 [R1+0xb0], R16 ;  /* 0x0000b01001007387 */ /* 0x002fe80000100a00 */
[----:B------:R-:W-:Y:S04]  /*dbf0*/  STL.64 [R1+0xb8], R18 ;  /* 0x0000b81201007387 */ /* 0x000fe80000100a00 */
[----:B------:R-:W1:Y:S04]  /*dc00*/  LDSM.16.M88.4 R16, [R5+0x8600] ;  /* 0x008600000510783b */ /* 0x000e680000000200 */
[----:B0-----:R-:W-:Y:S01]  /*dc10*/  STL.64 [R1+0xa0], R8 ;  /* 0x0000a00801007387 */ /* 0x001fe20000100a00 */
[----:B------:R-:W-:-:S02]  /*dc20*/  IMAD.MOV.U32 R15, RZ, RZ, R8 ;  /* 0x000000ffff0f7224 */ /* 0x000fc400078e0008 */
[----:B------:R-:W-:Y:S01]  /*dc30*/  IMAD.MOV.U32 R14, RZ, RZ, R9 ;  /* 0x000000ffff0e7224 */ /* 0x000fe200078e0009 */
[----:B------:R-:W-:Y:S04]  /*dc40*/  STL.64 [R1+0xa8], R10 ;  /* 0x0000a80a01007387 */ /* 0x000fe80000100a00 */
[----:B------:R-:W0:Y:S04]  /*dc50*/  LDSM.16.M88.4 R8, [R5+0x8800] ;  /* 0x008800000508783b */ /* 0x000e280000000200 */
[----:B-1----:R-:W-:Y:S04]  /*dc60*/  STL.64 [R1+0x90], R16 ;  /* 0x0000901001007387 */ /* 0x002fe80000100a00 */
[----:B------:R-:W-:Y:S01]  /*dc70*/  STL.64 [R1+0x98], R18 ;  /* 0x0000981201007387 */ /* 0x000fe20000100a00 */
[----:B------:R-:W-:Y:S01]  /*dc80*/  IMAD R23, R23, 0x410, RZ ;  /* 0x0000041017177824 */ /* 0x000fe200078e02ff */
[----:B------:R-:W-:-:S02]  /*dc90*/  LOP3.LUT R25, R25, 0x2000, RZ, 0xc0, !PT ;  /* 0x0000200019197812 */ /* 0x000fc400078ec0ff */
[----:B------:R-:W-:Y:S04]  /*dca0*/  LDSM.16.M88.4 R16, [R5+0x8e00] ;  /* 0x008e00000510783b */ /* 0x000fe80000000200 */
[----:B0-----:R-:W-:Y:S01]  /*dcb0*/  STL.64 [R1+0x80], R8 ;  /* 0x0000800801007387 */ /* 0x001fe20000100a00 */
[----:B------:R-:W-:Y:S02]  /*dcc0*/  IMAD.MOV.U32 R3, RZ, RZ, R8 ;  /* 0x000000ffff037224 */ /* 0x000fe400078e0008 */
[----:B------:R-:W-:Y:S01]  /*dcd0*/  IMAD.MOV.U32 R2, RZ, RZ, R9 ;  /* 0x000000ffff027224 */ /* 0x000fe200078e0009 */
[----:B------:R-:W-:Y:S04]  /*dce0*/  STL.64 [R1+0x88], R10 ;  /* 0x0000880a01007387 */ /* 0x000fe80000100a00 */
[----:B------:R-:W0:Y:S01]  /*dcf0*/  LDSM.16.M88.4 R8, [R5+0x8a00] ;  /* 0x008a00000508783b */ /* 0x000e220000000200 */
[----:B------:R-:W-:-:S05]  /*dd00*/  LOP3.LUT R0, R23, R0, RZ, 0x3c, !PT ;  /* 0x0000000017007212 */ /* 0x000fca00078e3cff */
[----:B------:R-:W-:Y:S02]  /*dd10*/  IMAD.IADD R0, R25, 0x1, R0 ;  /* 0x0000000119007824 */ /* 0x000fe400078e0200 */
[----:B------:R-:W1:Y:S04]  /*dd20*/  LDSM.16.M88.4 R24, [R5+0x8c00] ;  /* 0x008c00000518783b */ /* 0x000e680000000200 */
[----:B------:R-:W-:Y:S04]  /*dd30*/  LDSM.16.MT88.4 R20, [R0] ;  /* 0x000000000014783b */ /* 0x000fe80000004200 */
[----:B0-----:R-:W-:Y:S01]  /*dd40*/  STL.64 [R1+0x70], R8 ;  /* 0x0000700801007387 */ /* 0x001fe20000100a00 */
[----:B------:R-:W-:-:S02]  /*dd50*/  IMAD.MOV.U32 R13, RZ, RZ, R8 ;  /* 0x000000ffff0d7224 */ /* 0x000fc400078e0008 */
[----:B------:R-:W-:Y:S01]  /*dd60*/  IMAD.MOV.U32 R12, RZ, RZ, R9 ;  /* 0x000000ffff0c7224 */ /* 0x000fe200078e0009 */
[----:B------:R-:W-:Y:S04]  /*dd70*/  STL.64 [R1+0x78], R10 ;  /* 0x0000780a01007387 */ /* 0x000fe80000100a00 */
[----:B------:R-:W0:Y:S04]  /*dd80*/  LDSM.16.M88.4 R8, [R5+0x9000] ;  /* 0x009000000508783b */ /* 0x000e280000000200 */
[----:B-1----:R-:W-:Y:S04]  /*dd90*/  STL.64 [R1+0x60], R24 ;  /* 0x0000601801007387 */ /* 0x002fe80000100a00 */
[----:B------:R-:W-:Y:S04]  /*dda0*/  STL.64 [R1+0x68], R26 ;  /* 0x0000681a01007387 */ /* 0x000fe80000100a00 */
[----:B------:R-:W-:Y:S04]  /*ddb0*/  STL.64 [R1+0x50], R16 ;  /* 0x0000501001007387 */ /* 0x000fe80000100a00 */
[----:B------:R-:W-:Y:S04]  /*ddc0*/  STL.64 [R1+0x58], R18 ;  /* 0x0000581201007387 */ /* 0x000fe80000100a00 */
[----:B------:R-:W-:Y:S04]  /*ddd0*/  LDSM.16.M88.4 R24, [R5+0x9400] ;  /* 0x009400000518783b */ /* 0x000fe80000000200 */
[----:B------:R-:W-:Y:S04]  /*dde0*/  LDSM.16.M88.4 R16, [R5+0x9600] ;  /* 0x009600000510783b */ /* 0x000fe80000000200 */
[----:B0-----:R-:W-:Y:S01]  /*ddf0*/  STL.64 [R1+0x40], R8 ;  /* 0x0000400801007387 */ /* 0x001fe20000100a00 */
[----:B------:R-:W-:-:S02]  /*de00*/  IMAD.MOV.U32 R29, RZ, RZ, R8 ;  /* 0x000000ffff1d7224 */ /* 0x000fc400078e0008 */
[----:B------:R-:W-:Y:S01]  /*de10*/  IMAD.MOV.U32 R28, RZ, RZ, R9 ;  /* 0x000000ffff1c7224 */ /* 0x000fe200078e0009 */
[----:B------:R-:W-:Y:S04]  /*de20*/  STL.64 [R1+0x48], R10 ;  /* 0x0000480a01007387 */ /* 0x000fe80000100a00 */
[----:B------:R-:W0:Y:S04]  /*de30*/  LDSM.16.M88.4 R8, [R5+0x9200] ;  /* 0x009200000508783b */ /* 0x000e280000000200 */
[----:B0-----:R-:W-:Y:S04]  /*de40*/  STL.64 [R1+0x30], R8 ;  /* 0x0000300801007387 */ /* 0x001fe80000100a00 */
[----:B------:R-:W-:Y:S04]  /*de50*/  STL.64 [R1+0x38], R10 ;  /* 0x0000380a01007387 */ /* 0x000fe80000100a00 */
[----:B------:R-:W-:Y:S04]  /*de60*/  STL.64 [R1+0x20], R24 ;  /* 0x0000201801007387 */ /* 0x000fe80000100a00 */
[----:B------:R-:W-:Y:S04]  /*de70*/  STL.64 [R1+0x28], R26 ;  /* 0x0000281a01007387 */ /* 0x000fe80000100a00 */
[----:B------:R-:W0:Y:S04]  /*de80*/  LDSM.16.M88.4 R24, [R5+0x9a00] ;  /* 0x009a00000518783b */ /* 0x000e280000000200 */
[----:B------:R-:W1:Y:S04]  /*de90*/  LDSM.16.M88.4 R8, [R5+0x9800] ;  /* 0x009800000508783b */ /* 0x000e680000000200 */
[----:B0-----:R-:W-:Y:S04]  /*dea0*/  STL [R1+0x18bc], R26 ;  /* 0x0018bc1a01007387 */ /* 0x001fe80000100800 */
[----:B-1----:R-:W-:Y:S04]  /*deb0*/  STL.64 [R1], R8 ;  /* 0x0000000801007387 */ /* 0x002fe80000100a00 */
[----:B------:R-:W-:Y:S04]  /*dec0*/  STL.64 [R1+0x8], R10 ;  /* 0x0000080a01007387 */ /* 0x000fe80000100a00 */
[----:B------:R-:W-:Y:S04]  /*ded0*/  STL.64 [R1+0x10], R16 ;  /* 0x0000101001007387 */ /* 0x000fe80000100a00 */
[----:B------:R-:W-:Y:S04]  /*dee0*/  STL.64 [R1+0x18], R18 ;  /* 0x0000181201007387 */ /* 0x000fe80000100a00 */
[----:B------:R-:W-:Y:S04]  /*def0*/  STL.64 [R1+0x1fc0], R16 ;  /* 0x001fc01001007387 */ /* 0x000fe80000100a00 */
[----:B------:R-:W-:Y:S04]  /*df00*/  STL [R1+0x18b8], R27 ;  /* 0x0018b81b01007387 */ /* 0x000fe80000100800 */
[----:B------:R0:W-:Y:S04]  /*df10*/  STL.64 [R1+0x2000], R24 ;  /* 0x0020001801007387 */ /* 0x0001e80000100a00 */
[----:B------:R-:W1:Y:S04]  /*df20*/  LDSM.16.M88.4 R8, [R5+0x9c00] ;  /* 0x009c00000508783b */ /* 0x000e680000000200 */
[----:B0-----:R-:W2:Y:S01]  /*df30*/  LDL.64 R24, [R1+0xb0] ;  /* 0x0000b00001187983 */ /* 0x001ea20000100a00 */
[----:B------:R-:W-:-:S02]  /*df40*/  IMAD.MOV.U32 R16, RZ, RZ, R15 ;  /* 0x000000ffff107224 */ /* 0x000fc400078e000f */
[----:B------:R-:W-:Y:S01]  /*df50*/  IMAD.MOV.U32 R17, RZ, RZ, R14 ;  /* 0x000000ffff117224 */ /* 0x000fe200078e000e */
[----:B--2---:R0:W-:Y:S02]  /*df60*/  STL.64 [R1+0x2030], R24 ;  /* 0x0020301801007387 */ /* 0x0041e40000100a00 */
[----:B0-----:R-:W-:Y:S02]  /*df70*/  IMAD.MOV.U32 R24, RZ, RZ, R6 ;  /* 0x000000ffff187224 */ /* 0x001fe400078e0006 */
[----:B------:R-:W-:Y:S02]  /*df80*/  IMAD.MOV.U32 R25, RZ, RZ, R4 ;  /* 0x000000ffff197224 */ /* 0x000fe400078e0004 */
[----:B------:R-:W0:Y:S04]  /*df90*/  LDSM.16.M88.4 R4, [R5+0x9e00] ;  /* 0x009e00000504783b */ /* 0x000e280000000200 */
[----:B-1----:R-:W-:Y:S04]  /*dfa0*/  STL [R1+0x17f4], R10 ;  /* 0x0017f40a01007387 */ /* 0x002fe80000100800 */
[----:B------:R-:W-:Y:S04]  /*dfb0*/  STL [R1+0x17f0], R11 ;  /* 0x0017f00b01007387 */ /* 0x000fe80000100800 */
[----:B------:R-:W-:Y:S04]  /*dfc0*/  STL.64 [R1+0x1fa8], R8 ;  /* 0x001fa80801007387 */ /* 0x000fe80000100a00 */
[----:B------:R1:W-:Y:S04]  /*dfd0*/  STL.64 [R1+0x2038], R16 ;  /* 0x0020381001007387 */ /* 0x0003e80000100a00 */
[----:B-1----:R-:W2:Y:S04]  /*dfe0*/  LDL.LU.64 R16, [R1+0x510] ;  /* 0x0005100001107983 */ /* 0x002ea80000300a00 */
[----:B------:R-:W2:Y:S04]  /*dff0*/  LDL.LU.64 R18, [R1+0x518] ;  /* 0x0005180001127983 */ /* 0x000ea80000300a00 */
[----:B0-----:R-:W-:Y:S04]  /*e000*/  STL [R1+0x17cc], R6 ;  /* 0x0017cc0601007387 */ /* 0x001fe80000100800 */
[----:B------:R-:W-:Y:S04]  /*e010*/  STL [R1+0x17c8], R7 ;  /* 0x0017c80701007387 */ /* 0x000fe80000100800 */
[----:B------:R0:W-:Y:S02]  /*e020*/  STL.64 [R1+0x1ff8], R4 ;  /* 0x001ff80401007387 */ /* 0x0001e40000100a00 */
[----:B0-----:R-:W-:-:S02]  /*e030*/  IMAD.MOV.U32 R4, RZ, RZ, R13 ;  /* 0x000000ffff047224 */ /* 0x001fc400078e000d */
[----:B------:R-:W-:Y:S02]  /*e040*/  IMAD.MOV.U32 R5, RZ, RZ, R12 ;  /* 0x000000ffff057224 */ /* 0x000fe400078e000c */
[----:B------:R-:W0:Y:S04]  /*e050*/  LDSM.16.MT88.4 R12, [R0+0x80] ;  /* 0x00008000000c783b */ /* 0x000e280000004200 */
[----:B------:R1:W-:Y:S04]  /*e060*/  STL.64 [R1+0x2008], R4 ;  /* 0x0020080401007387 */ /* 0x0003e80000100a00 */
[----:B------:R-:W3:Y:S04]  /*e070*/  LDL.LU.64 R8, [R1+0x4f0] ;  /* 0x0004f00001087983 */ /* 0x000ee80000300a00 */
[----:B------:R-:W3:Y:S01]  /*e080*/  LDL.LU.64 R10, [R1+0x4f8] ;  /* 0x0004f800010a7983 */ /* 0x000ee20000300a00 */
[----:B-1----:R-:W-:-:S02]  /*e090*/  IMAD.MOV.U32 R4, RZ, RZ, R3 ;  /* 0x000000ffff047224 */ /* 0x002fc400078e0003 */
[----:B------:R-:W-:-:S05]  /*e0a0*/  IMAD.MOV.U32 R5, RZ, RZ, R2 ;  /* 0x000000ffff057224 */ /* 0x000fca00078e0002 */
[----:B------:R1:W-:Y:S04]  /*e0b0*/  STL.64 [R1+0x2018], R4 ;  /* 0x0020180401007387 */ /* 0x0003e80000100a00 */
[----:B-1----:R-:W4:Y:S04]  /*e0c0*/  LDL.64 R4, [R1+0x90] ;  /* 0x0000900001047983 */ /* 0x002f280000100a00 */
[----:B0-----:R-:W-:Y:S04]  /*e0d0*/  STL [R1+0x1f90], R12 ;  /* 0x001f900c01007387 */ /* 0x001fe80000100800 */
[----:B------:R0:W-:Y:S04]  /*e0e0*/  STL [R1+0x1f8c], R13 ;  /* 0x001f8c0d01007387 */ /* 0x0001e80000100800 */
[----:B------:R-:W-:Y:S04]  /*e0f0*/  STL [R1+0x1f88], R14 ;  /* 0x001f880e01007387 */ /* 0x000fe80000100800 */
[----:B------:R-:W-:Y:S04]  /*e100*/  STL [R1+0x1f84], R15 ;  /* 0x001f840f01007387 */ /* 0x000fe80000100800 */
[----:B0-----:R-:W3:Y:S01]  /*e110*/  LDL.64 R12, [R1+0x60] ;  /* 0x00006000010c7983 */ /* 0x001ee20000100a00 */
[C---:B--2---:R-:W-:Y:S03]  /*e120*/  HMMA.16816.F32.BF16 R24, R20.reuse, R24, R16 ;  /* 0x000000181418723c */ /* 0x044fe60000041810 */
[----:B---3--:R0:W-:Y:S04]  /*e130*/  STL.64 [R1+0x2010], R12 ;  /* 0x0020100c01007387 */ /* 0x0081e80000100a00 */
[----:B0-----:R-:W2:Y:S04]  /*e140*/  LDL.LU.64 R12, [R1+0x500] ;  /* 0x00050000010c7983 */ /* 0x001ea80000300a00 */
[----:B------:R-:W2:Y:S04]  /*e150*/  LDL.LU.64 R14, [R1+0x508] ;  /* 0x00050800010e7983 */ /* 0x000ea80000300a00 */
[----:B------:R-:W3:Y:S08]  /*e160*/  LDL.LU.64 R16, [R1+0x2038] ;  /* 0x0020380001107983 */ /* 0x000ef00000300a00 */
[----:B------:R0:W-:Y:S04]  /*e170*/  STL.64 [R1+0x510], R24 ;  /* 0x0005101801007387 */ /* 0x0001e80000100a00 */
[----:B------:R-:W-:Y:S04]  /*e180*/  STL.64 [R1+0x518], R26 ;  /* 0x0005181a01007387 */ /* 0x000fe80000100a00 */
[----:B0-----:R-:W2:Y:S02]  /*e190*/  LDL.LU.64 R24, [R1+0x2030] ;  /* 0x0020300001187983 */ /* 0x001ea40000300a00 */
[C---:B--2---:R-:W-:Y:S11]  /*e1a0*/  HMMA.16816.F32.BF16 R12, R20.reuse, R24, R12 ;  /* 0x00000018140c723c */ /* 0x044ff6000004180c */
[----:B------:R-:W-:Y:S11]  /*e1b0*/  @!UPT UIADD3 URZ, URZ, URZ, URZ ;  /* 0x0000003f3f3ff290 */ /* 0x000ff6000fffe03f */
[----:B------:R-:W-:Y:S01]  /*e1c0*/  @!UPT UIADD3 URZ, URZ, URZ, URZ ;  /* 0x0000003f3f3ff290 */ /* 0x000fe2000fffe03f */
[----:B------:R0:W-:Y:S04]  /*e1d0*/  STL.64 [R1+0x500], R12 ;  /* 0x0005000c01007387 */ /* 0x0001e80000100a00 */
[----:B------:R1:W-:Y:S04]  /*e1e0*/  STL.64 [R1+0x508], R14 ;  /* 0x0005080e01007387 */ /* 0x0003e80000100a00 */
[----:B0-----:R-:W2:Y:S04]  /*e1f0*/  LDL.LU.64 R12, [R1+0x4d0] ;  /* 0x0004d000010c7983 */ /* 0x001ea80000300a00 */
[----:B-1----:R-:W2:Y:S01]  /*e200*/  LDL.LU.64 R14, [R1+0x4d8] ;  /* 0x0004d800010e7983 */ /* 0x002ea20000300a00 */
[----:B---3--:R-:W-:Y:S01]  /*e210*/  HMMA.16816.F32.BF16 R16, R20, R16, R8 ;  /* 0x000000101410723c */ /* 0x008fe20000041808 */
[----:B------:R-:W-:-:S02]  /*e220*/  IMAD.MOV.U32 R3, RZ, RZ, R24 ;  /* 0x000000ffff037224 */ /* 0x000fc400078e0018 */
[----:B------:R-:W-:-:S04]  /*e230*/  IMAD.MOV.U32 R2, RZ, RZ, R25 ;  /* 0x000000ffff027224 */ /* 0x000fc800078e0019 */
[----:B------:R-:W-:Y:S02]  /*e240*/  IMAD.MOV.U32 R8, RZ, RZ, R29 ;  /* 0x000000ffff087224 */ /* 0x000fe400078e001d */
[----:B------:R-:W-:Y:S01]  /*e250*/  IMAD.MOV.U32 R9, RZ, RZ, R28 ;  /* 0x000000ffff097224 */ /* 0x000fe200078e001c */
[----:B--2---:R-:W-:Y:S04]  /*e260*/  STL.64 [R1+0x2028], R14 ;  /* 0x0020280e01007387 */ /* 0x004fe80000100a00 */
[----:B------:R0:W-:Y:S04]  /*e270*/  STL.64 [R1+0x2020], R12 ;  /* 0x0020200c01007387 */ /* 0x0001e80000100a00 */
[----:B0-----:R-:W2:Y:S04]  /*e280*/  LDL.LU.64 R12, [R1+0x4e0] ;  /* 0x0004e000010c7983 */ /* 0x001ea80000300a00 */
[----:B------:R-:W2:Y:S04]  /*e290*/  LDL.LU.64 R14, [R1+0x4e8] ;  /* 0x0004e800010e7983 */ /* 0x000ea80000300a00 */
[----:B------:R-:W3:Y:S04]  /*e2a0*/  LDL.LU.64 R24, [R1+0x4c0] ;  /* 0x0004c00001187983 */ /* 0x000ee80000300a00 */
[----:B------:R-:W3:Y:S04]  /*e2b0*/  LDL.LU.64 R26, [R1+0x4c8] ;  /* 0x0004c800011a7983 */ /* 0x000ee80000300a00 */
[----:B------:R-:W-:Y:S04]  /*e2c0*/  STL [R1+0x1f94], R3 ;  /* 0x001f940301007387 */ /* 0x000fe80000100800 */
[----:B------:R0:W-:Y:S04]  /*e2d0*/  STL.64 [R1+0x4f0], R16 ;  /* 0x0004f01001007387 */ /* 0x0001e80000100a00 */
[----:B------:R-:W-:Y:S04]  /*e2e0*/  STL.64 [R1+0x4f8], R18 ;  /* 0x0004f81201007387 */ /* 0x000fe80000100a00 */
[----:B------:R1:W-:Y:S04]  /*e2f0*/  STL.64 [R1+0x1fe0], R8 ;  /* 0x001fe00801007387 */ /* 0x0003e80000100a00 */
[----:B0-----:R-:W3:Y:S01]  /*e300*/  LDL.64 R16, [R1+0x20] ;  /* 0x0000200001107983 */ /* 0x001ee20000100a00 */
[----:B----4-:R-:W-:-:S03]  /*e310*/  IMAD.MOV.U32 R29, RZ, RZ, R4 ;  /* 0x000000ffff1d7224 */ /* 0x010fc600078e0004 */
[----:B-1----:R-:W4:Y:S01]  /*e320*/  LDL.64 R8, [R1+0x50] ;  /* 0x0000500001087983 */ /* 0x002f220000100a00 */
[----:B------:R-:W-:Y:S01]  /*e330*/  IMAD.MOV.U32 R28, RZ, RZ, R5 ;  /* 0x000000ffff1c7224 */ /* 0x000fe200078e0005 */
[C---:B--2---:R-:W-:Y:S02]  /*e340*/  HMMA.16816.F32.BF16 R12, R20.reuse, R4, R12 ;  /* 0x00000004140c723c */ /* 0x044fe4000004180c */
[----:B---3--:R0:W-:Y:S04]  /*e350*/  STL.64 [R1+0x1fd8], R16 ;  /* 0x001fd81001007387 */ /* 0x0081e80000100a00 */
[----:B0-----:R-:W2:Y:S04]  /*e360*/  LDL.LU.64 R16, [R1+0x850] ;  /* 0x0008500001107983 */ /* 0x001ea80000300a00 */
[----:B------:R-:W2:Y:S11]  /*e370*/  LDL.LU.64 R18, [R1+0x858] ;  /* 0x0008580001127983 */ /* 0x000eb60000300a00 */
[----:B------:R-:W-:Y:S02]  /*e380*/  @!UPT UIADD3 URZ, URZ, URZ, URZ ;  /* 0x0000003f3f3ff290 */ /* 0x000fe4000fffe03f */
[----:B------:R-:W-:Y:S04]  /*e390*/  STL.64 [R1+0x4e0], R12 ;  /* 0x0004e00c01007387 */ /* 0x000fe80000100a00 */
[----:B------:R0:W-:Y:S04]  /*e3a0*/  STL.64 [R1+0x4e8], R14 ;  /* 0x0004e80e01007387 */ /* 0x0001e80000100a00 */
[----:B0-----:R-:W3:Y:S04]  /*e3b0*/  LDL.LU.64 R14, [R1+0x2028] ;  /* 0x00202800010e7983 */ /* 0x001ee80000300a00 */
[----:B------:R-:W3:Y:S04]  /*e3c0*/  LDL.LU.64 R12, [R1+0x2020] ;  /* 0x00202000010c7983 */ /* 0x000ee80000300a00 */
[----:B------:R-:W3:Y:S04]  /*e3d0*/  LDL.LU.64 R4, [R1+0x2018] ;  /* 0x0020180001047983 */ /* 0x000ee80000300a00 */
[----:B------:R-:W-:Y:S04]  /*e3e0*/  STL [R1+0x1f5c], R28 ;  /* 0x001f5c1c01007387 */ /* 0x000fe80000100800 */
[----:B------:R-:W-:Y:S01]  /*e3f0*/  STL [R1+0x1f58], R29 ;  /* 0x001f581d01007387 */ /* 0x000fe20000100800 */
[C---:B---3--:R-:W-:Y:S03]  /*e400*/  HMMA.16816.F32.BF16 R4, R20.reuse, R4, R12 ;  /* 0x000000041404723c */ /* 0x048fe6000004180c */
[----:B------:R-:W2:Y:S11]  /*e410*/  LDL.LU.64 R12, [R1+0x2010] ;  /* 0x00201000010c7983 */ /* 0x000eb60000300a00 */
[----:B------:R-:W-:Y:S09]  /*e420*/  @!UPT UIADD3 URZ, URZ, URZ, URZ ;  /* 0x0000003f3f3ff290 */ /* 0x000ff2000fffe03f */
[----:B------:R0:W-:Y:S04]  /*e430*/  STL.64 [R1+0x4d0], R4 ;  /* 0x0004d00401007387 */ /* 0x0001e80000100a00 */
[----:B------:R1:W-:Y:S04]  /*e440*/  STL.64 [R1+0x4d8], R6 ;  /* 0x0004d80601007387 */ /* 0x0003e80000100a00 */
[----:B0-----:R-:W1:Y:S02]  /*e450*/  LDL.LU.64 R4, [R1+0x2008] ;  /* 0x0020080001047983 */ /* 0x001e640000300a00 */
[C---:B-1----:R-:W-:Y:S02]  /*e460*/  HMMA.16816.F32.BF16 R4, R20.reuse, R4, R24 ;  /* 0x000000041404723c */ /* 0x042fe40000041818 */
[----:B------:R-:W3:Y:S06]  /*e470*/  LDL.LU.64 R24, [R1+0x2000] ;  /* 0x0020000001187983 */ /* 0x000eec0000300a00 */
[----:B--2---:R-:W-:Y:S11]  /*e480*/  HMMA.16816.F32.BF16 R16, R20, R12, R16 ;  /* 0x0000000c1410723c */ /* 0x004ff60000041810 */
[----:B------:R-:W-:Y:S05]  /*e490*/  @!UPT UIADD3 URZ, URZ, URZ, URZ ;  /* 0x0000003f3f3ff290 */ /* 0x000fea000fffe03f */
[----:B------:R-:W-:Y:S02]  /*e4a0*/  IMAD.MOV.U32 R26, RZ, RZ, R6 ;  /* 0x000000ffff1a7224 */ /* 0x000fe400078e0006 */
[----:B------:R-:W-:Y:S01]  /*e4b0*/  IMAD.MOV.U32 R27, RZ, RZ, R7 ;  /* 0x000000ffff1b7224 */ /* 0x000fe200078e0007 */
[----:B------:R0:W-:Y:S04]  /*e4c0*/  STL.64 [R1+0x4c0], R4 ;  /* 0x0004c00401007387 */ /* 0x0001e80000100a00 */
[----:B0-----:R-:W2:Y:S04]  /*e4d0*/  LDL.LU.64 R4, [R1+0x1ff8] ;  /* 0x001ff80001047983 */ /* 0x001ea80000300a00 */
[----:B------:R-:W-:Y:S04]  /*e4e0*/  STL.64 [R1+0x1fb8], R26 ;  /* 0x001fb81a01007387 */ /* 0x000fe80000100a00 */
[----:B---3--:R-:W-:Y:S04]  /*e4f0*/  STL.64 [R1+0x1fb0], R24 ;  /* 0x001fb01801007387 */ /* 0x008fe80000100a00 */
[----:B------:R0:W-:Y:S04]  /*e500*/  STL.64 [R1+0x850], R16 ;  /* 0x0008501001007387 */ /* 0x0001e80000100a00 */
[----:B------:R1:W-:Y:S04]  /*e510*/  STL.64 [R1+0x858], R18 ;  /* 0x0008581201007387 */ /* 0x0003e80000100a00 */
[----:B0-----:R-:W3:Y:S04]  /*e520*/  LDL.LU.64 R16, [R1+0x830] ;  /* 0x0008300001107983 */ /* 0x001ee80000300a00 */
[----:B-1----:R-:W2:Y:S01]  /*e530*/  LDL.LU.64 R18, [R1+0x838] ;  /* 0x0008380001127983 */ /* 0x002ea20000300a00 */
[----:B------:R-:W-:-:S02]  /*e540*/  IMAD.MOV.U32 R7, RZ, RZ, R12 ;  /* 0x000000ffff077224 */ /* 0x000fc400078e000c */
[----:B------:R-:W-:Y:S01]  /*e550*/  IMAD.MOV.U32 R6, RZ, RZ, R13 ;  /* 0x000000ffff067224 */ /* 0x000fe200078e000d */
[----:B--2---:R-:W-:Y:S04]  /*e560*/  STL.64 [R1+0x1ff0], R18 ;  /* 0x001ff01201007387 */ /* 0x004fe80000100a00 */
[----:B---3--:R0:W-:Y:S04]  /*e570*/  STL.64 [R1+0x1fe8], R16 ;  /* 0x001fe81001007387 */ /* 0x0081e80000100a00 */
[----:B0-----:R-:W2:Y:S04]  /*e580*/  LDL.LU.64 R16, [R1+0x840] ;  /* 0x0008400001107983 */ /* 0x001ea80000300a00 */
[----:B------:R-:W2:Y:S04]  /*e590*/  LDL.LU.64 R18, [R1+0x848] ;  /* 0x0008480001127983 */ /* 0x000ea80000300a00 */
[----:B------:R-:W3:Y:S04]  /*e5a0*/  LDL.LU.64 R12, [R1+0x820] ;  /* 0x00082000010c7983 */ /* 0x000ee80000300a00 */
[----:B------:R-:W3:Y:S04]  /*e5b0*/  LDL.LU.64 R14, [R1+0x828] ;  /* 0x00082800010e7983 */ /* 0x000ee80000300a00 */
[----:B------:R-:W3:Y:S04]  /*e5c0*/  LDL.LU.64 R24, [R1+0x800] ;  /* 0x0008000001187983 */ /* 0x000ee80000300a00 */
[----:B------:R-:W3:Y:S01]  /*e5d0*/  LDL.LU.64 R26, [R1+0x808] ;  /* 0x00080800011a7983 */ /* 0x000ee20000300a00 */
[----:B----4-:R-:W-:-:S02]  /*e5e0*/  IMAD.MOV.U32 R28, RZ, RZ, R8 ;  /* 0x000000ffff1c7224 */ /* 0x010fc400078e0008 */
[----:B------:R-:W-:Y:S01]  /*e5f0*/  IMAD.MOV.U32 R29, RZ, RZ, R9 ;  /* 0x000000ffff1d7224 */ /* 0x000fe200078e0009 */
[C---:B--2---:R-:W-:Y:S01]  /*e600*/  HMMA.16816.F32.BF16 R16, R20.reuse, R8, R16 ;  /* 0x000000081410723c */ /* 0x044fe20000041810 */
[----:B---3--:R-:W-:Y:S04]  /*e610*/  STL.64 [R1+0x1fd0], R26 ;  /* 0x001fd01a01007387 */ /* 0x008fe80000100a00 */
[----:B------:R0:W-:Y:S04]  /*e620*/  STL.64 [R1+0x1fc8], R24 ;  /* 0x001fc81801007387 */ /* 0x0001e80000100a00 */
[----:B0-----:R-:W2:Y:S04]  /*e630*/  LDL.LU.64 R24, [R1+0x810] ;  /* 0x0008100001187983 */ /* 0x001ea80000300a00 */
[----:B------:R-:W2:Y:S04]  /*e640*/  LDL.LU.64 R26, [R1+0x818] ;  /* 0x00081800011a7983 */ /* 0x000ea80000300a00 */
[----:B------:R-:W-:Y:S04]  /*e650*/  STL.64 [R1+0x1fa0], R6 ;  /* 0x001fa00601007387 */ /* 0x000fe80000100a00 */
[----:B------:R0:W-:Y:S04]  /*e660*/  STL.64 [R1+0x1f98], R4 ;  /* 0x001f980401007387 */ /* 0x0001e80000100a00 */
[----:B0-----:R-:W3:Y:S04]  /*e670*/  LDL.64 R4, [R1+0x30] ;  /* 0x0000300001047983 */ /* 0x001ee80000100a00 */
[----:B------:R-:W-:Y:S04]  /*e680*/  STL.64 [R1+0x840], R16 ;  /* 0x0008401001007387 */ /* 0x000fe80000100a00 */
[----:B------:R0:W-:Y:S04]  /*e690*/  STL.64 [R1+0x848], R18 ;  /* 0x0008481201007387 */ /* 0x0001e80000100a00 */
[----:B0-----:R-:W4:Y:S04]  /*e6a0*/  LDL.LU.64 R18, [R1+0x1ff0] ;  /* 0x001ff00001127983 */ /* 0x001f280000300a00 */
[----:B------:R-:W4:Y:S04]  /*e6b0*/  LDL.LU.64 R16, [R1+0x1fe8] ;  /* 0x001fe80001107983 */ /* 0x000f280000300a00 */
[----:B------:R-:W4:Y:S04]  /*e6c0*/  LDL.LU.64 R8, [R1+0x1fe0] ;  /* 0x001fe00001087983 */ /* 0x000f280000300a00 */
[----:B------:R0:W-:Y:S01]  /*e6d0*/  STL [R1+0x1f80], R28 ;  /* 0x001f801c01007387 */ /* 0x0001e20000100800 */
[C---:B----4-:R-:W-:Y:S03]  /*e6e0*/  HMMA.16816.F32.BF16 R8, R20.reuse, R8, R16 ;  /* 0x000000081408723c */ /* 0x050fe60000041810 */
[----:B------:R-:W2:Y:S05]  /*e6f0*/  LDL.LU.64 R16, [R1+0x1fd8] ;  /* 0x001fd80001107983 */ /* 0x000eaa0000300a00 */
[----:B---3--:R-:W-:Y:S01]  /*e700*/  HMMA.16816.F32.BF16 R12, R20, R4, R12 ;  /* 0x00000004140c723c */ /* 0x008fe2000004180c */
[----:B0-----:R-:W-:Y:S11]  /*e710*/  IMAD.MOV.U32 R28, RZ, RZ, R5 ;  /* 0x000000ffff1c7224 */ /* 0x001ff600078e0005 */
[----:B------:R-:W-:Y:S03]  /*e720*/  @!UPT UIADD3 URZ, URZ, URZ, URZ ;  /* 0x0000003f3f3ff290 */ /* 0x000fe6000fffe03f */
[----:B------:R0:W-:Y:S04]  /*e730*/  STL.64 [R1+0x830], R8 ;  /* 0x0008300801007387 */ /* 0x0001e80000100a00 */
[----:B------:R1:W-:Y:S04]  /*e740*/  STL.64 [R1+0x838], R10 ;  /* 0x0008380a01007387 */ /* 0x0003e80000100a00 */
[----:B0-----:R-:W3:Y:S04]  /*e750*/  LDL.LU.64 R8, [R1+0x7f0] ;  /* 0x0007f00001087983 */ /* 0x001ee80000300a00 */
[----:B-1----:R-:W3:Y:S04]  /*e760*/  LDL.LU.64 R10, [R1+0x7f8] ;  /* 0x0007f800010a7983 */ /* 0x002ee80000300a00 */
[----:B------:R-:W-:Y:S04]  /*e770*/  STL.64 [R1+0x820], R12 ;  /* 0x0008200c01007387 */ /* 0x000fe80000100a00 */
[----:B------:R0:W-:Y:S02]  /*e780*/  STL.64 [R1+0x828], R14 ;  /* 0x0008280e01007387 */ /* 0x0001e40000100a00 */
[----:B0-----:R-:W-:-:S02]  /*e790*/  IMAD.MOV.U32 R15, RZ, RZ, R4 ;  /* 0x000000ffff0f7224 */ /* 0x001fc400078e0004 */
[----:B------:R-:W4:Y:S04]  /*e7a0*/  LDL.LU.64 R4, [R1+0x7e0] ;  /* 0x0007e00001047983 */ /* 0x000f280000300a00 */
[----:B------:R-:W4:Y:S01]  /*e7b0*/  LDL.LU.64 R6, [R1+0x7e8] ;  /* 0x0007e80001067983 */ /* 0x000f220000300a00 */
[C---:B--2---:R-:W-:Y:S01]  /*e7c0*/  HMMA.16816.F32.BF16 R24, R20.reuse, R16, R24 ;  /* 0x000000101418723c */ /* 0x044fe20000041818 */
[----:B------:R-:W-:Y:S02]  /*e7d0*/  IMAD.MOV.U32 R13, RZ, RZ, R16 ;  /* 0x000000ffff0d7224 */ /* 0x000fe400078e0010 */
[----:B------:R-:W-:Y:S11]  /*e7e0*/  IMAD.MOV.U32 R14, RZ, RZ, R17 ;  /* 0x000000ffff0e7224 */ /* 0x000ff600078e0011 */
[----:B------:R-:W-:Y:S09]  /*e7f0*/  @!UPT UIADD3 URZ, URZ, URZ, URZ ;  /* 0x0000003f3f3ff290 */ /* 0x000ff2000fffe03f */
[----:B------:R-:W-:Y:S04]  /*e800*/  STL.64 [R1+0x810], R24 ;  /* 0x0008101801007387 */ /* 0x000fe80000100a00 */
[----:B------:R0:W-:Y:S04]  /*e810*/  STL.64 [R1+0x818], R26 ;  /* 0x0008181a01007387 */ /* 0x0001e80000100a00 */
[----:B0-----:R-:W2:Y:S04]  /*e820*/  LDL.LU.64 R26, [R1+0x1fd0] ;  /* 0x001fd000011a7983 */ /* 0x001ea80000300a00 */
[----:B------:R-:W2:Y:S04]  /*e830*/  LDL.LU.64 R24, [R1+0x1fc8] ;  /* 0x001fc80001187983 */ /* 0x000ea80000300a00 */
[----:B------:R-:W2:Y:S02]  /*e840*/  LDL.LU.64 R16, [R1+0x1fc0] ;  /* 0x001fc00001107983 */ /* 0x000ea40000300a00 */
[----:B--2---:R-:W-:Y:S01]  /*e850*/  HMMA.16816.F32.BF16 R24, R20, R16, R24 ;  /* 0x000000101418723c */ /* 0x004fe20000041818 */
[----:B------:R-:W-:-:S02]  /*e860*/  IMAD.MOV.U32 R3, RZ, RZ, R16 ;  /* 0x000000ffff037224 */ /* 0x000fc400078e0010 */
[----:B------:R-:W-:Y:S02]  /*e870*/  IMAD.MOV.U32 R12, RZ, RZ, R17 ;  /* 0x000000ffff0c7224 */ /* 0x000fe400078e0011 */
[----:B------:R-:W0:Y:S11]  /*e880*/  LDSM.16.MT88.4 R16, [R0+0x100] ;  /* 0x000100000010783b */ /* 0x000e360000004200 */
[----:B------:R-:W-:Y:S07]  /*e890*/  @!UPT UIADD3 URZ, URZ, URZ, URZ ;  /* 0x0000003f3f3ff290 */ /* 0x000fee000fffe03f */
[----:B------:R-:W-:Y:S04]  /*e8a0*/  STL.64 [R1+0x800], R24 ;  /* 0x0008001801007387 */ /* 0x000fe80000100a00 */
[----:B------:R1:W-:Y:S04]  /*e8b0*/  STL.64 [R1+0x808], R26 ;  /* 0x0008081a01007387 */ /* 0x0003e80000100a00 */
[----:B-1----:R-:W2:Y:S04]  /*e8c0*/  LDL.LU.64 R26, [R1+0x1fb8] ;  /* 0x001fb800011a7983 */ /* 0x002ea80000300a00 */
[----:B------:R-:W4:Y:S04]  /*e8d0*/  LDL.LU.64 R24, [R1+0x1fb0] ;  /* 0x001fb00001187983 */ /* 0x000f280000300a00 */
[----:B0-----:R-:W-:Y:S04]  /*e8e0*/  STL.64 [R1+0x1e88], R18 ;  /* 0x001e881201007387 */ /* 0x001fe80000100a00 */
[----:B------:R0:W-:Y:S04]  /*e8f0*/  STL.64 [R1+0x1e80], R16 ;  /* 0x001e801001007387 */ /* 0x0001e80000100a00 */
[----:B0-----:R-:W3:Y:S04]  /*e900*/  LDL R16, [R1] ;  /* 0x0000000001107983 */ /* 0x001ee80000100800 */
[----:B------:R-:W3:Y:S01]  /*e910*/  LDL R17, [R1+0x4] ;  /* 0x0000040001117983 */ /* 0x000ee20000100800 */
[C---:B----4-:R-:W-:Y:S08]  /*e920*/  HMMA.16816.F32.BF16 R4, R20.reuse, R24, R4 ;  /* 0x000000181404723c */ /* 0x050ff00000041804 */
[----:B---3--:R-:W-:Y:S11]  /*e930*/  HMMA.16816.F32.BF16 R8, R20, R16, R8 ;  /* 0x000000101408723c */ /* 0x008ff60000041808 */
[----:B------:R-:W-:Y:S11]  /*e940*/  @!UPT UIADD3 URZ, URZ, URZ, URZ ;  /* 0x0000003f3f3ff290 */ /* 0x000ff6000fffe03f */
[----:B------:R-:W-:Y:S01]  /*e950*/  @!UPT UIADD3 URZ, URZ, URZ, URZ ;  /* 0x0000003f3f3ff290 */ /* 0x000fe2000fffe03f */
[----:B------:R0:W-:Y:S04]  /*e960*/  STL.64 [R1+0x7f0], R8 ;  /* 0x0007f00801007387 */ /* 0x0001e80000100a00 */
[----:B------:R1:W-:Y:S04]  /*e970*/  STL.64 [R1+0x7f8], R10 ;  /* 0x0007f80a01007387 */ /* 0x0003e80000100a00 */
[----:B0-----:R-:W3:Y:S04]  /*e980*/  LDL.LU.64 R8, [R1+0x1fa8] ;  /* 0x001fa80001087983 */ /* 0x001ee80000300a00 */
[----:B------:R0:W-:Y:S01]  /*e990*/  STL.64 [R1+0x1ea0], R16 ;  /* 0x001ea01001007387 */ /* 0x0001e20000100a00 */
[----:B-1----:R-:W-:-:S02]  /*e9a0*/  IMAD.MOV.U32 R10, RZ, RZ, R6 ;  /* 0x000000ffff0a7224 */ /* 0x002fc400078e0006 */
[----:B------:R-:W-:Y:S01]  /*e9b0*/  IMAD.MOV.U32 R11, RZ, RZ, R7 ;  /* 0x000000ffff0b7224 */ /* 0x000fe200078e0007 */
[----:B0-----:R-:W4:Y:S04]  /*e9c0*/  LDL.LU.64 R16, [R1+0x4b0] ;  /* 0x0004b00001107983 */ /* 0x001f280000300a00 */
[----:B------:R-:W4:Y:S04]  /*e9d0*/  LDL.LU.64 R18, [R1+0x4b8] ;  /* 0x0004b80001127983 */ /* 0x000f280000300a00 */
[----:B------:R0:W-:Y:S04]  /*e9e0*/  STL.64 [R1+0x7e0], R4 ;  /* 0x0007e00401007387 */ /* 0x0001e80000100a00 */
[----:B------:R-:W3:Y:S04]  /*e9f0*/  LDL.LU.64 R6, [R1+0x1fa0] ;  /* 0x001fa00001067983 */ /* 0x000ee80000300a00 */
[----:B0-----:R-:W4:Y:S04]  /*ea00*/  LDL.LU.64 R4, [R1+0x1f98] ;  /* 0x001f980001047983 */ /* 0x001f280000300a00 */
[----:B--2---:R-:W-:Y:S04]  /*ea10*/  STL.64 [R1+0x1e98], R26 ;  /* 0x001e981a01007387 */ /* 0x004fe80000100a00 */
[----:B------:R0:W-:Y:S04]  /*ea20*/  STL.64 [R1+0x1e90], R24 ;  /* 0x001e901801007387 */ /* 0x0001e80000100a00 */
[----:B0-----:R-:W2:Y:S04]  /*ea30*/  LDL.64 R24, [R1+0xa0] ;  /* 0x0000a00001187983 */ /* 0x001ea80000100a00 */
[----:B--2---:R0:W-:Y:S04]  /*ea40*/  STL.64 [R1+0x1f60], R24 ;  /* 0x001f601801007387 */ /* 0x0041e80000100a00 */
[----:B0-----:R-:W2:Y:S04]  /*ea50*/  LDL.LU.64 R24, [R1+0x7d0] ;  /* 0x0007d00001187983 */ /* 0x001ea80000300a00 */
[----:B------:R-:W2:Y:S01]  /*ea60*/  LDL.LU.64 R26, [R1+0x7d8] ;  /* 0x0007d800011a7983 */ /* 0x000ea20000300a00 */
[C---:B----4-:R-:W-:Y:S03]  /*ea70*/  HMMA.16816.F32.BF16 R16, R20.reuse, R4, R16 ;  /* 0x000000041410723c */ /* 0x050fe60000041810 */
[----:B------:R-:W-:Y:S04]  /*ea80*/  STL [R1+0x19dc], R11 ;  /* 0x0019dc0b01007387 */ /* 0x000fe80000100800 */
[----:B------:R-:W-:Y:S04]  /*ea90*/  STL [R1+0x19d8], R10 ;  /* 0x0019d80a01007387 */ /* 0x000fe80000100800 */
[----:B---3--:R0:W-:Y:S01]  /*eaa0*/  STL.64 [R1+0x1f68], R8 ;  /* 0x001f680801007387 */ /* 0x0081e20000100a00 */
[----:B--2---:R-:W-:Y:S03]  /*eab0*/  HMMA.16816.F32.BF16 R24, R20, R8, R24 ;  /* 0x000000081418723c */ /* 0x004fe60000041818 */
[----:B0-----:R-:W2:Y:S04]  /*eac0*/  LDL.64 R8, [R1+0xc0] ;  /* 0x0000c00001087983 */ /* 0x001ea80000100a00 */
[----:B------:R-:W-:-:S02]  /*ead0*/  IMAD.MOV.U32 R20, RZ, RZ, R3 ;  /* 0x000000ffff147224 */ /* 0x000fc400078e0003 */
[----:B------:R-:W-:Y:S11]  /*eae0*/  IMAD.MOV.U32 R21, RZ, RZ, R12 ;  /* 0x000000ffff157224 */ /* 0x000ff600078e000c */
[----:B------:R-:W-:Y:S03]  /*eaf0*/  @!UPT UIADD3 URZ, URZ, URZ, URZ ;  /* 0x0000003f3f3ff290 */ /* 0x000fe6000fffe03f */
[----:B------:R-:W-:Y:S04]  /*eb00*/  STL.64 [R1+0x7d0], R24 ;  /* 0x0007d01801007387 */ /* 0x000fe80000100a00 */
[----:B------:R-:W-:Y:S04]  /*eb10*/  STL.64 [R1+0x7d8], R26 ;  /* 0x0007d81a01007387 */ /* 0x000fe80000100a00 */
[----:B------:R-:W-:Y:S04]  /*eb20*/  STL.64 [R1+0x1f78], R6 ;  /* 0x001f780601007387 */ /* 0x000fe80000100a00 */
[----:B------:R0:W-:Y:S04]  /*eb30*/  STL.64 [R1+0x1f70], R4 ;  /* 0x001f700401007387 */ /* 0x0001e80000100a00 */
[----:B------:R-:W-:Y:S04]  /*eb40*/  STL.64 [R1+0x4b0], R16 ;  /* 0x0004b01001007387 */ /* 0x000fe80000100a00 */
[----:B------:R-:W-:Y:S04]  /*eb50*/  STL.64 [R1+0x4b8], R18 ;  /* 0x0004b81201007387 */ /* 0x000fe80000100a00 */
[----:B0-----:R-:W2:Y:S04]  /*eb60*/  LDL.LU.64 R4, [R1+0x4a0] ;  /* 0x0004a00001047983 */ /* 0x001ea80000300a00 */
[----:B------:R-:W2:Y:S04]  /*eb70*/  LDL.LU.64 R6, [R1+0x4a8] ;  /* 0x0004a80001067983 */ /* 0x000ea80000300a00 */
[----:B------:R-:W3:Y:S04]  /*eb80*/  LDL.LU R3, [R1+0x1f94] ;  /* 0x001f940001037983 */ /* 0x000ee80000300800 */
[----:B------:R-:W2:Y:S04]  /*eb90*/  LDL.LU R12, [R1+0x1f90] ;  /* 0x001f9000010c7983 */ /* 0x000ea80000300800 */
[----:B------:R-:W4:Y:S04]  /*eba0*/  LDL.LU.64 R24, [R1+0x490] ;  /* 0x0004900001187983 */ /* 0x000f280000300a00 */
[----:B------:R-:W4:Y:S04]  /*ebb0*/  LDL.LU.64 R26, [R1+0x498] ;  /* 0x00049800011a7983 */ /* 0x000f280000300a00 */
[----:B------:R0:W-:Y:S02]  /*ebc0*/  STL.64 [R1+0x1ea8], R20 ;  /* 0x001ea81401007387 */ /* 0x0001e40000100a00 */
[----:B0-----:R-:W-:-:S02]  /*ebd0*/  IMAD.MOV.U32 R20, RZ, RZ, R13 ;  /* 0x000000ffff147224 */ /* 0x001fc400078e000d */
[----:B------:R-:W-:Y:S01]  /*ebe0*/  IMAD.MOV.U32 R21, RZ, RZ, R14 ;  /* 0x000000ffff157224 */ /* 0x000fe200078e000e */
[----:B------:R-:W2:Y:S04]  /*ebf0*/  LDL.LU R13, [R1+0x1f8c] ;  /* 0x001f8c00010d7983 */ /* 0x000ea80000300800 */
[----:B------:R-:W2:Y:S04]  /*ec00*/  LDL.LU R14, [R1+0x1f88] ;  /* 0x001f8800010e7983 */ /* 0x000ea80000300800 */
[----:B------:R-:W2:Y:S04]  /*ec10*/  LDL.LU.64 R16, [R1+0x480] ;  /* 0x0004800001107983 */ /* 0x000ea80000300a00 */
[----:B------:R-:W2:Y:S04]  /*ec20*/  LDL.LU.64 R18, [R1+0x488] ;  /* 0x0004880001127983 */ /* 0x000ea80000300a00 */
[----:B------:R0:W-:Y:S02]  /*ec30*/  STL.64 [R1+0x1ec0], R20 ;  /* 0x001ec01401007387 */ /* 0x0001e40000100a00 */
[----:B0-----:R-:W-:-:S02]  /*ec40*/  IMAD.MOV.U32 R20, RZ, RZ, R15 ;  /* 0x000000ffff147224 */ /* 0x001fc400078e000f */
[----:B------:R-:W2:Y:S01]  /*ec50*/  LDL.LU R15, [R1+0x1f84] ;  /* 0x001f8400010f7983 */ /* 0x000ea20000300800 */
[----:B------:R-:W-:-:S03]  /*ec60*/  IMAD.MOV.U32 R21, RZ, RZ, R28 ;  /* 0x000000ffff157224 */ /* 0x000fc600078e001c */
[----:B------:R-:W3:Y:S04]  /*ec70*/  LDL.LU R28, [R1+0x1f80] ;  /* 0x001f8000011c7983 */ /* 0x000ee80000300800 */
[----:B------:R0:W-:Y:S04]  /*ec80*/  STL.64 [R1+0x1ed8], R20 ;  /* 0x001ed81401007387 */ /* 0x0001e80000100a00 */
[----:B0-----:R-:W3:Y:S04]  /*ec90*/  LDL R20, [R1+0x40] ;  /* 0x0000400001147983 */ /* 0x001ee80000100800 */
[----:B------:R-:W3:Y:S01]  /*eca0*/  LDL R21, [R1+0x44] ;  /* 0x0000440001157983 */ /* 0x000ee20000100800 */
[C---:B--2---:R-:W-:Y:S03]  /*ecb0*/  HMMA.16816.F32.BF16 R4, R12.reuse, R8, R4 ;  /* 0x000000080c04723c */ /* 0x044fe60000041804 */
[----:B---3--:R0:W-:Y:S11]  /*ecc0*/  STL.64 [R1+0x1ef0], R20 ;  /* 0x001ef01401007387 */ /* 0x0081f60000100a00 */
[----:B------:R-:W-:Y:S09]  /*ecd0*/  @!UPT UIADD3 URZ, URZ, URZ, URZ ;  /* 0x0000003f3f3ff290 */ /* 0x000ff2000fffe03f */
[----:B------:R-:W-:Y:S04]  /*ece0*/  STL.64 [R1+0x4a0], R4 ;  /* 0x0004a00401007387 */ /* 0x000fe80000100a00 */
[----:B------:R1:W-:Y:S01]  /*ecf0*/  STL.64 [R1+0x4a8], R6 ;  /* 0x0004a80601007387 */ /* 0x0003e20000100a00 */
[----:B0-----:R-:W-:Y:S02]  /*ed00*/  IMAD.MOV.U32 R20, RZ, RZ, R3 ;  /* 0x000000ffff147224 */ /* 0x001fe400078e0003 */
[----:B------:R-:W-:Y:S02]  /*ed10*/  IMAD.MOV.U32 R21, RZ, RZ, R2 ;  /* 0x000000ffff157224 */ /* 0x000fe400078e0002 */
[----:B------:R-:W-:Y:S02]  /*ed20*/  IMAD.MOV.U32 R3, RZ, RZ, R8 ;  /* 0x000000ffff037224 */ /* 0x000fe400078e0008 */
[----:B------:R-:W-:Y:S01]  /*ed30*/  IMAD.MOV.U32 R2, RZ, RZ, R9 ;  /* 0x000000ffff027224 */ /* 0x000fe200078e0009 */
[----:B-1----:R-:W2:Y:S02]  /*ed40*/  LDL.LU.64 R6, [R1+0x1f78] ;  /* 0x001f780001067983 */ /* 0x002ea40000300a00 */
[C---:B----4-:R-:W-:Y:S02]  /*ed50*/  HMMA.16816.F32.BF16 R20, R12.reuse, R20, R24 ;  /* 0x000000140c14723c */ /* 0x050fe40000041818 */
[----:B------:R-:W3:Y:S04]  /*ed60*/  LDL.LU.64 R4, [R1+0x1f70] ;  /* 0x001f700001047983 */ /* 0x000ee80000300a00 */
[----:B------:R-:W4:Y:S04]  /*ed70*/  LDL.LU.64 R8, [R1+0x1f68] ;  /* 0x001f680001087983 */ /* 0x000f280000300a00 */
[----:B------:R-:W2:Y:S11]  /*ed80*/  LDL.LU.64 R24, [R1+0x1f60] ;  /* 0x001f600001187983 */ /* 0x000eb60000300a00 */
[----:B------:R-:W-:Y:S02]  /*ed90*/  @!UPT UIADD3 URZ, URZ, URZ, URZ ;  /* 0x0000003f3f3ff290 */ /* 0x000fe4000fffe03f */
[----:B------:R0:W-:Y:S04]  /*eda0*/  STL.64 [R1+0x490], R20 ;  /* 0x0004901401007387 */ /* 0x0001e80000100a00 */
[----:B------:R-:W-:Y:S01]  /*edb0*/  STL.64 [R1+0x498], R22 ;  /* 0x0004981601007387 */ /* 0x000fe20000100a00 */
[----:B0-----:R-:W-:Y:S02]  /*edc0*/  IMAD.MOV.U32 R20, RZ, RZ, R28 ;  /* 0x000000ffff147224 */ /* 0x001fe400078e001c */
[----:B------:R-:W-:Y:S01]  /*edd0*/  IMAD.MOV.U32 R21, RZ, RZ, R29 ;  /* 0x000000ffff157224 */ /* 0x000fe200078e001d */
[----:B------:R-:W3:Y:S04]  /*ede0*/  LDL.LU R28, [R1+0x1f5c] ;  /* 0x001f5c00011c7983 */ /* 0x000ee80000300800 */
[----:B------:R-:W3:Y:S04]  /*edf0*/  LDL.LU R29, [R1+0x1f58] ;  /* 0x001f5800011d7983 */ /* 0x000ee80000300800 */
[----:B------:R0:W-:Y:S01]  /*ee00*/  STL.64 [R1+0x1f08], R20 ;  /* 0x001f081401007387 */ /* 0x0001e20000100a00 */
[----:B--2---:R-:W-:Y:S01]  /*ee10*/  HMMA.16816.F32.BF16 R16, R12, R24, R16 ;  /* 0x000000180c10723c */ /* 0x004fe20000041810 */
[----:B0-----:R-:W-:-:S02]  /*ee20*/  IMAD.MOV.U32 R20, RZ, RZ, R7 ;  /* 0x000000ffff147224 */ /* 0x001fc400078e0007 */
[----:B------:R-:W-:Y:S02]  /*ee30*/  IMAD.MOV.U32 R21, RZ, RZ, R6 ;  /* 0x000000ffff157224 */ /* 0x000fe400078e0006 */
[----:B------:R-:W-:Y:S02]  /*ee40*/  IMAD.MOV.U32 R11, RZ, RZ, R24 ;  /* 0x000000ffff0b7224 */ /* 0x000fe400078e0018 */
[----:B------:R-:W-:Y:S01]  /*ee50*/  IMAD.MOV.U32 R10, RZ, RZ, R25 ;  /* 0x000000ffff0a7224 */ /* 0x000fe200078e0019 */
[----:B------:R0:W-:Y:S11]  /*ee60*/  STL.64 [R1+0x1f20], R20 ;  /* 0x001f201401007387 */ /* 0x0001f60000100a00 */
[----:B------:R-:W-:Y:S04]  /*ee70*/  @!UPT UIADD3 URZ, URZ, URZ, URZ ;  /* 0x0000003f3f3ff290 */ /* 0x000fe8000fffe03f */
[----:B------:R-:W-:Y:S04]  /*ee80*/  STL.64 [R1+0x480], R16 ;  /* 0x0004801001007387 */ /* 0x000fe80000100a00 */
[----:B------:R-:W2:Y:S04]  /*ee90*/  LDL R24, [R1+0x80] ;  /* 0x0000800001187983 */ /* 0x000ea80000100800 */
[----:B------:R-:W2:Y:S04]  /*eea0*/  LDL R25, [R1+0x84] ;  /* 0x0000840001197983 */ /* 0x000ea80000100800 */
[----:B--2---:R-:W-:Y:S04]  /*eeb0*/  STL.64 [R1+0x1f40], R24 ;  /* 0x001f401801007387 */ /* 0x004fe80000100a00 */
[----:B0-----:R-:W2:Y:S04]  /*eec0*/  LDL R20, [R1+0x70] ;  /* 0x0000700001147983 */ /* 0x001ea80000100800 */
[----:B------:R-:W2:Y:S04]  /*eed0*/  LDL R21, [R1+0x74] ;  /* 0x0000740001157983 */ /* 0x000ea80000100800 */
[----:B--2---:R0:W-:Y:S04]  /*eee0*/  STL.64 [R1+0x1f38], R20 ;  /* 0x001f381401007387 */ /* 0x0041e80000100a00 */
[----:B0-----:R-:W2:Y:S04]  /*eef0*/  LDL.LU.64 R20, [R1+0x460] ;  /* 0x0004600001147983 */ /* 0x001ea80000300a00 */
[----:B------:R-:W2:Y:S04]  /*ef00*/  LDL.LU.64 R22, [R1+0x468] ;  /* 0x0004680001167983 */ /* 0x000ea80000300a00 */
[----:B--2---:R-:W-:Y:S04]  /*ef10*/  STL.64 [R1+0x1f50], R22 ;  /* 0x001f501601007387 */ /* 0x004fe80000100a00 */
[----:B------:R0:W-:Y:S04]  /*ef20*/  STL.64 [R1+0x1f48], R20 ;  /* 0x001f481401007387 */ /* 0x0001e80000100a00 */
[----:B0-----:R-:W2:Y:S04]  /*ef30*/  LDL.LU.64 R20, [R1+0x470] ;  /* 0x0004700001147983 */ /* 0x001ea80000300a00 */
[----:B------:R-:W2:Y:S04]  /*ef40*/  LDL.LU.64 R22, [R1+0x478] ;  /* 0x0004780001167983 */ /* 0x000ea80000300a00 */
[----:B------:R-:W-:Y:S04]  /*ef50*/  STL.64 [R1+0x1eb8], R10 ;  /* 0x001eb80a01007387 */ /* 0x000fe80000100a00 */
[----:B----4-:R0:W-:Y:S04]  /*ef60*/  STL.64 [R1+0x1eb0], R8 ;  /* 0x001eb00801007387 */ /* 0x0101e80000100a00 */
[----:B0-----:R-:W4:Y:S04]  /*ef70*/  LDL.LU.64 R8, [R1+0x780] ;  /* 0x0007800001087983 */ /* 0x001f280000300a00 */
[----:B------:R-:W2:Y:S04]  /*ef80*/  LDL.LU.64 R10, [R1+0x788] ;  /* 0x00078800010a7983 */ /* 0x000ea80000300a00 */
[----:B--2---:R-:W-:Y:S04]  /*ef90*/  STL.64 [R1+0x1ed0], R10 ;  /* 0x001ed00a01007387 */ /* 0x004fe80000100a00 */
[----:B----4-:R0:W-:Y:S04]  /*efa0*/  STL.64 [R1+0x1ec8], R8 ;  /* 0x001ec80801007387 */ /* 0x0101e80000100a00 */
[----:B0-----:R-:W2:Y:S04]  /*efb0*/  LDL.LU.64 R8, [R1+0x790] ;  /* 0x0007900001087983 */ /* 0x001ea80000300a00 */
[----:B------:R-:W4:Y:S04]  /*efc0*/  LDL.LU.64 R10, [R1+0x798] ;  /* 0x00079800010a7983 */ /* 0x000f280000300a00 */
[----:B----4-:R-:W-:Y:S04]  /*efd0*/  STL.64 [R1+0x1ee8], R10 ;  /* 0x001ee80a01007387 */ /* 0x010fe80000100a00 */
[----:B--2---:R0:W-:Y:S04]  /*efe0*/  STL.64 [R1+0x1ee0], R8 ;  /* 0x001ee00801007387 */ /* 0x0041e80000100a00 */
[----:B0-----:R-:W2:Y:S04]  /*eff0*/  LDL.LU.64 R8, [R1+0x7a0] ;  /* 0x0007a00001087983 */ /* 0x001ea80000300a00 */
[----:B------:R-:W4:Y:S04]  /*f000*/  LDL.LU.64 R10, [R1+0x7a8] ;  /* 0x0007a800010a7983 */ /* 0x000f280000300a00 */
[----:B----4-:R-:W-:Y:S04]  /*f010*/  STL.64 [R1+0x1f00], R10 ;  /* 0x001f000a01007387 */ /* 0x010fe80000100a00 */
[----:B--2---:R0:W-:Y:S04]  /*f020*/  STL.64 [R1+0x1ef8], R8 ;  /* 0x001ef80801007387 */ /* 0x0041e80000100a00 */
[----:B0-----:R-:W2:Y:S04]  /*f030*/  LDL.LU.64 R8, [R1+0x7b0] ;  /* 0x0007b00001087983 */ /* 0x001ea80000300a00 */
[----:B------:R-:W4:Y:S01]  /*f040*/  LDL.LU.64 R10, [R1+0x7b8] ;  /* 0x0007b800010a7983 */ /* 0x000f220000300a00 */
[----:B---3--:R-:W-:-:S02]  /*f050*/  IMAD.MOV.U32 R24, RZ, RZ, R29 ;  /* 0x000000ffff187224 */ /* 0x008fc400078e001d */
[----:B------:R-:W-:-:S07]  /*f060*/  IMAD.MOV.U32 R25, RZ, RZ, R28 ;  /* 0x000000ffff197224 */ /* 0x000fce00078e001c */
[----:B------:R-:W-:Y:S01]  /*f070*/  HMMA.16816.F32.BF16 R24, R12, R24, R20 ;  /* 0x000000180c18723c */ /* 0x000fe20000041814 */
[----:B----4-:R-:W-:Y:S04]  /*f080*/  STL.64 [R1+0x1f18], R10 ;  /* 0x001f180a01007387 */ /* 0x010fe80000100a00 */
[----:B--2---:R0:W-:Y:S04]  /*f090*/  STL.64 [R1+0x1f10], R8 ;  /* 0x001f100801007387 */ /* 0x0041e80000100a00 */
[----:B0-----:R-:W2:Y:S04]  /*f0a0*/  LDL.LU.64 R8, [R1+0x7c0] ;  /* 0x0007c00001087983 */ /* 0x001ea80000300a00 */
[----:B------:R-:W3:Y:S01]  /*f0b0*/  LDL.LU.64 R10, [R1+0x7c8] ;  /* 0x0007c800010a7983 */ /* 0x000ee20000300a00 */
[----:B------:R-:W-:-:S02]  /*f0c0*/  IMAD.MOV.U32 R7, RZ, RZ, R19 ;  /* 0x000000ffff077224 */ /* 0x000fc400078e0013 */
[----:B------:R-:W-:Y:S01]  /*f0d0*/  IMAD.MOV.U32 R6, RZ, RZ, R18 ;  /* 0x000000ffff067224 */ /* 0x000fe200078e0012 */
[----:B---3--:R-:W-:Y:S04]  /*f0e0*/  STL.64 [R1+0x1f30], R10 ;  /* 0x001f300a01007387 */ /* 0x008fe80000100a00 */
[----:B--2---:R0:W-:Y:S04]  /*f0f0*/  STL.64 [R1+0x1f28], R8 ;  /* 0x001f280801007387 */ /* 0x0041e80000100a00 */
[----:B0-----:R-:W2:Y:S04]  /*f100*/  LDL.LU.64 R8, [R1+0x450] ;  /* 0x0004500001087983 */ /* 0x001ea80000300a00 */
[----:B------:R-:W2:Y:S04]  /*f110*/  LDL.LU.64 R10, [R1+0x458] ;  /* 0x00045800010a7983 */ /* 0x000ea80000300a00 */
[----:B------:R-:W3:Y:S04]  /*f120*/  LDL.LU.64 R16, [R1+0x770] ;  /* 0x0007700001107983 */ /* 0x000ee80000300a00 */
[----:B------:R-:W3:Y:S04]  /*f130*/  LDL.LU.64 R18, [R1+0x778] ;  /* 0x0007780001127983 */ /* 0x000ee80000300a00 */
[----:B------:R-:W-:Y:S04]  /*f140*/  STL [R1+0x17d4], R7 ;  /* 0x0017d40701007387 */ /* 0x000fe80000100800 */
[----:B------:R-:W-:Y:S04]  /*f150*/  STL [R1+0x17d0], R6 ;  /* 0x0017d00601007387 */ /* 0x000fe80000100800 */
[----:B------:R-:W4:Y:S04]  /*f160*/  LDL.LU.64 R22, [R1+0x1f50] ;  /* 0x001f500001167983 */ /* 0x000f280000300a00 */
[----:B------:R-:W4:Y:S04]  /*f170*/  LDL.LU.64 R20, [R1+0x1f48] ;  /* 0x001f480001147983 */ /* 0x000f280000300a00 */
[----:B------:R0:W-:Y:S04]  /*f180*/  STL.64 [R1+0x470], R24 ;  /* 0x0004701801007387 */ /* 0x0001e80000100a00 */
[----:B------:R4:W-:Y:S04]  /*f190*/  STL.64 [R1+0x478], R26 ;  /* 0x0004781a01007387 */ /* 0x0009e80000100a00 */
[----:B0-----:R-:W4:Y:S02]  /*f1a0*/  LDL.LU.64 R24, [R1+0x1f40] ;  /* 0x001f400001187983 */ /* 0x001f240000300a00 */
[----:B----4-:R-:W-:Y:S02]  /*f1b0*/  HMMA.16816.F32.BF16 R24, R12, R24, R20 ;  /* 0x000000180c18723c */ /* 0x010fe40000041814 */
[----:B------:R-:W2:Y:S11]  /*f1c0*/  LDL.LU.64 R20, [R1+0x1f38] ;  /* 0x001f380001147983 */ /* 0x000eb60000300a00 */
[----:B------:R-:W-:Y:S11]  /*f1d0*/  @!UPT UIADD3 URZ, URZ, URZ, URZ ;  /* 0x0000003f3f3ff290 */ /* 0x000ff6000fffe03f */
[----:B------:R-:W-:Y:S01]  /*f1e0*/  IMAD.MOV.U32 R6, RZ, RZ, R27 ;  /* 0x000000ffff067224 */ /* 0x000fe200078e001b */
[----:B------:R0:W-:Y:S01]  /*f1f0*/  STL.64 [R1+0x460], R24 ;  /* 0x0004601801007387 */ /* 0x0001e20000100a00 */
[----:B------:R-:W-:-:S03]  /*f200*/  IMAD.MOV.U32 R7, RZ, RZ, R26 ;  /* 0x000000ffff077224 */ /* 0x000fc600078e001a */
[----:B0-----:R-:W4:Y:S04]  /*f210*/  LDL.LU.64 R24, [R1+0x760] ;  /* 0x0007600001187983 */ /* 0x001f280000300a00 */
[----:B------:R-:W4:Y:S04]  /*f220*/  LDL.LU.64 R26, [R1+0x768] ;  /* 0x00076800011a7983 */ /* 0x000f280000300a00 */
[----:B------:R-:W-:Y:S04]  /*f230*/  STL [R1+0x19b8], R6 ;  /* 0x0019b80601007387 */ /* 0x000fe80000100800 */
[----:B------:R-:W-:Y:S01]  /*f240*/  STL [R1+0x19b4], R7 ;  /* 0x0019b40701007387 */ /* 0x000fe20000100800 */
[C---:B--2---:R-:W-:Y:S03]  /*f250*/  HMMA.16816.F32.BF16 R20, R12.reuse, R20, R8 ;  /* 0x000000140c14723c */ /* 0x044fe60000041808 */
[----:B------:R-:W2:Y:S04]  /*f260*/  LDL.LU.64 R10, [R1+0x1f30] ;  /* 0x001f3000010a7983 */ /* 0x000ea80000300a00 */
[----:B------:R-:W2:Y:S11]  /*f270*/  LDL.LU.64 R8, [R1+0x1f28] ;  /* 0x001f280001087983 */ /* 0x000eb60000300a00 */
[----:B------:R-:W-:Y:S05]  /*f280*/  @!UPT UIADD3 URZ, URZ, URZ, URZ ;  /* 0x0000003f3f3ff290 */ /* 0x000fea000fffe03f */
[----:B------:R0:W-:Y:S04]  /*f290*/  STL.64 [R1+0x450], R20 ;  /* 0x0004501401007387 */ /* 0x0001e80000100a00 */
[----:B------:R2:W-:Y:S04]  /*f2a0*/  STL.64 [R1+0x458], R22 ;  /* 0x0004581601007387 */ /* 0x0005e80000100a00 */
[----:B0-----:R-:W2:Y:S02]  /*f2b0*/  LDL.LU.64 R20, [R1+0x1f20] ;  /* 0x001f200001147983 */ /* 0x001ea40000300a00 */
[C---:B--2---:R-:W-:Y:S02]  /*f2c0*/  HMMA.16816.F32.BF16 R20, R12.reuse, R20, R8 ;  /* 0x000000140c14723c */ /* 0x044fe40000041808 */
[----:B------:R-:W2:Y:S04]  /*f2d0*/  LDL.LU.64 R10, [R1+0x1f18] ;  /* 0x001f1800010a7983 */ /* 0x000ea80000300a00 */
[----:B------:R-:W2:Y:S11]  /*f2e0*/  LDL.LU.64 R8, [R1+0x1f10] ;  /* 0x001f100001087983 */ /* 0x000eb60000300a00 */
[----:B------:R-:W-:Y:S06]  /*f2f0*/  @!UPT UIADD3 URZ, URZ, URZ, URZ ;  /* 0x0000003f3f3ff290 */ /* 0x000fec000fffe03f */
        /* <DEDUP_REMOVED lines=30> */
[----:B0-----:R-:W3:Y:S02]  /*f4e0*/  LDL.LU.64 R20, [R1+0x1ea8] ;  /* 0x001ea80001147983 */ /* 0x001ee40000300a00 */
[C---:B---3--:R-:W-:Y:S02]  /*f4f0*/  HMMA.16816.F32.BF16 R20, R12.reuse, R20, R16 ;  /* 0x000000140c14723c */ /* 0x048fe40000041810 */
[----:B------:R-:W4:Y:S11]  /*f500*/  LDL.LU.64 R16, [R1+0x1ea0] ;  /* 0x001ea00001107983 */ /* 0x000f360000300a00 */
[----:B------:R-:W-:Y:S10]  /*f510*/  @!UPT UIADD3 URZ, URZ, URZ, URZ ;  /* 0x0000003f3f3ff290 */ /* 0x000ff4000fffe03f */
[----:B------:R-:W-:Y:S04]  /*f520*/  STL.64 [R1+0x770], R20 ;  /* 0x0007701401007387 */ /* 0x000fe80000100a00 */
[----:B------:R-:W-:Y:S04]  /*f530*/  STL.64 [R1+0x778], R22 ;  /* 0x0007781601007387 */ /* 0x000fe80000100a00 */
[----:B------:R-:W0:Y:S04]  /*f540*/  LDSM.16.MT88.4 R20, [R0+0x180] ;  /* 0x000180000014783b */ /* 0x000e280000004200 */
[----:B0-----:R-:W-:Y:S04]  /*f550*/  STL [R1+0x1db4], R20 ;  /* 0x001db41401007387 */ /* 0x001fe80000100800 */
[----:B------:R0:W-:Y:S04]  /*f560*/  STL [R1+0x1db0], R21 ;  /* 0x001db01501007387 */ /* 0x0001e80000100800 */
[----:B------:R-:W-:Y:S04]  /*f570*/  STL [R1+0x1dac], R22 ;  /* 0x001dac1601007387 */ /* 0x000fe80000100800 */
[----:B------:R1:W-:Y:S04]  /*f580*/  STL [R1+0x1da8], R23 ;  /* 0x001da81701007387 */ /* 0x0003e80000100800 */
[----:B0-----:R-:W3:Y:S04]  /*f590*/  LDL.LU.64 R20, [R1+0x750] ;  /* 0x0007500001147983 */ /* 0x001ee80000300a00 */
[----:B-1----:R-:W3:Y:S01]  /*f5a0*/  LDL.LU.64 R22, [R1+0x758] ;  /* 0x0007580001167983 */ /* 0x002ee20000300a00 */
[C---:B----4-:R-:W-:Y:S03]  /*f5b0*/  HMMA.16816.F32.BF16 R16, R12.reuse, R16, R24 ;  /* 0x000000100c10723c */ /* 0x050fe60000041818 */
[----:B------:R-:W4:Y:S04]  /*f5c0*/  LDL.LU.64 R26, [R1+0x1e98] ;  /* 0x001e9800011a7983 */ /* 0x000f280000300a00 */
[----:B------:R-:W3:Y:S11]  /*f5d0*/  LDL.LU.64 R24, [R1+0x1e90] ;  /* 0x001e900001187983 */ /* 0x000ef60000300a00 */
[----:B------:R-:W-:Y:S05]  /*f5e0*/  @!UPT UIADD3 URZ, URZ, URZ, URZ ;  /* 0x0000003f3f3ff290 */ /* 0x000fea000fffe03f */
[----:B------:R0:W-:Y:S04]  /*f5f0*/  STL.64 [R1+0x760], R16 ;  /* 0x0007601001007387 */ /* 0x0001e80000100a00 */
[----:B------:R1:W-:Y:S04]  /*f600*/  STL.64 [R1+0x768], R18 ;  /* 0x0007681201007387 */ /* 0x0003e80000100a00 */
[----:B0-----:R-:W2:Y:S04]  /*f610*/  LDL.LU.64 R16, [R1+0x740] ;  /* 0x0007400001107983 */ /* 0x001ea80000300a00 */
[----:B-1----:R-:W2:Y:S01]  /*f620*/  LDL.LU.64 R18, [R1+0x748] ;  /* 0x0007480001127983 */ /* 0x002ea20000300a00 */
[C---:B---3--:R-:W-:Y:S03]  /*f630*/  HMMA.16816.F32.BF16 R20, R12.reuse, R24, R20 ;  /* 0x000000180c14723c */ /* 0x048fe60000041814 */
[----:B----4-:R-:W-:Y:S04]  /*f640*/  STL.64 [R1+0x1df0], R26 ;  /* 0x001df01a01007387 */ /* 0x010fe80000100a00 */
[----:B------:R0:W-:Y:S11]  /*f650*/  STL.64 [R1+0x1de8], R24 ;  /* 0x001de81801007387 */ /* 0x0001f60000100a00 */
[----:B------:R-:W-:Y:S05]  /*f660*/  @!UPT UIADD3 URZ, URZ, URZ, URZ ;  /* 0x0000003f3f3ff290 */ /* 0x000fea000fffe03f */
[----:B------:R1:W-:Y:S04]  /*f670*/  STL.64 [R1+0x750], R20 ;  /* 0x0007501401007387 */ /* 0x0003e80000100a00 */
[----:B------:R3:W-:Y:S04]  /*f680*/  STL.64 [R1+0x758], R22 ;  /* 0x0007581601007387 */ /* 0x0007e80000100a00 */
[----:B0-----:R-:W4:Y:S01]  /*f690*/  LDL.64 R24, [R1+0x90] ;  /* 0x0000900001187983 */ /* 0x001f220000100a00 */
[----:B--2---:R-:W-:Y:S03]  /*f6a0*/  HMMA.16816.F32.BF16 R16, R12, R8, R16 ;  /* 0x000000080c10723c */ /* 0x004fe60000041810 */
[----:B----4-:R0:W-:Y:S04]  /*f6b0*/  STL.64 [R1+0x1e40], R24 ;  /* 0x001e401801007387 */ /* 0x0101e80000100a00 */
[----:B-1----:R-:W2:Y:S04]  /*f6c0*/  LDL.LU.64 R20, [R1+0x440] ;  /* 0x0004400001147983 */ /* 0x002ea80000300a00 */
[----:B---3--:R-:W2:Y:S01]  /*f6d0*/  LDL.LU.64 R22, [R1+0x448] ;  /* 0x0004480001167983 */ /* 0x008ea20000300a00 */
[----:B0-----:R-:W-:-:S02]  /*f6e0*/  IMAD.MOV.U32 R24, RZ, RZ, R11 ;  /* 0x000000ffff187224 */ /* 0x001fc400078e000b */
[----:B------:R-:W-:-:S05]  /*f6f0*/  IMAD.MOV.U32 R25, RZ, RZ, R10 ;  /* 0x000000ffff197224 */ /* 0x000fca00078e000a */
[----:B------:R0:W-:Y:S04]  /*f700*/  STL.64 [R1+0x1e58], R24 ;  /* 0x001e581801007387 */ /* 0x0001e80000100a00 */
[----:B0-----:R-:W3:Y:S04]  /*f710*/  LDL.LU.64 R24, [R1+0x420] ;  /* 0x0004200001187983 */ /* 0x001ee80000300a00 */
[----:B------:R-:W4:Y:S04]  /*f720*/  LDL.LU.64 R26, [R1+0x428] ;  /* 0x00042800011a7983 */ /* 0x000f280000300a00 */
[----:B----4-:R-:W-:Y:S04]  /*f730*/  STL.64 [R1+0x1e68], R26 ;  /* 0x001e681a01007387 */ /* 0x010fe80000100a00 */
[----:B---3--:R-:W-:Y:S04]  /*f740*/  STL.64 [R1+0x1e60], R24 ;  /* 0x001e601801007387 */ /* 0x008fe80000100a00 */
[----:B------:R-:W-:Y:S04]  /*f750*/  STL.64 [R1+0x740], R16 ;  /* 0x0007401001007387 */ /* 0x000fe80000100a00 */
[----:B------:R0:W-:Y:S04]  /*f760*/  STL.64 [R1+0x748], R18 ;  /* 0x0007481201007387 */ /* 0x0001e80000100a00 */
[----:B0-----:R-:W3:Y:S04]  /*f770*/  LDL.LU.64 R18, [R1+0x1e88] ;  /* 0x001e880001127983 */ /* 0x001ee80000300a00 */
[----:B------:R-:W3:Y:S04]  /*f780*/  LDL.LU.64 R16, [R1+0x1e80] ;  /* 0x001e800001107983 */ /* 0x000ee80000300a00 */
[----:B------:R0:W-:Y:S04]  /*f790*/  STL.64 [R1+0x1e28], R8 ;  /* 0x001e280801007387 */ /* 0x0001e80000100a00 */
[----:B0-----:R-:W4:Y:S04]  /*f7a0*/  LDL.64 R8, [R1+0x80] ;  /* 0x0000800001087983 */ /* 0x001f280000100a00 */
[----:B----4-:R0:W-:Y:S04]  /*f7b0*/  STL.64 [R1+0x1e38], R8 ;  /* 0x001e380801007387 */ /* 0x0101e80000100a00 */
[----:B0-----:R-:W4:Y:S04]  /*f7c0*/  LDL.LU.64 R8, [R1+0x400] ;  /* 0x0004000001087983 */ /* 0x001f280000300a00 */
[----:B------:R-:W2:Y:S04]  /*f7d0*/  LDL.LU.64 R10, [R1+0x408] ;  /* 0x00040800010a7983 */ /* 0x000ea80000300a00 */
[----:B--2---:R-:W-:Y:S04]  /*f7e0*/  STL.64 [R1+0x1e50], R10 ;  /* 0x001e500a01007387 */ /* 0x004fe80000100a00 */
[----:B----4-:R0:W-:Y:S04]  /*f7f0*/  STL.64 [R1+0x1e48], R8 ;  /* 0x001e480801007387 */ /* 0x0101e80000100a00 */
[----:B0-----:R-:W2:Y:S04]  /*f800*/  LDL.LU.64 R8, [R1+0x410] ;  /* 0x0004100001087983 */ /* 0x001ea80000300a00 */
[----:B------:R-:W4:Y:S01]  /*f810*/  LDL.LU.64 R10, [R1+0x418] ;  /* 0x00041800010a7983 */ /* 0x000f220000300a00 */
[----:B------:R-:W-:-:S02]  /*f820*/  IMAD.MOV.U32 R24, RZ, RZ, R3 ;  /* 0x000000ffff187224 */ /* 0x000fc400078e0003 */
[----:B------:R-:W-:Y:S01]  /*f830*/  IMAD.MOV.U32 R25, RZ, RZ, R2 ;  /* 0x000000ffff197224 */ /* 0x000fe200078e0002 */
[----:B----4-:R-:W-:Y:S04]  /*f840*/  STL.64 [R1+0x1e78], R10 ;  /* 0x001e780a01007387 */ /* 0x010fe80000100a00 */
[----:B--2---:R0:W-:Y:S04]  /*f850*/  STL.64 [R1+0x1e70], R8 ;  /* 0x001e700801007387 */ /* 0x0041e80000100a00 */
[----:B0-----:R-:W3:Y:S04]  /*f860*/  LDL.LU.64 R8, [R1+0x430] ;  /* 0x0004300001087983 */ /* 0x001ee80000300a00 */
[----:B------:R-:W3:Y:S01]  /*f870*/  LDL.LU.64 R10, [R1+0x438] ;  /* 0x00043800010a7983 */ /* 0x000ee20000300a00 */
[----:B------:R-:W-:Y:S03]  /*f880*/  HMMA.16816.F32.BF16 R20, R12, R4, R20 ;  /* 0x000000040c14723c */ /* 0x000fe60000041814 */
[----:B------:R-:W2:Y:S11]  /*f890*/  LDL.64 R12, [R1+0xb0] ;  /* 0x0000b000010c7983 */ /* 0x000eb60000100a00 */
[----:B------:R-:W-:Y:S09]  /*f8a0*/  @!UPT UIADD3 URZ, URZ, URZ, URZ ;  /* 0x0000003f3f3ff290 */ /* 0x000ff2000fffe03f */
[----:B------:R0:W-:Y:S04]  /*f8b0*/  STL.64 [R1+0x440], R20 ;  /* 0x0004401401007387 */ /* 0x0001e80000100a00 */
[----:B------:R-:W-:Y:S04]  /*f8c0*/  STL.64 [R1+0x448], R22 ;  /* 0x0004481601007387 */ /* 0x000fe80000100a00 */
[----:B0-----:R-:W4:Y:S01]  /*f8d0*/  LDL.64 R20, [R1+0x70] ;  /* 0x0000700001147983 */ /* 0x001f220000100a00 */
[C---:B---3--:R-:W-:Y:S03]  /*f8e0*/  HMMA.16816.F32.BF16 R24, R16.reuse, R24, R8 ;  /* 0x000000181018723c */ /* 0x048fe60000041808 */
[----:B------:R-:W3:Y:S04]  /*f8f0*/  LDL.LU.64 R10, [R1+0x1e78] ;  /* 0x001e7800010a7983 */ /* 0x000ee80000300a00 */
[----:B------:R-:W3:Y:S11]  /*f900*/  LDL.LU.64 R8, [R1+0x1e70] ;  /* 0x001e700001087983 */ /* 0x000ef60000300a00 */
[----:B------:R-:W-:Y:S05]  /*f910*/  @!UPT UIADD3 URZ, URZ, URZ, URZ ;  /* 0x0000003f3f3ff290 */ /* 0x000fea000fffe03f */
[----:B------:R-:W-:Y:S04]  /*f920*/  STL.64 [R1+0x430], R24 ;  /* 0x0004301801007387 */ /* 0x000fe80000100a00 */
[----:B------:R0:W-:Y:S04]  /*f930*/  STL.64 [R1+0x438], R26 ;  /* 0x0004381a01007387 */ /* 0x0001e80000100a00 */
[----:B0-----:R-:W2:Y:S04]  /*f940*/  LDL.LU.64 R26, [R1+0x1e68] ;  /* 0x001e6800011a7983 */ /* 0x001ea80000300a00 */
[----:B------:R-:W2:Y:S02]  /*f950*/  LDL.LU.64 R24, [R1+0x1e60] ;  /* 0x001e600001187983 */ /* 0x000ea40000300a00 */
[----:B--2---:R-:W-:Y:S11]  /*f960*/  HMMA.16816.F32.BF16 R24, R16, R12, R24 ;  /* 0x0000000c1018723c */ /* 0x004ff60000041818 */
[----:B------:R-:W-:Y:S11]  /*f970*/  @!UPT UIADD3 URZ, URZ, URZ, URZ ;  /* 0x0000003f3f3ff290 */ /* 0x000ff6000fffe03f */
[----:B------:R-:W-:Y:S01]  /*f980*/  @!UPT UIADD3 URZ, URZ, URZ, URZ ;  /* 0x0000003f3f3ff290 */ /* 0x000fe2000fffe03f */
[----:B------:R0:W-:Y:S04]  /*f990*/  STL.64 [R1+0x420], R24 ;  /* 0x0004201801007387 */ /* 0x0001e80000100a00 */
[----:B------:R3:W-:Y:S04]  /*f9a0*/  STL.64 [R1+0x428], R26 ;  /* 0x0004281a01007387 */ /* 0x0007e80000100a00 */
[----:B0-----:R-:W3:Y:S01]  /*f9b0*/  LDL.LU.64 R24, [R1+0x1e58] ;  /* 0x001e580001187983 */ /* 0x001ee20000300a00 */
[----:B------:R-:W-:Y:S02]  /*f9c0*/  IMAD.MOV.U32 R2, RZ, RZ, R13 ;  /* 0x000000ffff027224 */ /* 0x000fe400078e000d */
[----:B------:R-:W-:-:S02]  /*f9d0*/  IMAD.MOV.U32 R3, RZ, RZ, R12 ;  /* 0x000000ffff037224 */ /* 0x000fc400078e000c */
[----:B------:R-:W2:Y:S04]  /*f9e0*/  LDL.LU.64 R12, [R1+0x3f0] ;  /* 0x0003f000010c7983 */ /* 0x000ea80000300a00 */
[----:B------:R-:W2:Y:S04]  /*f9f0*/  LDL.LU.64 R14, [R1+0x3f8] ;  /* 0x0003f800010e7983 */ /* 0x000ea80000300a00 */
[----:B------:R-:W-:Y:S04]  /*fa00*/  STL [R1+0x1d9c], R2 ;  /* 0x001d9c0201007387 */ /* 0x000fe80000100800 */
[----:B------:R-:W-:Y:S01]  /*fa10*/  STL [R1+0x1d98], R3 ;  /* 0x001d980301007387 */ /* 0x000fe20000100800 */
[C---:B---3--:R-:W-:Y:S03]  /*fa20*/  HMMA.16816.F32.BF16 R24, R16.reuse, R24, R8 ;  /* 0x000000181018723c */ /* 0x048fe60000041808 */
[----:B------:R-:W3:Y:S04]  /*fa30*/  LDL.LU.64 R10, [R1+0x1e50] ;  /* 0x001e5000010a7983 */ /* 0x000ee80000300a00 */
[----:B------:R-:W3:Y:S11]  /*fa40*/  LDL.LU.64 R8, [R1+0x1e48] ;  /* 0x001e480001087983 */ /* 0x000ef60000300a00 */
[----:B------:R-:W-:Y:S05]  /*fa50*/  @!UPT UIADD3 URZ, URZ, URZ, URZ ;  /* 0x0000003f3f3ff290 */ /* 0x000fea000fffe03f */
[----:B------:R0:W-:Y:S04]  /*fa60*/  STL.64 [R1+0x410], R24 ;  /* 0x0004101801007387 */ /* 0x0001e80000100a00 */
[----:B------:R-:W-:Y:S04]  /*fa70*/  STL.64 [R1+0x418], R26 ;  /* 0x0004181a01007387 */ /* 0x000fe80000100a00 */
[----:B0-----:R-:W3:Y:S02]  /*fa80*/  LDL.LU.64 R24, [R1+0x1e40] ;  /* 0x001e400001187983 */ /* 0x001ee40000300a00 */
[----:B---3--:R-:W-:Y:S01]  /*fa90*/  HMMA.16816.F32.BF16 R8, R16, R24, R8 ;  /* 0x000000181008723c */ /* 0x008fe20000041808 */
[----:B------:R-:W-:-:S02]  /*faa0*/  IMAD.MOV.U32 R7, RZ, RZ, R24 ;  /* 0x000000ffff077224 */ /* 0x000fc400078e0018 */
[----:B------:R-:W-:Y:S11]  /*fab0*/  IMAD.MOV.U32 R6, RZ, RZ, R25 ;  /* 0x000000ffff067224 */ /* 0x000ff600078e0019 */
[----:B------:R-:W-:Y:S09]  /*fac0*/  @!UPT UIADD3 URZ, URZ, URZ, URZ ;  /* 0x0000003f3f3ff290 */ /* 0x000ff2000fffe03f */
[----:B------:R0:W-:Y:S04]  /*fad0*/  STL.64 [R1+0x400], R8 ;  /* 0x0004000801007387 */ /* 0x0001e80000100a00 */
[----:B------:R-:W-:Y:S04]  /*fae0*/  STL.64 [R1+0x408], R10 ;  /* 0x0004080a01007387 */ /* 0x000fe80000100a00 */
[----:B0-----:R-:W2:Y:S04]  /*faf0*/  LDL.LU.64 R8, [R1+0x1e38] ;  /* 0x001e380001087983 */ /* 0x001ea80000300a00 */
[----:B------:R-:W3:Y:S04]  /*fb00*/  LDL.64 R24, [R1+0x30] ;  /* 0x0000300001187983 */ /* 0x000ee80000100a00 */
[----:B---3--:R0:W-:Y:S04]  /*fb10*/  STL.64 [R1+0x1e10], R24 ;  /* 0x001e101801007387 */ /* 0x0081e80000100a00 */
[----:B0-----:R-:W3:Y:S01]  /*fb20*/  LDL.64 R24, [R1+0x40] ;  /* 0x0000400001187983 */ /* 0x001ee20000100a00 */
[----:B--2---:R-:W-:Y:S03]  /*fb30*/  HMMA.16816.F32.BF16 R12, R16, R8, R12 ;  /* 0x00000008100c723c */ /* 0x004fe6000004180c */
[----:B---3--:R-:W-:Y:S04]  /*fb40*/  STL.64 [R1+0x1e18], R24 ;  /* 0x001e181801007387 */ /* 0x008fe80000100a00 */
[----:B------:R-:W-:Y:S04]  /*fb50*/  STL [R1+0x1da4], R6 ;  /* 0x001da40601007387 */ /* 0x000fe80000100800 */
[----:B------:R-:W-:Y:S04]  /*fb60*/  STL [R1+0x1da0], R7 ;  /* 0x001da00701007387 */ /* 0x000fe80000100800 */
[----:B------:R0:W-:Y:S04]  /*fb70*/  STL.64 [R1+0x1e20], R4 ;  /* 0x001e200401007387 */ /* 0x0001e80000100a00 */
[----:B0-----:R-:W2:Y:S01]  /*fb80*/  LDL.64 R4, [R1+0x60] ;  /* 0x0000600001047983 */ /* 0x001ea20000100a00 */
[----:B------:R-:W-:-:S02]  /*fb90*/  IMAD.MOV.U32 R29, RZ, RZ, R8 ;  /* 0x000000ffff1d7224 */ /* 0x000fc400078e0008 */
[----:B------:R-:W-:Y:S01]  /*fba0*/  IMAD.MOV.U32 R28, RZ, RZ, R9 ;  /* 0x000000ffff1c7224 */ /* 0x000fe200078e0009 */
[----:B--2---:R0:W-:Y:S04]  /*fbb0*/  STL.64 [R1+0x1e30], R4 ;  /* 0x001e300401007387 */ /* 0x0041e80000100a00 */
[----:B0-----:R-:W4:Y:S04]  /*fbc0*/  LDL.LU.64 R4, [R1+0x3e0] ;  /* 0x0003e00001047983 */ /* 0x001f280000300a00 */
[----:B------:R-:W4:Y:S04]  /*fbd0*/  LDL.LU.64 R6, [R1+0x3e8] ;  /* 0x0003e80001067983 */ /* 0x000f280000300a00 */
[----:B------:R0:W-:Y:S04]  /*fbe0*/  STL.64 [R1+0x3f0], R12 ;  /* 0x0003f00c01007387 */ /* 0x0001e80000100a00 */
[----:B------:R-:W-:Y:S04]  /*fbf0*/  STL.64 [R1+0x3f8], R14 ;  /* 0x0003f80e01007387 */ /* 0x000fe80000100a00 */
[----:B------:R-:W2:Y:S04]  /*fc00*/  LDL.LU.64 R8, [R1+0x730] ;  /* 0x0007300001087983 */ /* 0x000ea80000300a00 */
[----:B------:R-:W2:Y:S04]  /*fc10*/  LDL.LU.64 R10, [R1+0x738] ;  /* 0x00073800010a7983 */ /* 0x000ea80000300a00 */
[----:B------:R-:W3:Y:S04]  /*fc20*/  LDL.LU.64 R24, [R1+0x720] ;  /* 0x0007200001187983 */ /* 0x000ee80000300a00 */
[----:B------:R-:W3:Y:S04]  /*fc30*/  LDL.LU.64 R26, [R1+0x728] ;  /* 0x00072800011a7983 */ /* 0x000ee80000300a00 */
[----:B0-----:R-:W2:Y:S01]  /*fc40*/  LDL.64 R12, [R1+0x10] ;  /* 0x00001000010c7983 */ /* 0x001ea20000100a00 */
[----:B----4-:R-:W-:Y:S03]  /*fc50*/  HMMA.16816.F32.BF16 R4, R16, R20, R4 ;  /* 0x000000141004723c */ /* 0x010fe60000041804 */
[----:B--2---:R0:W-:Y:S04]  /*fc60*/  STL.64 [R1+0x1e08], R12 ;  /* 0x001e080c01007387 */ /* 0x0041e80000100a00 */
[----:B0-----:R-:W3:Y:S04]  /*fc70*/  LDL.64 R12, [R1+0x50] ;  /* 0x00005000010c7983 */ /* 0x001ee80000100a00 */
[----:B------:R-:W-:Y:S04]  /*fc80*/  STL [R1+0x1dbc], R28 ;  /* 0x001dbc1c01007387 */ /* 0x000fe80000100800 */
[----:B------:R-:W-:Y:S08]  /*fc90*/  STL [R1+0x1db8], R29 ;  /* 0x001db81d01007387 */ /* 0x000ff00000100800 */
[----:B------:R0:W-:Y:S04]  /*fca0*/  STL.64 [R1+0x3e0], R4 ;  /* 0x0003e00401007387 */ /* 0x0001e80000100a00 */
[----:B------:R-:W-:Y:S04]  /*fcb0*/  STL.64 [R1+0x3e8], R6 ;  /* 0x0003e80601007387 */ /* 0x000fe80000100a00 */
[----:B0-----:R-:W2:Y:S01]  /*fcc0*/  LDL.LU.64 R4, [R1+0x1e30] ;  /* 0x001e300001047983 */ /* 0x001ea20000300a00 */
[----:B------:R-:W-:-:S02]  /*fcd0*/  IMAD.MOV.U32 R3, RZ, RZ, R21 ;  /* 0x000000ffff037224 */ /* 0x000fc400078e0015 */
[----:B------:R-:W-:Y:S02]  /*fce0*/  IMAD.MOV.U32 R2, RZ, RZ, R20 ;  /* 0x000000ffff027224 */ /* 0x000fe400078e0014 */
[----:B------:R-:W4:Y:S04]  /*fcf0*/  LDL.LU.64 R20, [R1+0x710] ;  /* 0x0007100001147983 */ /* 0x000f280000300a00 */
[----:B------:R-:W4:Y:S04]  /*fd00*/  LDL.LU.64 R22, [R1+0x718] ;  /* 0x0007180001167983 */ /* 0x000f280000300a00 */
[----:B------:R-:W-:Y:S04]  /*fd10*/  STL [R1+0x1dc4], R3 ;  /* 0x001dc40301007387 */ /* 0x000fe80000100800 */
[----:B------:R-:W-:Y:S01]  /*fd20*/  STL [R1+0x1dc0], R2 ;  /* 0x001dc00201007387 */ /* 0x000fe20000100800 */
[C---:B--2---:R-:W-:Y:S11]  /*fd30*/  HMMA.16816.F32.BF16 R8, R16.reuse, R4, R8 ;  /* 0x000000041008723c */ /* 0x044ff60000041808 */
[----:B------:R-:W-:Y:S11]  /*fd40*/  @!UPT UIADD3 URZ, URZ, URZ, URZ ;  /* 0x0000003f3f3ff290 */ /* 0x000ff6000fffe03f */
[----:B------:R-:W-:Y:S01]  /*fd50*/  @!UPT UIADD3 URZ, URZ, URZ, URZ ;  /* 0x0000003f3f3ff290 */ /* 0x000fe2000fffe03f */
[----:B------:R0:W-:Y:S04]  /*fd60*/  STL.64 [R1+0x730], R8 ;  /* 0x0007300801007387 */ /* 0x0001e80000100a00 */
[----:B------:R1:W-:Y:S04]  /*fd70*/  STL.64 [R1+0x738], R10 ;  /* 0x0007380a01007387 */ /* 0x0003e80000100a00 */
[----:B0-----:R-:W2:Y:S01]  /*fd80*/  LDL.LU.64 R8, [R1+0x1e28] ;  /* 0x001e280001087983 */ /* 0x001ea20000300a00 */
[----:B---3--:R-:W-:Y:S01]  /*fd90*/  HMMA.16816.F32.BF16 R24, R16, R12, R24 ;  /* 0x0000000c1018723c */ /* 0x008fe20000041818 */
[----:B-1----:R-:W-:-:S02]  /*fda0*/  IMAD.MOV.U32 R11, RZ, RZ, R4 ;  /* 0x000000ffff0b7224 */ /* 0x002fc400078e0004 */
[----:B------:R-:W-:Y:S02]  /*fdb0*/  IMAD.MOV.U32 R10, RZ, RZ, R5 ;  /* 0x000000ffff0a7224 */ /* 0x000fe400078e0005 */
[----:B------:R-:W3:Y:S04]  /*fdc0*/  LDL.LU.64 R4, [R1+0x1e20] ;  /* 0x001e200001047983 */ /* 0x000ee80000300a00 */
[----:B------:R-:W-:Y:S04]  /*fdd0*/  STL.64 [R1+0x1de0], R10 ;  /* 0x001de00a01007387 */ /* 0x000fe80000100a00 */
[----:B--2---:R0:W-:Y:S04]  /*fde0*/  STL.64 [R1+0x1dd8], R8 ;  /* 0x001dd80801007387 */ /* 0x0041e80000100a00 */
[----:B0-----:R-:W2:Y:S04]  /*fdf0*/  LDL.LU.64 R8, [R1+0x700] ;  /* 0x0007000001087983 */ /* 0x001ea80000300a00 */
[----:B------:R-:W2:Y:S04]  /*fe00*/  LDL.LU.64 R10, [R1+0x708] ;  /* 0x00070800010a7983 */ /* 0x000ea80000300a00 */
[----:B------:R0:W-:Y:S04]  /*fe10*/  STL.64 [R1+0x720], R24 ;  /* 0x0007201801007387 */ /* 0x0001e80000100a00 */
[----:B------:R-:W-:Y:S04]  /*fe20*/  STL.64 [R1+0x728], R26 ;  /* 0x0007281a01007387 */ /* 0x000fe80000100a00 */
[----:B0-----:R-:W4:Y:S01]  /*fe30*/  LDL.LU.64 R24, [R1+0x1e18] ;  /* 0x001e180001187983 */ /* 0x001f220000300a00 */
[----:B------:R-:W-:-:S02]  /*fe40*/  IMAD.MOV.U32 R6, RZ, RZ, R12 ;  /* 0x000000ffff067224 */ /* 0x000fc400078e000c */
[----:B------:R-:W-:Y:S02]  /*fe50*/  IMAD.MOV.U32 R7, RZ, RZ, R13 ;  /* 0x000000ffff077224 */ /* 0x000fe400078e000d */
[----:B------:R-:W2:Y:S04]  /*fe60*/  LDL.LU.64 R12, [R1+0x6f0] ;  /* 0x0006f000010c7983 */ /* 0x000ea80000300a00 */
[----:B------:R-:W2:Y:S04]  /*fe70*/  LDL.LU.64 R14, [R1+0x6f8] ;  /* 0x0006f800010e7983 */ /* 0x000ea80000300a00 */
[----:B------:R-:W-:Y:S04]  /*fe80*/  STL.64 [R1+0x1dd0], R6 ;  /* 0x001dd00601007387 */ /* 0x000fe80000100a00 */
[----:B---3--:R0:W-:Y:S04]  /*fe90*/  STL.64 [R1+0x1dc8], R4 ;  /* 0x001dc80401007387 */ /* 0x0081e80000100a00 */
[----:B0-----:R-:W2:Y:S01]  /*fea0*/  LDL.64 R4, [R1+0x20] ;  /* 0x0000200001047983 */ /* 0x001ea20000100a00 */
[C---:B----4-:R-:W-:Y:S11]  /*feb0*/  HMMA.16816.F32.BF16 R20, R16.reuse, R24, R20 ;  /* 0x000000181014723c */ /* 0x050ff60000041814 */
[----:B------:R-:W-:Y:S11]  /*fec0*/  @!UPT UIADD3 URZ, URZ, URZ, URZ ;  /* 0x0000003f3f3ff290 */ /* 0x000ff6000fffe03f */
[----:B------:R-:W-:Y:S01]  /*fed0*/  @!UPT UIADD3 URZ, URZ, URZ, URZ ;  /* 0x0000003f3f3ff290 */ /* 0x000fe2000fffe03f */
[----:B------:R-:W-:Y:S04]  /*fee0*/  STL.64 [R1+0x710], R20 ;  /* 0x0007101401007387 */ /* 0x000fe80000100a00 */
[----:B------:R0:W-:Y:S02]  /*fef0*/  STL.64 [R1+0x718], R22 ;  /* 0x0007181601007387 */ /* 0x0001e40000100a00 */
[----:B0-----:R-:W-:Y:S02]  /*ff00*/  IMAD.MOV.U32 R22, RZ, RZ, R24 ;  /* 0x000000ffff167224 */ /* 0x001fe400078e0018 */
[----:B------:R-:W-:Y:S02]  /*ff10*/  IMAD.MOV.U32 R23, RZ, RZ, R25 ;  /* 0x000000ffff177224 */ /* 0x000fe400078e0019 */
[----:B------:R-:W3:Y:S01]  /*ff20*/  LDL.LU.64 R24, [R1+0x1e10] ;  /* 0x001e100001187983 */ /* 0x000ee20000300a00 */
[C---:B--2---:R-:W-:Y:S08]  /*ff30*/  HMMA.16816.F32.BF16 R12, R16.reuse, R4, R12 ;  /* 0x00000004100c723c */ /* 0x044ff0000004180c */
[----:B---3--:R-:W-:Y:S01]  /*ff40*/  HMMA.16816.F32.BF16 R8, R16, R24, R8 ;  /* 0x000000181008723c */ /* 0x008fe20000041808 */
[----:B------:R-:W-:-:S02]  /*ff50*/  IMAD.MOV.U32 R20, RZ, RZ, R24 ;  /* 0x000000ffff147224 */ /* 0x000fc400078e0018 */
[----:B------:R-:W-:Y:S11]  /*ff60*/  IMAD.MOV.U32 R21, RZ, RZ, R25 ;  /* 0x000000ffff157224 */ /* 0x000ff600078e0019 */
[----:B------:R-:W-:Y:S09]  /*ff70*/  @!UPT UIADD3 URZ, URZ, URZ, URZ ;  /* 0x0000003f3f3ff290 */ /* 0x000ff2000fffe03f */
[----:B------:R-:W-:Y:S04]  /*ff80*/  STL.64 [R1+0x700], R8 ;  /* 0x0007000801007387 */ /* 0x000fe80000100a00 */
[----:B------:R-:W-:Y:S04]  /*ff90*/  STL.64 [R1+0x708], R10 ;  /* 0x0007080a01007387 */ /* 0x000fe80000100a00 */
[----:B------:R-:W-:Y:S04]  /*ffa0*/  STL.64 [R1+0x1e00], R22 ;  /* 0x001e001601007387 */ /* 0x000fe80000100a00 */
[----:B------:R0:W-:Y:S04]  /*ffb0*/  STL.64 [R1+0x1df8], R20 ;  /* 0x001df81401007387 */ /* 0x0001e80000100a00 */
[----:B0-----:R-:W2:Y:S04]  /*ffc0*/  LDL.LU.64 R20, [R1+0x6e0] ;  /* 0x0006e00001147983 */ /* 0x001ea80000300a00 */
[----:B------:R-:W2:Y:S04]  /*ffd0*/  LDL.LU.64 R22, [R1+0x6e8] ;  /* 0x0006e80001167983 */ /* 0x000ea80000300a00 */
[----:B------:R-:W3:Y:S04]  /*ffe0*/  LDL.LU.64 R24, [R1+0x6d0] ;  /* 0x0006d00001187983 */ /* 0x000ee80000300a00 */
[----:B------:R-:W3:Y:S04]  /*fff0*/  LDL.LU.64 R26, [R1+0x6d8] ;  /* 0x0006d800011a7983 */ /* 0x000ee80000300a00 */
[----:B------:R-:W4:Y:S04]  /*10000*/  LDL.LU.64 R8, [R1+0x6c0] ;  /* 0x0006c00001087983 */ /* 0x000f280000300a00 */
[----:B------:R-:W4:Y:S04]  /*10010*/  LDL.LU.64 R10, [R1+0x6c8] ;  /* 0x0006c800010a7983 */ /* 0x000f280000300a00 */
[----:B------:R0:W-:Y:S04]  /*10020*/  STL.64 [R1+0x6f0], R12 ;  /* 0x0006f00c01007387 */ /* 0x0001e80000100a00 */
[----:B------:R-:W-:Y:S04]  /*10030*/  STL.64 [R1+0x6f8], R14 ;  /* 0x0006f80e01007387 */ /* 0x000fe80000100a00 */
[----:B0-----:R-:W2:Y:S01]  /*10040*/  LDL.LU.64 R12, [R1+0x1e08] ;  /* 0x001e0800010c7983 */ /* 0x001ea20000300a00 */
[----:B------:R-:W-:-:S02]  /*10050*/  IMAD.MOV.U32 R28, RZ, RZ, R4 ;  /* 0x000000ffff1c7224 */ /* 0x000fc400078e0004 */
[----:B------:R-:W-:Y:S02]  /*10060*/  IMAD.MOV.U32 R29, RZ, RZ, R5 ;  /* 0x000000ffff1d7224 */ /* 0x000fe400078e0005 */
[----:B------:R-:W3:Y:S04]  /*10070*/  LDL.LU.64 R4, [R1+0x6b0] ;  /* 0x0006b00001047983 */ /* 0x000ee80000300a00 */
[----:B------:R-:W3:Y:S01]  /*10080*/  LDL.LU.64 R6, [R1+0x6b8] ;  /* 0x0006b80001067983 */ /* 0x000ee20000300a00 */
[----:B--2---:R-:W-:Y:S01]  /*10090*/  HMMA.16816.F32.BF16 R20, R16, R12, R20 ;  /* 0x0000000c1014723c */ /* 0x004fe20000041814 */
[----:B------:R-:W-:Y:S02]  /*100a0*/  IMAD.MOV.U32 R3, RZ, RZ, R12 ;  /* 0x000000ffff037224 */ /* 0x000fe400078e000c */
[----:B------:R-:W-:-:S02]  /*100b0*/  IMAD.MOV.U32 R2, RZ, RZ, R13 ;  /* 0x000000ffff027224 */ /* 0x000fc400078e000d */
[----:B------:R-:W0:Y:S11]  /*100c0*/  LDSM.16.MT88.4 R12, [R0+0x200] ;  /* 0x00020000000c783b */ /* 0x000e360000004200 */
[----:B------:R-:W-:Y:S07]  /*100d0*/  @!UPT UIADD3 URZ, URZ, URZ, URZ ;  /* 0x0000003f3f3ff290 */ /* 0x000fee000fffe03f */
[----:B------:R-:W-:Y:S04]  /*100e0*/  STL.64 [R1+0x6e0], R20 ;  /* 0x0006e01401007387 */ /* 0x000fe80000100a00 */
[----:B------:R1:W-:Y:S04]  /*100f0*/  STL.64 [R1+0x6e8], R22 ;  /* 0x0006e81601007387 */ /* 0x0003e80000100a00 */
[----:B-1----:R-:W2:Y:S04]  /*10100*/  LDL.LU.64 R22, [R1+0x1e00] ;  /* 0x001e000001167983 */ /* 0x002ea80000300a00 */
[----:B------:R-:W2:Y:S04]  /*10110*/  LDL.LU.64 R20, [R1+0x1df8] ;  /* 0x001df80001147983 */ /* 0x000ea80000300a00 */
[----:B0-----:R-:W-:Y:S04]  /*10120*/  STL.64 [R1+0x1ca0], R14 ;  /* 0x001ca00e01007387 */ /* 0x001fe80000100a00 */
[----:B------:R0:W-:Y:S04]  /*10130*/  STL.64 [R1+0x1c98], R12 ;  /* 0x001c980c01007387 */ /* 0x0001e80000100a00 */
[----:B0-----:R-:W3:Y:S04]  /*10140*/  LDL R12, [R1] ;  /* 0x00000000010c7983 */ /* 0x001ee80000100800 */
[----:B------:R-:W3:Y:S02]  /*10150*/  LDL R13, [R1+0x4] ;  /* 0x00000400010d7983 */ /* 0x000ee40000100800 */
[C---:B---3--:R-:W-:Y:S11]  /*10160*/  HMMA.16816.F32.BF16 R24, R16.reuse, R12, R24 ;  /* 0x0000000c1018723c */ /* 0x048ff60000041818 */
[----:B------:R-:W-:Y:S11]  /*10170*/  @!UPT UIADD3 URZ, URZ, URZ, URZ ;  /* 0x0000003f3f3ff290 */ /* 0x000ff6000fffe03f */
[----:B------:R-:W-:Y:S01]  /*10180*/  @!UPT UIADD3 URZ, URZ, URZ, URZ ;  /* 0x0000003f3f3ff290 */ /* 0x000fe2000fffe03f */
[----:B------:R-:W-:Y:S04]  /*10190*/  STL.64 [R1+0x6d0], R24 ;  /* 0x0006d01801007387 */ /* 0x000fe80000100a00 */
[----:B------:R0:W-:Y:S04]  /*101a0*/  STL.64 [R1+0x6d8], R26 ;  /* 0x0006d81a01007387 */ /* 0x0001e80000100a00 */
[----:B0-----:R-:W3:Y:S04]  /*101b0*/  LDL.LU.64 R26, [R1+0x1df0] ;  /* 0x001df000011a7983 */ /* 0x001ee80000300a00 */
[----:B------:R-:W4:Y:S04]  /*101c0*/  LDL.LU.64 R24, [R1+0x1de8] ;  /* 0x001de80001187983 */ /* 0x000f280000300a00 */
[----:B------:R0:W-:Y:S04]  /*101d0*/  STL.64 [R1+0x1cc0], R12 ;  /* 0x001cc00c01007387 */ /* 0x0001e80000100a00 */
[----:B0-----:R-:W2:Y:S01]  /*101e0*/  LDL.64 R12, [R1+0xc0] ;  /* 0x0000c000010c7983 */ /* 0x001ea20000100a00 */
[C---:B----4-:R-:W-:Y:S11]  /*101f0*/  HMMA.16816.F32.BF16 R8, R16.reuse, R24, R8 ;  /* 0x000000181008723c */ /* 0x050ff60000041808 */
[----:B------:R-:W-:Y:S11]  /*10200*/  @!UPT UIADD3 URZ, URZ, URZ, URZ ;  /* 0x0000003f3f3ff290 */ /* 0x000ff6000fffe03f */
[----:B------:R-:W-:Y:S01]  /*10210*/  @!UPT UIADD3 URZ, URZ, URZ, URZ ;  /* 0x0000003f3f3ff290 */ /* 0x000fe2000fffe03f */
[----:B------:R-:W-:Y:S04]  /*10220*/  STL.64 [R1+0x6c0], R8 ;  /* 0x0006c00801007387 */ /* 0x000fe80000100a00 */
[----:B------:R0:W-:Y:S04]  /*10230*/  STL.64 [R1+0x6c8], R10 ;  /* 0x0006c80a01007387 */ /* 0x0001e80000100a00 */
[----:B0-----:R-:W4:Y:S04]  /*10240*/  LDL.LU.64 R10, [R1+0x1de0] ;  /* 0x001de000010a7983 */ /* 0x001f280000300a00 */
[----:B------:R-:W2:Y:S04]  /*10250*/  LDL.LU.64 R8, [R1+0x1dd8] ;  /* 0x001dd80001087983 */ /* 0x000ea80000300a00 */
[----:B---3--:R-:W-:Y:S04]  /*10260*/  STL.64 [R1+0x1cb8], R26 ;  /* 0x001cb81a01007387 */ /* 0x008fe80000100a00 */
[----:B------:R0:W-:Y:S04]  /*10270*/  STL.64 [R1+0x1cb0], R24 ;  /* 0x001cb01801007387 */ /* 0x0001e80000100a00 */
[----:B0-----:R-:W3:Y:S04]  /*10280*/  LDL.LU.64 R24, [R1+0x3d0] ;  /* 0x0003d00001187983 */ /* 0x001ee80000300a00 */
[----:B------:R-:W3:Y:S01]  /*10290*/  LDL.LU.64 R26, [R1+0x3d8] ;  /* 0x0003d800011a7983 */ /* 0x000ee20000300a00 */
[C---:B--2---:R-:W-:Y:S11]  /*102a0*/  HMMA.16816.F32.BF16 R4, R16.reuse, R8, R4 ;  /* 0x000000081004723c */ /* 0x044ff60000041804 */
[----:B------:R-:W-:Y:S11]  /*102b0*/  @!UPT UIADD3 URZ, URZ, URZ, URZ ;  /* 0x0000003f3f3ff290 */ /* 0x000ff6000fffe03f */
[----:B------:R-:W-:Y:S01]  /*102c0*/  @!UPT UIADD3 URZ, URZ, URZ, URZ ;  /* 0x0000003f3f3ff290 */ /* 0x000fe2000fffe03f */
[----:B------:R-:W-:Y:S04]  /*102d0*/  STL.64 [R1+0x6b0], R4 ;  /* 0x0006b00401007387 */ /* 0x000fe80000100a00 */
[----:B------:R0:W-:Y:S04]  /*102e0*/  STL.64 [R1+0x6b8], R6 ;  /* 0x0006b80601007387 */ /* 0x0001e80000100a00 */
[----:B0-----:R-:W2:Y:S04]  /*102f0*/  LDL.LU.64 R6, [R1+0x1dd0] ;  /* 0x001dd00001067983 */ /* 0x001ea80000300a00 */
[----:B------:R-:W3:Y:S02]  /*10300*/  LDL.LU.64 R4, [R1+0x1dc8] ;  /* 0x001dc80001047983 */ /* 0x000ee40000300a00 */
[----:B---3--:R-:W-:Y:S02]  /*10310*/  HMMA.16816.F32.BF16 R16, R16, R4, R24 ;  /* 0x000000041010723c */ /* 0x008fe40000041818 */
[----:B------:R-:W3:Y:S04]  /*10320*/  LDL.LU.64 R24, [R1+0x3c0] ;  /* 0x0003c00001187983 */ /* 0x000ee80000300a00 */
[----:B------:R-:W3:Y:S11]  /*10330*/  LDL.LU.64 R26, [R1+0x3c8] ;  /* 0x0003c800011a7983 */ /* 0x000ef60000300a00 */
[----:B------:R-:W-:Y:S06]  /*10340*/  @!UPT UIADD3 URZ, URZ, URZ, URZ ;  /* 0x0000003f3f3ff290 */ /* 0x000fec000fffe03f */
[----:B------:R0:W-:Y:S04]  /*10350*/  STL.64 [R1+0x3d0], R16 ;  /* 0x0003d01001007387 */ /* 0x0001e80000100a00 */
[----:B------:R-:W-:Y:S01]  /*10360*/  STL.64 [R1+0x3d8], R18 ;  /* 0x0003d81201007387 */ /* 0x000fe20000100a00 */
[----:B0-----:R-:W-:Y:S02]  /*10370*/  IMAD.MOV.U32 R16, RZ, RZ, R3 ;  /* 0x000000ffff107224 */ /* 0x001fe400078e0003 */
[----:B------:R-:W-:Y:S01]  /*10380*/  IMAD.MOV.U32 R17, RZ, RZ, R2 ;  /* 0x000000ffff117224 */ /* 0x000fe200078e0002 */
[----:B------:R-:W3:Y:S04]  /*10390*/  LDL.LU R3, [R1+0x1dc4] ;  /* 0x001dc40001037983 */ /* 0x000ee80000300800 */
[----:B------:R-:W3:Y:S04]  /*103a0*/  LDL.LU R2, [R1+0x1dc0] ;  /* 0x001dc00001027983 */ /* 0x000ee80000300800 */
[----:B------:R0:W-:Y:S02]  /*103b0*/  STL.64 [R1+0x1cc8], R16 ;  /* 0x001cc81001007387 */ /* 0x0001e40000100a00 */
[----:B0-----:R-:W-:-:S02]  /*103c0*/  IMAD.MOV.U32 R16, RZ, RZ, R28 ;  /* 0x000000ffff107224 */ /* 0x001fc400078e001c */
        /* <DEDUP_REMOVED lines=10> */
[----:B------:R-:W3:Y:S01]  /*10470*/  LDL.LU R22, [R1+0x1dac] ;  /* 0x001dac0001167983 */ /* 0x000ee20000300800 */
[----:B------:R-:W-:-:S03]  /*10480*/  IMAD.MOV.U32 R17, RZ, RZ, R23 ;  /* 0x000000ffff117224 */ /* 0x000fc600078e0017 */
[----:B------:R-:W3:Y:S04]  /*10490*/  LDL.LU R23, [R1+0x1da8] ;  /* 0x001da80001177983 */ /* 0x000ee80000300800 */
[----:B------:R2:W-:Y:S02]  /*104a0*/  STL.64 [R1+0x1d10], R16 ;  /* 0x001d101001007387 */ /* 0x0005e40000100a00 */
[----:B--2---:R-:W-:Y:S02]  /*104b0*/  IMAD.MOV.U32 R16, RZ, RZ, R6 ;  /* 0x000000ffff107224 */ /* 0x004fe400078e0006 */
[----:B------:R-:W2:Y:S01]  /*104c0*/  LDL.LU R6, [R1+0x1da4] ;  /* 0x001da40001067983 */ /* 0x000ea20000300800 */
[----:B------:R-:W-:-:S03]  /*104d0*/  IMAD.MOV.U32 R17, RZ, RZ, R7 ;  /* 0x000000ffff117224 */ /* 0x000fc600078e0007 */
[----:B------:R-:W2:Y:S04]  /*104e0*/  LDL.LU R7, [R1+0x1da0] ;  /* 0x001da00001077983 */ /* 0x000ea80000300800 */
[----:B------:R4:W-:Y:S02]  /*104f0*/  STL.64 [R1+0x1d28], R16 ;  /* 0x001d281001007387 */ /* 0x0009e40000100a00 */
[----:B----4-:R-:W-:Y:S02]  /*10500*/  IMAD.MOV.U32 R16, RZ, RZ, R11 ;  /* 0x000000ffff107224 */ /* 0x010fe400078e000b */
[----:B------:R-:W-:-:S05]  /*10510*/  IMAD.MOV.U32 R17, RZ, RZ, R10 ;  /* 0x000000ffff117224 */ /* 0x000fca00078e000a */
[----:B------:R3:W-:Y:S04]  /*10520*/  STL.64 [R1+0x1d40], R16 ;  /* 0x001d401001007387 */ /* 0x0007e80000100a00 */
[----:B------:R-:W-:Y:S01]  /*10530*/  STL.64 [R1+0x1ca8], R4 ;  /* 0x001ca80401007387 */ /* 0x000fe20000100a00 */
[----:B---3--:R-:W-:Y:S11]  /*10540*/  HMMA.16816.F32.BF16 R16, R20, R12, R24 ;  /* 0x0000000c1410723c */ /* 0x008ff60000041818 */
[----:B------:R-:W-:Y:S11]  /*10550*/  @!UPT UIADD3 URZ, URZ, URZ, URZ ;  /* 0x0000003f3f3ff290 */ /* 0x000ff6000fffe03f */
[----:B------:R-:W-:Y:S01]  /*10560*/  @!UPT UIADD3 URZ, URZ, URZ, URZ ;  /* 0x0000003f3f3ff290 */ /* 0x000fe2000fffe03f */
[----:B------:R0:W-:Y:S04]  /*10570*/  STL.64 [R1+0x3c0], R16 ;  /* 0x0003c01001007387 */ /* 0x0001e80000100a00 */
[----:B------:R-:W-:Y:S01]  /*10580*/  STL.64 [R1+0x3c8], R18 ;  /* 0x0003c81201007387 */ /* 0x000fe20000100a00 */
[----:B--2---:R-:W-:Y:S02]  /*10590*/  IMAD.MOV.U32 R24, RZ, RZ, R7 ;  /* 0x000000ffff187224 */ /* 0x004fe400078e0007 */
[----:B0-----:R-:W-:Y:S02]  /*105a0*/  IMAD.MOV.U32 R16, RZ, RZ, R2 ;  /* 0x000000ffff107224 */ /* 0x001fe400078e0002 */
[----:B------:R-:W-:Y:S01]  /*105b0*/  IMAD.MOV.U32 R17, RZ, RZ, R3 ;  /* 0x000000ffff117224 */ /* 0x000fe200078e0003 */
[----:B------:R-:W2:Y:S01]  /*105c0*/  LDL.LU R2, [R1+0x1d9c] ;  /* 0x001d9c0001027983 */ /* 0x000ea20000300800 */
[----:B------:R-:W-:-:S03]  /*105d0*/  IMAD.MOV.U32 R25, RZ, RZ, R6 ;  /* 0x000000ffff197224 */ /* 0x000fc600078e0006 */
[----:B------:R-:W3:Y:S04]  /*105e0*/  LDL.LU R3, [R1+0x1d98] ;  /* 0x001d980001037983 */ /* 0x000ee80000300800 */
[----:B------:R0:W-:Y:S02]  /*105f0*/  STL.64 [R1+0x1d58], R16 ;  /* 0x001d581001007387 */ /* 0x0001e40000100a00 */
[----:B0-----:R-:W-:Y:S02]  /*10600*/  IMAD.MOV.U32 R16, RZ, RZ, R29 ;  /* 0x000000ffff107224 */ /* 0x001fe400078e001d */
[----:B------:R-:W-:-:S05]  /*10610*/  IMAD.MOV.U32 R17, RZ, RZ, R28 ;  /* 0x000000ffff117224 */ /* 0x000fca00078e001c */
[----:B------:R-:W-:Y:S04]  /*10620*/  STL.64 [R1+0x1d70], R16 ;  /* 0x001d701001007387 */ /* 0x000fe80000100a00 */
[----:B------:R0:W-:Y:S04]  /*10630*/  STL.64 [R1+0x1d78], R24 ;  /* 0x001d781801007387 */ /* 0x0001e80000100a00 */
[----:B0-----:R-:W4:Y:S04]  /*10640*/  LDL.LU.64 R24, [R1+0x3a0] ;  /* 0x0003a00001187983 */ /* 0x001f280000300a00 */
[----:B------:R-:W2:Y:S04]  /*10650*/  LDL.LU.64 R26, [R1+0x3a8] ;  /* 0x0003a800011a7983 */ /* 0x000ea80000300a00 */
[----:B--2---:R-:W-:Y:S04]  /*10660*/  STL.64 [R1+0x1d88], R26 ;  /* 0x001d881a01007387 */ /* 0x004fe80000100a00 */
[----:B----4-:R-:W-:Y:S04]  /*10670*/  STL.64 [R1+0x1d80], R24 ;  /* 0x001d801801007387 */ /* 0x010fe80000100a00 */
[----:B------:R-:W2:Y:S01]  /*10680*/  LDL.64 R16, [R1+0xa0] ;  /* 0x0000a00001107983 */ /* 0x000ea20000100a00 */
[----:B------:R-:W-:-:S02]  /*10690*/  IMAD.MOV.U32 R11, RZ, RZ, R12 ;  /* 0x000000ffff0b7224 */ /* 0x000fc400078e000c */
[----:B------:R-:W-:Y:S01]  /*106a0*/  IMAD.MOV.U32 R10, RZ, RZ, R13 ;  /* 0x000000ffff0a7224 */ /* 0x000fe200078e000d */
[----:B--2---:R0:W-:Y:S04]  /*106b0*/  STL.64 [R1+0x1d90], R16 ;  /* 0x001d901001007387 */ /* 0x0041e80000100a00 */
[----:B0-----:R-:W2:Y:S04]  /*106c0*/  LDL.LU.64 R16, [R1+0x3b0] ;  /* 0x0003b00001107983 */ /* 0x001ea80000300a00 */
[----:B------:R-:W2:Y:S04]  /*106d0*/  LDL.LU.64 R18, [R1+0x3b8] ;  /* 0x0003b80001127983 */ /* 0x000ea80000300a00 */
[----:B------:R-:W4:Y:S04]  /*106e0*/  LDL.LU.64 R4, [R1+0x390] ;  /* 0x0003900001047983 */ /* 0x000f280000300a00 */
[----:B------:R-:W4:Y:S04]  /*106f0*/  LDL.LU.64 R6, [R1+0x398] ;  /* 0x0003980001067983 */ /* 0x000f280000300a00 */
[----:B------:R-:W-:Y:S04]  /*10700*/  STL.64 [R1+0x1cd8], R10 ;  /* 0x001cd80a01007387 */ /* 0x000fe80000100a00 */
[----:B------:R0:W-:Y:S04]  /*10710*/  STL.64 [R1+0x1cd0], R8 ;  /* 0x001cd00801007387 */ /* 0x0001e80000100a00 */
[----:B0-----:R-:W2:Y:S04]  /*10720*/  LDL.LU.64 R8, [R1+0x320] ;  /* 0x0003200001087983 */ /* 0x001ea80000300a00 */
[----:B------:R-:W2:Y:S04]  /*10730*/  LDL.LU.64 R10, [R1+0x328] ;  /* 0x00032800010a7983 */ /* 0x000ea80000300a00 */
[----:B--2---:R-:W-:Y:S04]  /*10740*/  STL.64 [R1+0x1cf0], R10 ;  /* 0x001cf00a01007387 */ /* 0x004fe80000100a00 */
        /* <DEDUP_REMOVED lines=14> */
[----:B------:R-:W2:Y:S01]  /*10830*/  LDL.LU.64 R10, [R1+0x368] ;  /* 0x00036800010a7983 */ /* 0x000ea20000300a00 */
[----:B---3--:R-:W-:-:S02]  /*10840*/  IMAD.MOV.U32 R24, RZ, RZ, R3 ;  /* 0x000000ffff187224 */ /* 0x008fc400078e0003 */
[----:B------:R-:W-:-:S07]  /*10850*/  IMAD.MOV.U32 R25, RZ, RZ, R2 ;  /* 0x000000ffff197224 */ /* 0x000fce00078e0002 */
[C---:B------:R-:W-:Y:S01]  /*10860*/  HMMA.16816.F32.BF16 R24, R20.reuse, R24, R16 ;  /* 0x000000181418723c */ /* 0x040fe20000041810 */
[----:B--2---:R-:W-:Y:S04]  /*10870*/  STL.64 [R1+0x1d50], R10 ;  /* 0x001d500a01007387 */ /* 0x004fe80000100a00 */
[----:B------:R0:W-:Y:S04]  /*10880*/  STL.64 [R1+0x1d48], R8 ;  /* 0x001d480801007387 */ /* 0x0001e80000100a00 */
[----:B0-----:R-:W2:Y:S04]  /*10890*/  LDL.LU.64 R8, [R1+0x370] ;  /* 0x0003700001087983 */ /* 0x001ea80000300a00 */
[----:B------:R-:W3:Y:S04]  /*108a0*/  LDL.LU.64 R10, [R1+0x378] ;  /* 0x00037800010a7983 */ /* 0x000ee80000300a00 */
[----:B---3--:R-:W-:Y:S04]  /*108b0*/  STL.64 [R1+0x1d68], R10 ;  /* 0x001d680a01007387 */ /* 0x008fe80000100a00 */
[----:B--2---:R0:W-:Y:S04]  /*108c0*/  STL.64 [R1+0x1d60], R8 ;  /* 0x001d600801007387 */ /* 0x0041e80000100a00 */
[----:B0-----:R-:W2:Y:S04]  /*108d0*/  LDL.LU.64 R8, [R1+0x380] ;  /* 0x0003800001087983 */ /* 0x001ea80000300a00 */
[----:B------:R-:W2:Y:S04]  /*108e0*/  LDL.LU.64 R10, [R1+0x388] ;  /* 0x00038800010a7983 */ /* 0x000ea80000300a00 */
[----:B------:R-:W3:Y:S04]  /*108f0*/  LDL.LU.64 R12, [R1+0x310] ;  /* 0x00031000010c7983 */ /* 0x000ee80000300a00 */
[----:B------:R-:W3:Y:S04]  /*10900*/  LDL.LU.64 R14, [R1+0x318] ;  /* 0x00031800010e7983 */ /* 0x000ee80000300a00 */
[----:B------:R-:W2:Y:S04]  /*10910*/  LDL.LU.64 R16, [R1+0x1d90] ;  /* 0x001d900001107983 */ /* 0x000ea80000300a00 */
[----:B------:R-:W-:Y:S04]  /*10920*/  STL.64 [R1+0x3b0], R24 ;  /* 0x0003b01801007387 */ /* 0x000fe80000100a00 */
[----:B------:R0:W-:Y:S04]  /*10930*/  STL.64 [R1+0x3b8], R26 ;  /* 0x0003b81a01007387 */ /* 0x0001e80000100a00 */
[----:B0-----:R-:W2:Y:S04]  /*10940*/  LDL.LU.64 R26, [R1+0x1d88] ;  /* 0x001d8800011a7983 */ /* 0x001ea80000300a00 */
[----:B------:R-:W2:Y:S02]  /*10950*/  LDL.LU.64 R24, [R1+0x1d80] ;  /* 0x001d800001187983 */ /* 0x000ea40000300a00 */
[----:B--2---:R-:W-:Y:S01]  /*10960*/  HMMA.16816.F32.BF16 R24, R20, R16, R24 ;  /* 0x000000101418723c */ /* 0x004fe20000041818 */
[----:B------:R-:W-:-:S02]  /*10970*/  IMAD.MOV.U32 R3, RZ, RZ, R16 ;  /* 0x000000ffff037224 */ /* 0x000fc400078e0010 */
[----:B------:R-:W-:Y:S11]  /*10980*/  IMAD.MOV.U32 R2, RZ, RZ, R17 ;  /* 0x000000ffff027224 */ /* 0x000ff600078e0011 */
[----:B------:R-:W-:Y:S09]  /*10990*/  @!UPT UIADD3 URZ, URZ, URZ, URZ ;  /* 0x0000003f3f3ff290 */ /* 0x000ff2000fffe03f */
[----:B------:R0:W-:Y:S04]  /*109a0*/  STL.64 [R1+0x3a0], R24 ;  /* 0x0003a01801007387 */ /* 0x0001e80000100a00 */
[----:B------:R1:W-:Y:S04]  /*109b0*/  STL.64 [R1+0x3a8], R26 ;  /* 0x0003a81a01007387 */ /* 0x0003e80000100a00 */
[----:B0-----:R-:W4:Y:S04]  /*109c0*/  LDL.LU.64 R24, [R1+0x1d78] ;  /* 0x001d780001187983 */ /* 0x001f280000300a00 */
[----:B------:R-:W2:Y:S01]  /*109d0*/  LDL.LU.64 R16, [R1+0x1d70] ;  /* 0x001d700001107983 */ /* 0x000ea20000300a00 */
[C---:B----4-:R-:W-:Y:S03]  /*109e0*/  HMMA.16816.F32.BF16 R4, R20.reuse, R24, R4 ;  /* 0x000000181404723c */ /* 0x050fe60000041804 */
[----:B------:R-:W4:Y:S04]  /*109f0*/  LDL.LU.64 R24, [R1+0x300] ;  /* 0x0003000001187983 */ /* 0x000f280000300a00 */
[----:B-1----:R-:W4:Y:S01]  /*10a00*/  LDL.LU.64 R26, [R1+0x308] ;  /* 0x00030800011a7983 */ /* 0x002f220000300a00 */
[C---:B--2---:R-:W-:Y:S11]  /*10a10*/  HMMA.16816.F32.BF16 R16, R20.reuse, R16, R8 ;  /* 0x000000101410723c */ /* 0x044ff60000041808 */
[----:B------:R-:W-:Y:S04]  /*10a20*/  @!UPT UIADD3 URZ, URZ, URZ, URZ ;  /* 0x0000003f3f3ff290 */ /* 0x000fe8000fffe03f */
[----:B------:R0:W-:Y:S04]  /*10a30*/  STL.64 [R1+0x390], R4 ;  /* 0x0003900401007387 */ /* 0x0001e80000100a00 */
[----:B------:R1:W-:Y:S04]  /*10a40*/  STL.64 [R1+0x398], R6 ;  /* 0x0003980601007387 */ /* 0x0003e80000100a00 */
[----:B0-----:R-:W2:Y:S04]  /*10a50*/  LDL.LU.64 R4, [R1+0x2f0] ;  /* 0x0002f00001047983 */ /* 0x001ea80000300a00 */
[----:B-1----:R-:W2:Y:S04]  /*10a60*/  LDL.LU.64 R6, [R1+0x2f8] ;  /* 0x0002f80001067983 */ /* 0x002ea80000300a00 */
[----:B------:R-:W2:Y:S04]  /*10a70*/  LDL.LU.64 R10, [R1+0x1d68] ;  /* 0x001d6800010a7983 */ /* 0x000ea80000300a00 */
[----:B------:R-:W2:Y:S04]  /*10a80*/  LDL.LU.64 R8, [R1+0x1d60] ;  /* 0x001d600001087983 */ /* 0x000ea80000300a00 */
        /* <DEDUP_REMOVED lines=52> */
[----:B------:R-:W-:Y:S04]  /*10dd0*/  STL [R1+0x1bdc], R17 ;  /* 0x001bdc1101007387 */ /* 0x000fe80000100800 */
[----:B------:R-:W-:Y:S04]  /*10de0*/  STL [R1+0x1bd8], R18 ;  /* 0x001bd81201007387 */ /* 0x000fe80000100800 */
[----:B------:R-:W-:Y:S01]  /*10df0*/  STL [R1+0x1bd4], R19 ;  /* 0x001bd41301007387 */ /* 0x000fe20000100800 */
[C---:B----4-:R-:W-:Y:S03]  /*10e00*/  HMMA.16816.F32.BF16 R12, R20.reuse, R12, R24 ;  /* 0x0000000c140c723c */ /* 0x050fe60000041818 */
[----:B------:R-:W3:Y:S04]  /*10e10*/  LDL.LU.64 R26, [R1+0x1cb8] ;  /* 0x001cb800011a7983 */ /* 0x000ee80000300a00 */
[----:B------:R-:W4:Y:S11]  /*10e20*/  LDL.LU.64 R24, [R1+0x1cb0] ;  /* 0x001cb00001187983 */ /* 0x000f360000300a00 */
[----:B------:R-:W-:Y:S05]  /*10e30*/  @!UPT UIADD3 URZ, URZ, URZ, URZ ;  /* 0x0000003f3f3ff290 */ /* 0x000fea000fffe03f */
[----:B------:R-:W-:Y:S04]  /*10e40*/  STL.64 [R1+0x300], R12 ;  /* 0x0003000c01007387 */ /* 0x000fe80000100a00 */
[----:B------:R4:W-:Y:S02]  /*10e50*/  STL.64 [R1+0x308], R14 ;  /* 0x0003080e01007387 */ /* 0x0009e40000100a00 */
[C---:B----4-:R-:W-:Y:S02]  /*10e60*/  HMMA.16816.F32.BF16 R12, R20.reuse, R24, R4 ;  /* 0x00000018140c723c */ /* 0x050fe40000041804 */
[----:B------:R-:W2:Y:S04]  /*10e70*/  LDL.LU.64 R4, [R1+0x6a0] ;  /* 0x0006a00001047983 */ /* 0x000ea80000300a00 */
[----:B------:R-:W2:Y:S11]  /*10e80*/  LDL.LU.64 R6, [R1+0x6a8] ;  /* 0x0006a80001067983 */ /* 0x000eb60000300a00 */
[----:B------:R-:W-:Y:S06]  /*10e90*/  @!UPT UIADD3 URZ, URZ, URZ, URZ ;  /* 0x0000003f3f3ff290 */ /* 0x000fec000fffe03f */
[----:B------:R0:W-:Y:S04]  /*10ea0*/  STL.64 [R1+0x2f0], R12 ;  /* 0x0002f00c01007387 */ /* 0x0001e80000100a00 */
[----:B------:R1:W-:Y:S04]  /*10eb0*/  STL.64 [R1+0x2f8], R14 ;  /* 0x0002f80e01007387 */ /* 0x0003e80000100a00 */
[----:B0-----:R-:W4:Y:S04]  /*10ec0*/  LDL.LU.64 R12, [R1+0x2e0] ;  /* 0x0002e000010c7983 */ /* 0x001f280000300a00 */
[----:B-1----:R-:W4:Y:S04]  /*10ed0*/  LDL.LU.64 R14, [R1+0x2e8] ;  /* 0x0002e800010e7983 */ /* 0x002f280000300a00 */
[----:B---3--:R-:W-:Y:S04]  /*10ee0*/  STL.64 [R1+0x1c18], R26 ;  /* 0x001c181a01007387 */ /* 0x008fe80000100a00 */
[----:B------:R0:W-:Y:S04]  /*10ef0*/  STL.64 [R1+0x1c10], R24 ;  /* 0x001c101801007387 */ /* 0x0001e80000100a00 */
[----:B0-----:R-:W3:Y:S04]  /*10f00*/  LDL.64 R24, [R1+0x70] ;  /* 0x0000700001187983 */ /* 0x001ee80000100a00 */
[----:B---3--:R0:W-:Y:S04]  /*10f10*/  STL.64 [R1+0x1c58], R24 ;  /* 0x001c581801007387 */ /* 0x0081e80000100a00 */
[----:B0-----:R-:W3:Y:S01]  /*10f20*/  LDL.64 R24, [R1+0x90] ;  /* 0x0000900001187983 */ /* 0x001ee20000100a00 */
[----:B--2---:R-:W-:Y:S03]  /*10f30*/  HMMA.16816.F32.BF16 R4, R20, R8, R4 ;  /* 0x000000081404723c */ /* 0x004fe60000041804 */
[----:B---3--:R0:W-:Y:S02]  /*10f40*/  STL.64 [R1+0x1c68], R24 ;  /* 0x001c681801007387 */ /* 0x0081e40000100a00 */
[----:B0-----:R-:W-:-:S02]  /*10f50*/  IMAD.MOV.U32 R24, RZ, RZ, R3 ;  /* 0x000000ffff187224 */ /* 0x001fc400078e0003 */
[----:B------:R-:W-:-:S05]  /*10f60*/  IMAD.MOV.U32 R25, RZ, RZ, R2 ;  /* 0x000000ffff197224 */ /* 0x000fca00078e0002 */
[----:B------:R0:W-:Y:S04]  /*10f70*/  STL.64 [R1+0x1c80], R24 ;  /* 0x001c801801007387 */ /* 0x0001e80000100a00 */
[----:B0-----:R-:W2:Y:S04]  /*10f80*/  LDL.LU.64 R24, [R1+0x2c0] ;  /* 0x0002c00001187983 */ /* 0x001ea80000300a00 */
[----:B------:R-:W3:Y:S01]  /*10f90*/  LDL.LU.64 R26, [R1+0x2c8] ;  /* 0x0002c800011a7983 */ /* 0x000ee20000300a00 */
[----:B------:R-:W-:Y:S02]  /*10fa0*/  IMAD.MOV.U32 R16, RZ, RZ, R11 ;  /* 0x000000ffff107224 */ /* 0x000fe400078e000b */
[----:B------:R-:W-:Y:S01]  /*10fb0*/  IMAD.MOV.U32 R17, RZ, RZ, R10 ;  /* 0x000000ffff117224 */ /* 0x000fe200078e000a */
[----:B---3--:R-:W-:Y:S04]  /*10fc0*/  STL.64 [R1+0x1c90], R26 ;  /* 0x001c901a01007387 */ /* 0x008fe80000100a00 */
[----:B--2---:R0:W-:Y:S04]  /*10fd0*/  STL.64 [R1+0x1c88], R24 ;  /* 0x001c881801007387 */ /* 0x0041e80000100a00 */
[----:B0-----:R-:W2:Y:S04]  /*10fe0*/  LDL.LU.64 R24, [R1+0x2d0] ;  /* 0x0002d00001187983 */ /* 0x001ea80000300a00 */
[----:B------:R-:W2:Y:S04]  /*10ff0*/  LDL.LU.64 R26, [R1+0x2d8] ;  /* 0x0002d800011a7983 */ /* 0x000ea80000300a00 */
[----:B------:R0:W-:Y:S04]  /*11000*/  STL.64 [R1+0x6a0], R4 ;  /* 0x0006a00401007387 */ /* 0x0001e80000100a00 */
[----:B------:R-:W-:Y:S04]  /*11010*/  STL.64 [R1+0x6a8], R6 ;  /* 0x0006a80601007387 */ /* 0x000fe80000100a00 */
[----:B0-----:R-:W4:Y:S04]  /*11020*/  LDL.LU.64 R4, [R1+0x1ca8] ;  /* 0x001ca80001047983 */ /* 0x001f280000300a00 */
[----:B------:R0:W-:Y:S04]  /*11030*/  STL.64 [R1+0x1c60], R8 ;  /* 0x001c600801007387 */ /* 0x0001e80000100a00 */
[----:B0-----:R-:W3:Y:S04]  /*11040*/  LDL.LU.64 R8, [R1+0x2a0] ;  /* 0x0002a00001087983 */ /* 0x001ee80000300a00 */
[----:B------:R-:W2:Y:S01]  /*11050*/  LDL.LU.64 R10, [R1+0x2a8] ;  /* 0x0002a800010a7983 */ /* 0x000ea20000300a00 */
[----:B----4-:R-:W-:Y:S03]  /*11060*/  HMMA.16816.F32.BF16 R20, R20, R4, R12 ;  /* 0x000000041414723c */ /* 0x010fe6000004180c */
[----:B--2---:R-:W-:Y:S04]  /*11070*/  STL.64 [R1+0x1c78], R10 ;  /* 0x001c780a01007387 */ /* 0x004fe80000100a00 */
[----:B---3--:R0:W-:Y:S04]  /*11080*/  STL.64 [R1+0x1c70], R8 ;  /* 0x001c700801007387 */ /* 0x0081e80000100a00 */
[----:B0-----:R-:W2:Y:S04]  /*11090*/  LDL.LU.64 R8, [R1+0x2b0] ;  /* 0x0002b00001087983 */ /* 0x001ea80000300a00 */
[----:B------:R-:W2:Y:S04]  /*110a0*/  LDL.LU.64 R10, [R1+0x2b8] ;  /* 0x0002b800010a7983 */ /* 0x000ea80000300a00 */
[----:B------:R-:W3:Y:S04]  /*110b0*/  LDL.LU.64 R14, [R1+0x1ca0] ;  /* 0x001ca000010e7983 */ /* 0x000ee80000300a00 */
[----:B------:R-:W3:Y:S04]  /*110c0*/  LDL.LU.64 R12, [R1+0x1c98] ;  /* 0x001c9800010c7983 */ /* 0x000ee80000300a00 */
[----:B------:R0:W-:Y:S04]  /*110d0*/  STL.64 [R1+0x2e0], R20 ;  /* 0x0002e01401007387 */ /* 0x0001e80000100a00 */
[----:B------:R-:W-:Y:S04]  /*110e0*/  STL.64 [R1+0x2e8], R22 ;  /* 0x0002e81601007387 */ /* 0x000fe80000100a00 */
[----:B0-----:R-:W4:Y:S04]  /*110f0*/  LDL.64 R20, [R1+0xb0] ;  /* 0x0000b00001147983 */ /* 0x001f280000100a00 */
[----:B------:R0:W-:Y:S04]  /*11100*/  STL.64 [R1+0x1c50], R4 ;  /* 0x001c500401007387 */ /* 0x0001e80000100a00 */
[----:B0-----:R-:W2:Y:S01]  /*11110*/  LDL.64 R4, [R1+0x80] ;  /* 0x0000800001047983 */ /* 0x001ea20000100a00 */
[C---:B---3--:R-:W-:Y:S03]  /*11120*/  HMMA.16816.F32.BF16 R16, R12.reuse, R16, R24 ;  /* 0x000000100c10723c */ /* 0x048fe60000041818 */
[----:B------:R-:W4:Y:S04]  /*11130*/  LDL.LU.64 R26, [R1+0x1c90] ;  /* 0x001c9000011a7983 */ /* 0x000f280000300a00 */
[----:B------:R-:W4:Y:S11]  /*11140*/  LDL.LU.64 R24, [R1+0x1c88] ;  /* 0x001c880001187983 */ /* 0x000f360000300a00 */
[----:B------:R-:W-:Y:S05]  /*11150*/  @!UPT UIADD3 URZ, URZ, URZ, URZ ;  /* 0x0000003f3f3ff290 */ /* 0x000fea000fffe03f */
[----:B------:R0:W-:Y:S04]  /*11160*/  STL.64 [R1+0x2d0], R16 ;  /* 0x0002d01001007387 */ /* 0x0001e80000100a00 */
[----:B------:R-:W-:Y:S04]  /*11170*/  STL.64 [R1+0x2d8], R18 ;  /* 0x0002d81201007387 */ /* 0x000fe80000100a00 */
[----:B0-----:R-:W3:Y:S01]  /*11180*/  LDL.64 R16, [R1+0x60] ;  /* 0x0000600001107983 */ /* 0x001ee20000100a00 */
[----:B----4-:R-:W-:Y:S11]  /*11190*/  HMMA.16816.F32.BF16 R24, R12, R20, R24 ;  /* 0x000000140c18723c */ /* 0x010ff60000041818 */
[----:B------:R-:W-:Y:S11]  /*111a0*/  @!UPT UIADD3 URZ, URZ, URZ, URZ ;  /* 0x0000003f3f3ff290 */ /* 0x000ff6000fffe03f */
[----:B------:R-:W-:Y:S01]  /*111b0*/  @!UPT UIADD3 URZ, URZ, URZ, URZ ;  /* 0x0000003f3f3ff290 */ /* 0x000fe2000fffe03f */
[----:B------:R0:W-:Y:S04]  /*111c0*/  STL.64 [R1+0x2c0], R24 ;  /* 0x0002c01801007387 */ /* 0x0001e80000100a00 */
[----:B------:R2:W-:Y:S04]  /*111d0*/  STL.64 [R1+0x2c8], R26 ;  /* 0x0002c81a01007387 */ /* 0x0005e80000100a00 */
[----:B0-----:R-:W2:Y:S01]  /*111e0*/  LDL.LU.64 R24, [R1+0x1c80] ;  /* 0x001c800001187983 */ /* 0x001ea20000300a00 */
[----:B------:R-:W-:Y:S02]  /*111f0*/  IMAD.MOV.U32 R2, RZ, RZ, R21 ;  /* 0x000000ffff027224 */ /* 0x000fe400078e0015 */
[----:B------:R-:W-:-:S02]  /*11200*/  IMAD.MOV.U32 R3, RZ, RZ, R20 ;  /* 0x000000ffff037224 */ /* 0x000fc400078e0014 */
[----:B------:R-:W4:Y:S04]  /*11210*/  LDL.LU.64 R20, [R1+0x280] ;  /* 0x0002800001147983 */ /* 0x000f280000300a00 */
        /* <DEDUP_REMOVED lines=8> */
[----:B------:R-:W-:Y:S04]  /*112a0*/  STL.64 [R1+0x2b8], R26 ;  /* 0x0002b81a01007387 */ /* 0x000fe80000100a00 */
[----:B0-----:R-:W2:Y:S02]  /*112b0*/  LDL.LU.64 R24, [R1+0x1c68] ;  /* 0x001c680001187983 */ /* 0x001ea40000300a00 */
[----:B--2---:R-:W-:Y:S11]  /*112c0*/  HMMA.16816.F32.BF16 R8, R12, R24, R8 ;  /* 0x000000180c08723c */ /* 0x004ff60000041808 */
[----:B------:R-:W-:Y:S11]  /*112d0*/  @!UPT UIADD3 URZ, URZ, URZ, URZ ;  /* 0x0000003f3f3ff290 */ /* 0x000ff6000fffe03f */
[----:B------:R-:W-:Y:S01]  /*112e0*/  @!UPT UIADD3 URZ, URZ, URZ, URZ ;  /* 0x0000003f3f3ff290 */ /* 0x000fe2000fffe03f */
[----:B------:R0:W-:Y:S04]  /*112f0*/  STL.64 [R1+0x2a0], R8 ;  /* 0x0002a00801007387 */ /* 0x0001e80000100a00 */
[----:B------:R1:W-:Y:S04]  /*11300*/  STL.64 [R1+0x2a8], R10 ;  /* 0x0002a80a01007387 */ /* 0x0003e80000100a00 */
[----:B0-----:R-:W2:Y:S01]  /*11310*/  LDL.LU.64 R8, [R1+0x1c60] ;  /* 0x001c600001087983 */ /* 0x001ea20000300a00 */
[----:B-1----:R-:W-:Y:S02]  /*11320*/  IMAD.MOV.U32 R10, RZ, RZ, R25 ;  /* 0x000000ffff0a7224 */ /* 0x002fe400078e0019 */
[----:B------:R-:W-:-:S02]  /*11330*/  IMAD.MOV.U32 R11, RZ, RZ, R24 ;  /* 0x000000ffff0b7224 */ /* 0x000fc400078e0018 */
[----:B------:R-:W4:Y:S04]  /*11340*/  LDL.LU.64 R24, [R1+0x1c58] ;  /* 0x001c580001187983 */ /* 0x000f280000300a00 */
[----:B------:R-:W-:Y:S04]  /*11350*/  STL [R1+0x1bcc], R10 ;  /* 0x001bcc0a01007387 */ /* 0x000fe80000100800 */
[----:B------:R-:W-:Y:S04]  /*11360*/  STL [R1+0x1bc8], R11 ;  /* 0x001bc80b01007387 */ /* 0x000fe80000100800 */
[----:B--2---:R0:W-:Y:S04]  /*11370*/  STL.64 [R1+0x1c48], R8 ;  /* 0x001c480801007387 */ /* 0x0041e80000100a00 */
[----:B0-----:R-:W2:Y:S04]  /*11380*/  LDL.LU.64 R8, [R1+0x290] ;  /* 0x0002900001087983 */ /* 0x001ea80000300a00 */
[----:B------:R-:W2:Y:S01]  /*11390*/  LDL.LU.64 R10, [R1+0x298] ;  /* 0x00029800010a7983 */ /* 0x000ea20000300a00 */
[----:B------:R-:W-:-:S02]  /*113a0*/  IMAD.MOV.U32 R28, RZ, RZ, R5 ;  /* 0x000000ffff1c7224 */ /* 0x000fc400078e0005 */
[----:B------:R-:W-:Y:S01]  /*113b0*/  IMAD.MOV.U32 R29, RZ, RZ, R4 ;  /* 0x000000ffff1d7224 */ /* 0x000fe200078e0004 */
[C---:B--2---:R-:W-:Y:S11]  /*113c0*/  HMMA.16816.F32.BF16 R8, R12.reuse, R4, R8 ;  /* 0x000000040c08723c */ /* 0x044ff60000041808 */
[----:B------:R-:W-:Y:S11]  /*113d0*/  @!UPT UIADD3 URZ, URZ, URZ, URZ ;  /* 0x0000003f3f3ff290 */ /* 0x000ff6000fffe03f */
[----:B------:R-:W-:Y:S01]  /*113e0*/  @!UPT UIADD3 URZ, URZ, URZ, URZ ;  /* 0x0000003f3f3ff290 */ /* 0x000fe2000fffe03f */
[----:B------:R-:W-:Y:S04]  /*113f0*/  STL.64 [R1+0x290], R8 ;  /* 0x0002900801007387 */ /* 0x000fe80000100a00 */
[----:B------:R4:W-:Y:S04]  /*11400*/  STL.64 [R1+0x298], R10 ;  /* 0x0002980a01007387 */ /* 0x0009e80000100a00 */
[----:B------:R-:W3:Y:S04]  /*11410*/  LDL.LU.64 R4, [R1+0x270] ;  /* 0x0002700001047983 */ /* 0x000ee80000300a00 */
[----:B------:R-:W3:Y:S01]  /*11420*/  LDL.LU.64 R6, [R1+0x278] ;  /* 0x0002780001067983 */ /* 0x000ee20000300a00 */
[----:B----4-:R-:W-:Y:S03]  /*11430*/  HMMA.16816.F32.BF16 R8, R12, R24, R20 ;  /* 0x000000180c08723c */ /* 0x010fe60000041814 */
[----:B------:R-:W-:Y:S04]  /*11440*/  STL [R1+0x1be4], R28 ;  /* 0x001be41c01007387 */ /* 0x000fe80000100800 */
[----:B------:R-:W-:Y:S11]  /*11450*/  STL [R1+0x1bd0], R29 ;  /* 0x001bd01d01007387 */ /* 0x000ff60000100800 */
[----:B------:R-:W-:Y:S05]  /*11460*/  @!UPT UIADD3 URZ, URZ, URZ, URZ ;  /* 0x0000003f3f3ff290 */ /* 0x000fea000fffe03f */
[----:B------:R0:W-:Y:S04]  /*11470*/  STL.64 [R1+0x280], R8 ;  /* 0x0002800801007387 */ /* 0x0001e80000100a00 */
[----:B------:R1:W-:Y:S04]  /*11480*/  STL.64 [R1+0x288], R10 ;  /* 0x0002880a01007387 */ /* 0x0003e80000100a00 */
[----:B0-----:R-:W2:Y:S04]  /*11490*/  LDL.LU.64 R8, [R1+0x690] ;  /* 0x0006900001087983 */ /* 0x001ea80000300a00 */
[----:B-1----:R-:W2:Y:S04]  /*114a0*/  LDL.LU.64 R10, [R1+0x698] ;  /* 0x00069800010a7983 */ /* 0x002ea80000300a00 */
[----:B------:R-:W4:Y:S01]  /*114b0*/  LDL.64 R20, [R1+0x10] ;  /* 0x0000100001147983 */ /* 0x000f220000100a00 */
[----:B------:R-:W-:-:S02]  /*114c0*/  IMAD.MOV.U32 R2, RZ, RZ, R24 ;  /* 0x000000ffff027224 */ /* 0x000fc400078e0018 */
[----:B------:R-:W-:Y:S01]  /*114d0*/  IMAD.MOV.U32 R3, RZ, RZ, R25 ;  /* 0x000000ffff037224 */ /* 0x000fe200078e0019 */
[----:B----4-:R0:W-:Y:S04]  /*114e0*/  STL.64 [R1+0x1c38], R20 ;  /* 0x001c381401007387 */ /* 0x0101e80000100a00 */
[----:B------:R-:W4:Y:S01]  /*114f0*/  LDL.64 R24, [R1] ;  /* 0x0000000001187983 */ /* 0x000f220000100a00 */
[----:B---3--:R-:W-:Y:S03]  /*11500*/  HMMA.16816.F32.BF16 R4, R12, R16, R4 ;  /* 0x000000100c04723c */ /* 0x008fe60000041804 */
[----:B0-----:R-:W2:Y:S04]  /*11510*/  LDL.64 R20, [R1+0x50] ;  /* 0x0000500001147983 */ /* 0x001ea80000100a00 */
[----:B----4-:R0:W-:Y:S04]  /*11520*/  STL.64 [R1+0x1c30], R24 ;  /* 0x001c301801007387 */ /* 0x0101e80000100a00 */
[----:B0-----:R-:W3:Y:S04]  /*11530*/  LDL.64 R24, [R1+0x40] ;  /* 0x0000400001187983 */ /* 0x001ee80000100a00 */
[----:B------:R-:W-:Y:S04]  /*11540*/  STL [R1+0x1bec], R3 ;  /* 0x001bec0301007387 */ /* 0x000fe80000100800 */
[----:B------:R-:W-:Y:S04]  /*11550*/  STL [R1+0x1be8], R2 ;  /* 0x001be80201007387 */ /* 0x000fe80000100800 */
[----:B------:R0:W-:Y:S04]  /*11560*/  STL.64 [R1+0x270], R4 ;  /* 0x0002700401007387 */ /* 0x0001e80000100a00 */
[----:B------:R1:W-:Y:S04]  /*11570*/  STL.64 [R1+0x278], R6 ;  /* 0x0002780601007387 */ /* 0x0003e80000100a00 */
[----:B0-----:R-:W4:Y:S01]  /*11580*/  LDL.LU.64 R4, [R1+0x1c50] ;  /* 0x001c500001047983 */ /* 0x001f220000300a00 */
[----:B-1----:R-:W-:-:S02]  /*11590*/  IMAD.MOV.U32 R7, RZ, RZ, R16 ;  /* 0x000000ffff077224 */ /* 0x002fc400078e0010 */
[----:B------:R-:W-:Y:S02]  /*115a0*/  IMAD.MOV.U32 R6, RZ, RZ, R17 ;  /* 0x000000ffff067224 */ /* 0x000fe400078e0011 */
[----:B------:R-:W3:Y:S04]  /*115b0*/  LDL.LU.64 R16, [R1+0x680] ;  /* 0x0006800001107983 */ /* 0x000ee80000300a00 */
[----:B------:R-:W3:Y:S04]  /*115c0*/  LDL.LU.64 R18, [R1+0x688] ;  /* 0x0006880001127983 */ /* 0x000ee80000300a00 */
[----:B------:R-:W-:Y:S01]  /*115d0*/  STL.64 [R1+0x1bf8], R6 ;  /* 0x001bf80601007387 */ /* 0x000fe20000100a00 */
[----:B--2---:R-:W-:Y:S03]  /*115e0*/  HMMA.16816.F32.BF16 R8, R12, R20, R8 ;  /* 0x000000140c08723c */ /* 0x004fe60000041808 */
[----:B----4-:R0:W-:Y:S04]  /*115f0*/  STL.64 [R1+0x1bf0], R4 ;  /* 0x001bf00401007387 */ /* 0x0101e80000100a00 */
[----:B0-----:R-:W2:Y:S04]  /*11600*/  LDL.64 R4, [R1+0x20] ;  /* 0x0000200001047983 */ /* 0x001ea80000100a00 */
[----:B--2---:R0:W-:Y:S04]  /*11610*/  STL.64 [R1+0x1c40], R4 ;  /* 0x001c400401007387 */ /* 0x0041e80000100a00 */
[----:B0-----:R-:W2:Y:S04]  /*11620*/  LDL.LU.64 R4, [R1+0x670] ;  /* 0x0006700001047983 */ /* 0x001ea80000300a00 */
[----:B------:R-:W2:Y:S04]  /*11630*/  LDL.LU.64 R6, [R1+0x678] ;  /* 0x0006780001067983 */ /* 0x000ea80000300a00 */
[----:B------:R0:W-:Y:S04]  /*11640*/  STL.64 [R1+0x690], R8 ;  /* 0x0006900801007387 */ /* 0x0001e80000100a00 */
[----:B------:R1:W-:Y:S04]  /*11650*/  STL.64 [R1+0x698], R10 ;  /* 0x0006980a01007387 */ /* 0x0003e80000100a00 */
[----:B0-----:R-:W4:Y:S01]  /*11660*/  LDL.LU.64 R8, [R1+0x1c48] ;  /* 0x001c480001087983 */ /* 0x001f220000300a00 */
[----:B-1----:R-:W-:-:S02]  /*11670*/  IMAD.MOV.U32 R10, RZ, RZ, R20 ;  /* 0x000000ffff0a7224 */ /* 0x002fc400078e0014 */
[----:B------:R-:W-:Y:S02]  /*11680*/  IMAD.MOV.U32 R11, RZ, RZ, R21 ;  /* 0x000000ffff0b7224 */ /* 0x000fe400078e0015 */
[----:B------:R-:W2:Y:S04]  /*11690*/  LDL.LU.64 R20, [R1+0x660] ;  /* 0x0006600001147983 */ /* 0x000ea80000300a00 */
[----:B------:R-:W2:Y:S04]  /*116a0*/  LDL.LU.64 R22, [R1+0x668] ;  /* 0x0006680001167983 */ /* 0x000ea80000300a00 */
[----:B------:R-:W-:Y:S04]  /*116b0*/  STL.64 [R1+0x1c08], R10 ;  /* 0x001c080a01007387 */ /* 0x000fe80000100a00 */
[----:B----4-:R0:W-:Y:S04]  /*116c0*/  STL.64 [R1+0x1c00], R8 ;  /* 0x001c000801007387 */ /* 0x0101e80000100a00 */
[----:B0-----:R-:W2:Y:S01]  /*116d0*/  LDL.64 R8, [R1+0x30] ;  /* 0x0000300001087983 */ /* 0x001ea20000100a00 */
[C---:B---3--:R-:W-:Y:S01]  /*116e0*/  HMMA.16816.F32.BF16 R16, R12.reuse, R24, R16 ;  /* 0x000000180c10723c */ /* 0x048fe20000041810 */
[----:B------:R-:W-:Y:S11]  /*116f0*/  IMAD.MOV.U32 R29, RZ, RZ, R25 ;  /* 0x000000ffff1d7224 */ /* 0x000ff600078e0019 */
[----:B------:R-:W-:Y:S11]  /*11700*/  @!UPT UIADD3 URZ, URZ, URZ, URZ ;  /* 0x0000003f3f3ff290 */ /* 0x000ff6000fffe03f */
[----:B------:R-:W-:Y:S04]  /*11710*/  STL.64 [R1+0x680], R16 ;  /* 0x0006801001007387 */ /* 0x000fe80000100a00 */
[----:B------:R0:W-:Y:S02]  /*11720*/  STL.64 [R1+0x688], R18 ;  /* 0x0006881201007387 */ /* 0x0001e40000100a00 */
[----:B0-----:R-:W-:Y:S02]  /*11730*/  IMAD.MOV.U32 R19, RZ, RZ, R24 ;  /* 0x000000ffff137224 */ /* 0x001fe400078e0018 */
[----:B------:R-:W3:Y:S04]  /*11740*/  LDL.LU.64 R24, [R1+0x650] ;  /* 0x0006500001187983 */ /* 0x000ee80000300a00 */
[----:B------:R-:W3:Y:S01]  /*11750*/  LDL.LU.64 R26, [R1+0x658] ;  /* 0x00065800011a7983 */ /* 0x000ee20000300a00 */
[----:B--2---:R-:W-:Y:S01]  /*11760*/  HMMA.16816.F32.BF16 R4, R12, R8, R4 ;  /* 0x000000080c04723c */ /* 0x004fe20000041804 */
[----:B------:R-:W-:-:S02]  /*11770*/  IMAD.MOV.U32 R17, RZ, RZ, R8 ;  /* 0x000000ffff117224 */ /* 0x000fc400078e0008 */
[----:B------:R-:W-:Y:S11]  /*11780*/  IMAD.MOV.U32 R18, RZ, RZ, R9 ;  /* 0x000000ffff127224 */ /* 0x000ff600078e0009 */
[----:B------:R-:W-:Y:S09]  /*11790*/  @!UPT UIADD3 URZ, URZ, URZ, URZ ;  /* 0x0000003f3f3ff290 */ /* 0x000ff2000fffe03f */
[----:B------:R0:W-:Y:S04]  /*117a0*/  STL.64 [R1+0x670], R4 ;  /* 0x0006700401007387 */ /* 0x0001e80000100a00 */
[----:B------:R-:W-:Y:S04]  /*117b0*/  STL.64 [R1+0x678], R6 ;  /* 0x0006780601007387 */ /* 0x000fe80000100a00 */
[----:B0-----:R-:W2:Y:S04]  /*117c0*/  LDL.LU.64 R4, [R1+0x1c40] ;  /* 0x001c400001047983 */ /* 0x001ea80000300a00 */
[----:B------:R-:W4:Y:S04]  /*117d0*/  LDL.LU.64 R8, [R1+0x630] ;  /* 0x0006300001087983 */ /* 0x000f280000300a00 */
[----:B------:R-:W3:Y:S01]  /*117e0*/  LDL.LU.64 R10, [R1+0x638] ;  /* 0x00063800010a7983 */ /* 0x000ee20000300a00 */
[----:B--2---:R-:W-:Y:S03]  /*117f0*/  HMMA.16816.F32.BF16 R20, R12, R4, R20 ;  /* 0x000000040c14723c */ /* 0x004fe60000041814 */
[----:B---3--:R-:W-:Y:S04]  /*11800*/  STL.64 [R1+0x1c28], R10 ;  /* 0x001c280a01007387 */ /* 0x008fe80000100a00 */
[----:B----4-:R0:W-:Y:S04]  /*11810*/  STL.64 [R1+0x1c20], R8 ;  /* 0x001c200801007387 */ /* 0x0101e80000100a00 */
[----:B0-----:R-:W2:Y:S04]  /*11820*/  LDL.LU.64 R8, [R1+0x640] ;  /* 0x0006400001087983 */ /* 0x001ea80000300a00 */
[----:B------:R-:W2:Y:S08]  /*11830*/  LDL.LU.64 R10, [R1+0x648] ;  /* 0x00064800010a7983 */ /* 0x000eb00000300a00 */
[----:B------:R0:W-:Y:S04]  /*11840*/  STL.64 [R1+0x660], R20 ;  /* 0x0006601401007387 */ /* 0x0001e80000100a00 */
[----:B------:R-:W-:Y:S04]  /*11850*/  STL.64 [R1+0x668], R22 ;  /* 0x0006681601007387 */ /* 0x000fe80000100a00 */
[----:B0-----:R-:W3:Y:S01]  /*11860*/  LDL.LU.64 R20, [R1+0x1c38] ;  /* 0x001c380001147983 */ /* 0x001ee20000300a00 */
[----:B------:R-:W-:-:S02]  /*11870*/  IMAD.MOV.U32 R28, RZ, RZ, R4 ;  /* 0x000000ffff1c7224 */ /* 0x000fc400078e0004 */
[----:B------:R-:W-:Y:S02]  /*11880*/  IMAD.MOV.U32 R16, RZ, RZ, R5 ;  /* 0x000000ffff107224 */ /* 0x000fe400078e0005 */
[----:B------:R-:W4:Y:S04]  /*11890*/  LDL.LU.64 R4, [R1+0x620] ;  /* 0x0006200001047983 */ /* 0x000f280000300a00 */
[----:B------:R-:W4:Y:S01]  /*118a0*/  LDL.LU.64 R6, [R1+0x628] ;  /* 0x0006280001067983 */ /* 0x000f220000300a00 */
[----:B---3--:R-:W-:Y:S11]  /*118b0*/  HMMA.16816.F32.BF16 R24, R12, R20, R24 ;  /* 0x000000140c18723c */ /* 0x008ff60000041818 */
[----:B------:R-:W-:Y:S11]  /*118c0*/  @!UPT UIADD3 URZ, URZ, URZ, URZ ;  /* 0x0000003f3f3ff290 */ /* 0x000ff6000fffe03f */
[----:B------:R-:W-:Y:S01]  /*118d0*/  @!UPT UIADD3 URZ, URZ, URZ, URZ ;  /* 0x0000003f3f3ff290 */ /* 0x000fe2000fffe03f */
[----:B------:R0:W-:Y:S04]  /*118e0*/  STL.64 [R1+0x650], R24 ;  /* 0x0006501801007387 */ /* 0x0001e80000100a00 */
[----:B------:R-:W-:Y:S04]  /*118f0*/  STL.64 [R1+0x658], R26 ;  /* 0x0006581a01007387 */ /* 0x000fe80000100a00 */
[----:B0-----:R-:W2:Y:S01]  /*11900*/  LDL.LU.64 R24, [R1+0x1c30] ;  /* 0x001c300001187983 */ /* 0x001ea20000300a00 */
[----:B------:R-:W-:Y:S02]  /*11910*/  IMAD.MOV.U32 R3, RZ, RZ, R20 ;  /* 0x000000ffff037224 */ /* 0x000fe400078e0014 */
[----:B------:R-:W-:-:S02]  /*11920*/  IMAD.MOV.U32 R2, RZ, RZ, R21 ;  /* 0x000000ffff027224 */ /* 0x000fc400078e0015 */
[----:B------:R-:W0:Y:S04]  /*11930*/  LDSM.16.MT88.4 R20, [R0+0x300] ;  /* 0x000300000014783b */ /* 0x000e280000004200 */
[----:B0-----:R-:W-:Y:S04]  /*11940*/  STL.64 [R1+0x1ac8], R22 ;  /* 0x001ac81601007387 */ /* 0x001fe80000100a00 */
[----:B------:R0:W-:Y:S04]  /*11950*/  STL.64 [R1+0x1ac0], R20 ;  /* 0x001ac01401007387 */ /* 0x0001e80000100a00 */
[----:B0-----:R-:W3:Y:S01]  /*11960*/  LDL.64 R20, [R1+0xc0] ;  /* 0x0000c00001147983 */ /* 0x001ee20000100a00 */
[----:B--2---:R-:W-:Y:S01]  /*11970*/  HMMA.16816.F32.BF16 R8, R12, R24, R8 ;  /* 0x000000180c08723c */ /* 0x004fe20000041808 */
[----:B------:R-:W-:-:S02]  /*11980*/  IMAD.MOV.U32 R23, RZ, RZ, R24 ;  /* 0x000000ffff177224 */ /* 0x000fc400078e0018 */
[----:B------:R-:W-:Y:S11]  /*11990*/  IMAD.MOV.U32 R22, RZ, RZ, R25 ;  /* 0x000000ffff167224 */ /* 0x000ff600078e0019 */
[----:B------:R-:W-:Y:S09]  /*119a0*/  @!UPT UIADD3 URZ, URZ, URZ, URZ ;  /* 0x0000003f3f3ff290 */ /* 0x000ff2000fffe03f */
[----:B------:R-:W-:Y:S04]  /*119b0*/  STL.64 [R1+0x640], R8 ;  /* 0x0006400801007387 */ /* 0x000fe80000100a00 */
[----:B------:R0:W-:Y:S04]  /*119c0*/  STL.64 [R1+0x648], R10 ;  /* 0x0006480a01007387 */ /* 0x0001e80000100a00 */
[----:B0-----:R-:W2:Y:S04]  /*119d0*/  LDL.LU.64 R10, [R1+0x1c28] ;  /* 0x001c2800010a7983 */ /* 0x001ea80000300a00 */
[----:B------:R-:W2:Y:S04]  /*119e0*/  LDL.LU.64 R8, [R1+0x1c20] ;  /* 0x001c200001087983 */ /* 0x000ea80000300a00 */
[----:B------:R-:W2:Y:S04]  /*119f0*/  LDL.LU.64 R26, [R1+0x1c18] ;  /* 0x001c1800011a7983 */ /* 0x000ea80000300a00 */
[----:B------:R-:W2:Y:S02]  /*11a00*/  LDL.LU.64 R24, [R1+0x1c10] ;  /* 0x001c100001187983 */ /* 0x000ea40000300a00 */
[----:B--2---:R-:W-:Y:S11]  /*11a10*/  HMMA.16816.F32.BF16 R8, R12, R24, R8 ;  /* 0x000000180c08723c */ /* 0x004ff60000041808 */
[----:B------:R-:W-:Y:S11]  /*11a20*/  @!UPT UIADD3 URZ, URZ, URZ, URZ ;  /* 0x0000003f3f3ff290 */ /* 0x000ff6000fffe03f */
[----:B------:R-:W-:Y:S01]  /*11a30*/  @!UPT UIADD3 URZ, URZ, URZ, URZ ;  /* 0x0000003f3f3ff290 */ /* 0x000fe2000fffe03f */
[----:B------:R-:W-:Y:S04]  /*11a40*/  STL.64 [R1+0x630], R8 ;  /* 0x0006300801007387 */ /* 0x000fe80000100a00 */
[----:B------:R0:W-:Y:S04]  /*11a50*/  STL.64 [R1+0x638], R10 ;  /* 0x0006380a01007387 */ /* 0x0001e80000100a00 */
[----:B0-----:R-:W2:Y:S04]  /*11a60*/  LDL.LU.64 R10, [R1+0x1c08] ;  /* 0x001c0800010a7983 */ /* 0x001ea80000300a00 */
[----:B------:R-:W4:Y:S04]  /*11a70*/  LDL.LU.64 R8, [R1+0x1c00] ;  /* 0x001c000001087983 */ /* 0x000f280000300a00 */
[----:B------:R-:W-:Y:S04]  /*11a80*/  STL.64 [R1+0x1ad8], R26 ;  /* 0x001ad81a01007387 */ /* 0x000fe80000100a00 */
[----:B------:R0:W-:Y:S02]  /*11a90*/  STL.64 [R1+0x1ad0], R24 ;  /* 0x001ad01801007387 */ /* 0x0001e40000100a00 */
[----:B0-----:R-:W-:-:S02]  /*11aa0*/  IMAD.MOV.U32 R24, RZ, RZ, R23 ;  /* 0x000000ffff187224 */ /* 0x001fc400078e0017 */
[----:B------:R-:W-:-:S05]  /*11ab0*/  IMAD.MOV.U32 R25, RZ, RZ, R22 ;  /* 0x000000ffff197224 */ /* 0x000fca00078e0016 */
[----:B------:R0:W-:Y:S04]  /*11ac0*/  STL.64 [R1+0x1ae8], R24 ;  /* 0x001ae81801007387 */ /* 0x0001e80000100a00 */
[----:B0-----:R-:W2:Y:S04]  /*11ad0*/  LDL.LU.64 R24, [R1+0x260] ;  /* 0x0002600001187983 */ /* 0x001ea80000300a00 */
[----:B------:R-:W2:Y:S01]  /*11ae0*/  LDL.LU.64 R26, [R1+0x268] ;  /* 0x00026800011a7983 */ /* 0x000ea20000300a00 */
[C---:B----4-:R-:W-:Y:S11]  /*11af0*/  HMMA.16816.F32.BF16 R4, R12.reuse, R8, R4 ;  /* 0x000000080c04723c */ /* 0x050ff60000041804 */
[----:B------:R-:W-:Y:S11]  /*11b00*/  @!UPT UIADD3 URZ, URZ, URZ, URZ ;  /* 0x0000003f3f3ff290 */ /* 0x000ff6000fffe03f */
[----:B------:R-:W-:Y:S01]  /*11b10*/  @!UPT UIADD3 URZ, URZ, URZ, URZ ;  /* 0x0000003f3f3ff290 */ /* 0x000fe2000fffe03f */
[----:B------:R-:W-:Y:S04]  /*11b20*/  STL.64 [R1+0x620], R4 ;  /* 0x0006200401007387 */ /* 0x000fe80000100a00 */
[----:B------:R0:W-:Y:S04]  /*11b30*/  STL.64 [R1+0x628], R6 ;  /* 0x0006280601007387 */ /* 0x0001e80000100a00 */
[----:B0-----:R-:W4:Y:S04]  /*11b40*/  LDL.LU.64 R6, [R1+0x1bf8] ;  /* 0x001bf80001067983 */ /* 0x001f280000300a00 */
[----:B------:R-:W2:Y:S04]  /*11b50*/  LDL.LU.64 R4, [R1+0x1bf0] ;  /* 0x001bf00001047983 */ /* 0x000ea80000300a00 */
[----:B------:R-:W-:Y:S01]  /*11b60*/  STL.64 [R1+0x1ae0], R8 ;  /* 0x001ae00801007387 */ /* 0x000fe20000100a00 */
[----:B--2---:R-:W-:Y:S03]  /*11b70*/  HMMA.16816.F32.BF16 R12, R12, R4, R24 ;  /* 0x000000040c0c723c */ /* 0x004fe60000041818 */
[----:B------:R-:W2:Y:S04]  /*11b80*/  LDL.LU.64 R24, [R1+0x610] ;  /* 0x0006100001187983 */ /* 0x000ea80000300a00 */
[----:B------:R-:W2:Y:S11]  /*11b90*/  LDL.LU.64 R26, [R1+0x618] ;  /* 0x00061800011a7983 */ /* 0x000eb60000300a00 */
[----:B------:R-:W-:Y:S05]  /*11ba0*/  @!UPT UIADD3 URZ, URZ, URZ, URZ ;  /* 0x0000003f3f3ff290 */ /* 0x000fea000fffe03f */
[----:B------:R0:W-:Y:S04]  /*11bb0*/  STL.64 [R1+0x260], R12 ;  /* 0x0002600c01007387 */ /* 0x0001e80000100a00 */
[----:B------:R-:W-:Y:S01]  /*11bc0*/  STL.64 [R1+0x268], R14 ;  /* 0x0002680e01007387 */ /* 0x000fe20000100a00 */
[----:B0-----:R-:W-:Y:S02]  /*11bd0*/  IMAD.MOV.U32 R12, RZ, RZ, R3 ;  /* 0x000000ffff0c7224 */ /* 0x001fe400078e0003 */
[----:B------:R-:W-:Y:S01]  /*11be0*/  IMAD.MOV.U32 R13, RZ, RZ, R2 ;  /* 0x000000ffff0d7224 */ /* 0x000fe200078e0002 */
[----:B------:R-:W2:Y:S04]  /*11bf0*/  LDL.LU R3, [R1+0x1bec] ;  /* 0x001bec0001037983 */ /* 0x000ea80000300800 */
[----:B------:R-:W2:Y:S04]  /*11c00*/  LDL.LU R2, [R1+0x1be8] ;  /* 0x001be80001027983 */ /* 0x000ea80000300800 */
[----:B------:R0:W-:Y:S02]  /*11c10*/  STL.64 [R1+0x1af0], R12 ;  /* 0x001af00c01007387 */ /* 0x0001e40000100a00 */
[----:B0-----:R-:W-:-:S02]  /*11c20*/  IMAD.MOV.U32 R12, RZ, RZ, R28 ;  /* 0x000000ffff0c7224 */ /* 0x001fc400078e001c */
        /* <DEDUP_REMOVED lines=10> */
[----:B------:R-:W2:Y:S01]  /*11cd0*/  LDL.LU R19, [R1+0x1bd4] ;  /* 0x001bd40001137983 */ /* 0x000ea20000300800 */
[----:B------:R-:W-:-:S03]  /*11ce0*/  IMAD.MOV.U32 R13, RZ, RZ, R29 ;  /* 0x000000ffff0d7224 */ /* 0x000fc600078e001d */
[----:B------:R-:W2:Y:S04]  /*11cf0*/  LDL.LU R29, [R1+0x1bd0] ;  /* 0x001bd000011d7983 */ /* 0x000ea80000300800 */
[----:B------:R0:W-:Y:S02]  /*11d00*/  STL.64 [R1+0x1b38], R12 ;  /* 0x001b380c01007387 */ /* 0x0001e40000100a00 */
[----:B0-----:R-:W-:Y:S02]  /*11d10*/  IMAD.MOV.U32 R12, RZ, RZ, R10 ;  /* 0x000000ffff0c7224 */ /* 0x001fe400078e000a */
[----:B------:R-:W2:Y:S01]  /*11d20*/  LDL.LU R10, [R1+0x1bcc] ;  /* 0x001bcc00010a7983 */ /* 0x000ea20000300800 */
[----:B------:R-:W-:-:S03]  /*11d30*/  IMAD.MOV.U32 R13, RZ, RZ, R11 ;  /* 0x000000ffff0d7224 */ /* 0x000fc600078e000b */
[----:B------:R-:W2:Y:S04]  /*11d40*/  LDL.LU R11, [R1+0x1bc8] ;  /* 0x001bc800010b7983 */ /* 0x000ea80000300800 */
[----:B------:R4:W-:Y:S02]  /*11d50*/  STL.64 [R1+0x1b50], R12 ;  /* 0x001b500c01007387 */ /* 0x0009e40000100a00 */
[----:B----4-:R-:W-:Y:S02]  /*11d60*/  IMAD.MOV.U32 R12, RZ, RZ, R7 ;  /* 0x000000ffff0c7224 */ /* 0x010fe400078e0007 */
[----:B------:R-:W-:-:S05]  /*11d70*/  IMAD.MOV.U32 R13, RZ, RZ, R6 ;  /* 0x000000ffff0d7224 */ /* 0x000fca00078e0006 */
[----:B------:R2:W-:Y:S01]  /*11d80*/  STL.64 [R1+0x1b68], R12 ;  /* 0x001b680c01007387 */ /* 0x0005e20000100a00 */
[----:B---3--:R-:W-:Y:S02]  /*11d90*/  IMAD.MOV.U32 R7, RZ, RZ, R20 ;  /* 0x000000ffff077224 */ /* 0x008fe400078e0014 */
[----:B------:R-:W-:Y:S01]  /*11da0*/  IMAD.MOV.U32 R6, RZ, RZ, R21 ;  /* 0x000000ffff067224 */ /* 0x000fe200078e0015 */
[----:B--2---:R-:W-:Y:S11]  /*11db0*/  HMMA.16816.F32.BF16 R12, R16, R20, R24 ;  /* 0x00000014100c723c */ /* 0x004ff60000041818 */
[----:B------:R-:W-:Y:S11]  /*11dc0*/  @!UPT UIADD3 URZ, URZ, URZ, URZ ;  /* 0x0000003f3f3ff290 */ /* 0x000ff6000fffe03f */
[----:B------:R-:W-:Y:S01]  /*11dd0*/  @!UPT UIADD3 URZ, URZ, URZ, URZ ;  /* 0x0000003f3f3ff290 */ /* 0x000fe2000fffe03f */
[----:B------:R0:W-:Y:S04]  /*11de0*/  STL.64 [R1+0x610], R12 ;  /* 0x0006100c01007387 */ /* 0x0001e80000100a00 */
[----:B------:R-:W-:Y:S01]  /*11df0*/  STL.64 [R1+0x618], R14 ;  /* 0x0006180e01007387 */ /* 0x000fe20000100a00 */
[----:B------:R-:W-:Y:S02]  /*11e00*/  IMAD.MOV.U32 R20, RZ, RZ, R11 ;  /* 0x000000ffff147224 */ /* 0x000fe400078e000b */
        /* <DEDUP_REMOVED lines=14> */
[----:B------:R-:W2:Y:S04]  /*11ef0*/  LDL.64 R12, [R1+0xa0] ;  /* 0x0000a000010c7983 */ /* 0x000ea80000100a00 */
        /* <DEDUP_REMOVED lines=53> */
[----:B------:R-:W4:Y:S01]  /*12250*/  LDL.LU.64 R10, [R1+0x558] ;  /* 0x00055800010a7983 */ /* 0x000f220000300a00 */
        /* <DEDUP_REMOVED lines=63> */
[----:B0-----:R-:W2:Y:S04]  /*12650*/  LDL.LU.64 R12, [R1+0x250] ;  /* 0x00025000010c7983 */ /* 0x001ea80000300a00 */
[----:B-1----:R-:W2:Y:S01]  /*12660*/  LDL.LU.64 R14, [R1+0x258] ;  /* 0x00025800010e7983 */ /* 0x002ea20000300a00 */
[C---:B----4-:R-:W-:Y:S03]  /*12670*/  HMMA.16816.F32.BF16 R24, R16.reuse, R24, R8 ;  /* 0x000000181018723c */ /* 0x050fe60000041808 */
[----:B------:R-:W3:Y:S11]  /*12680*/  LDL.LU.64 R8, [R1+0x1ae0] ;  /* 0x001ae00001087983 */ /* 0x000ef60000300a00 */
[----:B------:R-:W-:Y:S09]  /*12690*/  @!UPT UIADD3 URZ, URZ, URZ, URZ ;  /* 0x0000003f3f3ff290 */ /* 0x000ff2000fffe03f */
[----:B------:R-:W-:Y:S04]  /*126a0*/  STL.64 [R1+0x550], R24 ;  /* 0x0005501801007387 */ /* 0x000fe80000100a00 */
[----:B------:R0:W-:Y:S04]  /*126b0*/  STL.64 [R1+0x558], R26 ;  /* 0x0005581a01007387 */ /* 0x0001e80000100a00 */
[----:B0-----:R-:W4:Y:S04]  /*126c0*/  LDL.LU.64 R26, [R1+0x1ad8] ;  /* 0x001ad800011a7983 */ /* 0x001f280000300a00 */
[----:B------:R-:W2:Y:S02]  /*126d0*/  LDL.LU.64 R24, [R1+0x1ad0] ;  /* 0x001ad00001187983 */ /* 0x000ea40000300a00 */
[C---:B--2---:R-:W-:Y:S11]  /*126e0*/  HMMA.16816.F32.BF16 R20, R16.reuse, R24, R20 ;  /* 0x000000181014723c */ /* 0x044ff60000041814 */
[----:B------:R-:W-:Y:S11]  /*126f0*/  @!UPT UIADD3 URZ, URZ, URZ, URZ ;  /* 0x0000003f3f3ff290 */ /* 0x000ff6000fffe03f */
[----:B------:R-:W-:Y:S01]  /*12700*/  @!UPT UIADD3 URZ, URZ, URZ, URZ ;  /* 0x0000003f3f3ff290 */ /* 0x000fe2000fffe03f */
[----:B------:R-:W-:Y:S04]  /*12710*/  STL.64 [R1+0x540], R20 ;  /* 0x0005401401007387 */ /* 0x000fe80000100a00 */
[----:B------:R0:W-:Y:S04]  /*12720*/  STL.64 [R1+0x548], R22 ;  /* 0x0005481601007387 */ /* 0x0001e80000100a00 */
[----:B0-----:R-:W2:Y:S04]  /*12730*/  LDL.LU.64 R22, [R1+0x1ac8] ;  /* 0x001ac80001167983 */ /* 0x001ea80000300a00 */
[----:B------:R-:W2:Y:S04]  /*12740*/  LDL.LU.64 R20, [R1+0x1ac0] ;  /* 0x001ac00001147983 */ /* 0x000ea80000300a00 */
[----:B----4-:R-:W-:Y:S04]  /*12750*/  STL.64 [R1+0x1a00], R26 ;  /* 0x001a001a01007387 */ /* 0x010fe80000100a00 */
[----:B------:R0:W-:Y:S04]  /*12760*/  STL.64 [R1+0x19f8], R24 ;  /* 0x0019f81801007387 */ /* 0x0001e80000100a00 */
[----:B0-----:R-:W4:Y:S04]  /*12770*/  LDL.LU.64 R24, [R1+0x90] ;  /* 0x0000900001187983 */ /* 0x001f280000300a00 */
[----:B----4-:R0:W-:Y:S04]  /*12780*/  STL.64 [R1+0x1a80], R24 ;  /* 0x001a801801007387 */ /* 0x0101e80000100a00 */
[----:B0-----:R-:W4:Y:S04]  /*12790*/  LDL.LU.64 R24, [R1+0x530] ;  /* 0x0005300001187983 */ /* 0x001f280000300a00 */
[----:B------:R-:W4:Y:S04]  /*127a0*/  LDL.LU.64 R26, [R1+0x538] ;  /* 0x00053800011a7983 */ /* 0x000f280000300a00 */
[----:B---3--:R-:W-:Y:S04]  /*127b0*/  STL [R1+0x19e4], R9 ;  /* 0x0019e40901007387 */ /* 0x008fe80000100800 */
[----:B------:R-:W-:Y:S01]  /*127c0*/  STL [R1+0x1a38], R8 ;  /* 0x001a380801007387 */ /* 0x000fe20000100800 */
[C---:B----4-:R-:W-:Y:S11]  /*127d0*/  HMMA.16816.F32.BF16 R24, R16.reuse, R8, R24 ;  /* 0x000000081018723c */ /* 0x050ff60000041818 */
[----:B------:R-:W-:Y:S11]  /*127e0*/  @!UPT UIADD3 URZ, URZ, URZ, URZ ;  /* 0x0000003f3f3ff290 */ /* 0x000ff6000fffe03f */
[----:B------:R-:W-:Y:S01]  /*127f0*/  @!UPT UIADD3 URZ, URZ, URZ, URZ ;  /* 0x0000003f3f3ff290 */ /* 0x000fe2000fffe03f */
[----:B------:R0:W-:Y:S04]  /*12800*/  STL.64 [R1+0x530], R24 ;  /* 0x0005301801007387 */ /* 0x0001e80000100a00 */
[----:B------:R1:W-:Y:S04]  /*12810*/  STL.64 [R1+0x538], R26 ;  /* 0x0005381a01007387 */ /* 0x0003e80000100a00 */
[----:B0-----:R-:W3:Y:S04]  /*12820*/  LDL.LU.64 R24, [R1+0x220] ;  /* 0x0002200001187983 */ /* 0x001ee80000300a00 */
[----:B-1----:R-:W4:Y:S01]  /*12830*/  LDL.LU.64 R26, [R1+0x228] ;  /* 0x00022800011a7983 */ /* 0x002f220000300a00 */
[----:B------:R-:W-:Y:S11]  /*12840*/  HMMA.16816.F32.BF16 R8, R16, R4, R12 ;  /* 0x000000041008723c */ /* 0x000ff6000004180c */
[----:B------:R-:W-:Y:S11]  /*12850*/  @!UPT UIADD3 URZ, URZ, URZ, URZ ;  /* 0x0000003f3f3ff290 */ /* 0x000ff6000fffe03f */
[----:B------:R-:W-:Y:S01]  /*12860*/  @!UPT UIADD3 URZ, URZ, URZ, URZ ;  /* 0x0000003f3f3ff290 */ /* 0x000fe2000fffe03f */
[----:B------:R-:W-:Y:S04]  /*12870*/  STL.64 [R1+0x250], R8 ;  /* 0x0002500801007387 */ /* 0x000fe80000100a00 */
[----:B------:R-:W-:Y:S04]  /*12880*/  STL.64 [R1+0x258], R10 ;  /* 0x0002580a01007387 */ /* 0x000fe80000100a00 */
[----:B----4-:R-:W-:Y:S04]  /*12890*/  STL.64 [R1+0x1a90], R26 ;  /* 0x001a901a01007387 */ /* 0x010fe80000100a00 */
[----:B---3--:R0:W-:Y:S04]  /*128a0*/  STL.64 [R1+0x1a88], R24 ;  /* 0x001a881801007387 */ /* 0x0081e80000100a00 */
[----:B0-----:R-:W3:Y:S04]  /*128b0*/  LDL.LU.64 R24, [R1+0xb0] ;  /* 0x0000b00001187983 */ /* 0x001ee80000300a00 */
[----:B---3--:R-:W-:Y:S04]  /*128c0*/  STL.64 [R1+0x1aa8], R24 ;  /* 0x001aa81801007387 */ /* 0x008fe80000100a00 */
[----:B------:R-:W3:Y:S04]  /*128d0*/  LDL.LU.64 R16, [R1+0x210] ;  /* 0x0002100001107983 */ /* 0x000ee80000300a00 */
[----:B------:R-:W4:Y:S04]  /*128e0*/  LDL.LU.64 R18, [R1+0x218] ;  /* 0x0002180001127983 */ /* 0x000f280000300a00 */
[----:B----4-:R-:W-:Y:S04]  /*128f0*/  STL.64 [R1+0x1aa0], R18 ;  /* 0x001aa01201007387 */ /* 0x010fe80000100a00 */
[----:B---3--:R0:W-:Y:S04]  /*12900*/  STL.64 [R1+0x1a98], R16 ;  /* 0x001a981001007387 */ /* 0x0081e80000100a00 */
[----:B0-----:R-:W3:Y:S04]  /*12910*/  LDL.LU.64 R16, [R1+0x230] ;  /* 0x0002300001107983 */ /* 0x001ee80000300a00 */
[----:B------:R-:W4:Y:S04]  /*12920*/  LDL.LU.64 R18, [R1+0x238] ;  /* 0x0002380001127983 */ /* 0x000f280000300a00 */
[----:B----4-:R-:W-:Y:S04]  /*12930*/  STL.64 [R1+0x1ab8], R18 ;  /* 0x001ab81201007387 */ /* 0x010fe80000100a00 */
[----:B---3--:R0:W-:Y:S04]  /*12940*/  STL.64 [R1+0x1ab0], R16 ;  /* 0x001ab01001007387 */ /* 0x0081e80000100a00 */
[----:B0-----:R-:W2:Y:S04]  /*12950*/  LDL.LU.64 R16, [R1+0x240] ;  /* 0x0002400001107983 */ /* 0x001ea80000300a00 */
[----:B------:R-:W2:Y:S04]  /*12960*/  LDL.LU.64 R18, [R1+0x248] ;  /* 0x0002480001127983 */ /* 0x000ea80000300a00 */
[----:B------:R-:W3:Y:S04]  /*12970*/  LDL.LU.64 R12, [R1+0x80] ;  /* 0x00008000010c7983 */ /* 0x000ee80000300a00 */
[----:B------:R-:W4:Y:S01]  /*12980*/  LDL.LU.64 R8, [R1+0x50] ;  /* 0x0000500001087983 */ /* 0x000f220000300a00 */
[----:B------:R-:W-:-:S02]  /*12990*/  IMAD.MOV.U32 R24, RZ, RZ, R7 ;  /* 0x000000ffff187224 */ /* 0x000fc400078e0007 */
[----:B------:R-:W-:Y:S01]  /*129a0*/  IMAD.MOV.U32 R25, RZ, RZ, R6 ;  /* 0x000000ffff197224 */ /* 0x000fe200078e0006 */
[----:B----4-:R0:W-:Y:S04]  /*129b0*/  STL.64 [R1+0x1a50], R8 ;  /* 0x001a500801007387 */ /* 0x0101e80000100a00 */
[----:B0-----:R-:W4:Y:S02]  /*129c0*/  LDL.LU.64 R8, [R1+0x60] ;  /* 0x0000600001087983 */ /* 0x001f240000300a00 */
[C---:B--2---:R-:W-:Y:S02]  /*129d0*/  HMMA.16816.F32.BF16 R24, R20.reuse, R24, R16 ;  /* 0x000000181418723c */ /* 0x044fe40000041810 */
[----:B----4-:R0:W-:Y:S04]  /*129e0*/  STL.64 [R1+0x1a68], R8 ;  /* 0x001a680801007387 */ /* 0x0101e80000100a00 */
[----:B0-----:R-:W2:Y:S04]  /*129f0*/  LDL.LU.64 R8, [R1+0x70] ;  /* 0x0000700001087983 */ /* 0x001ea80000300a00 */
[----:B------:R-:W-:Y:S04]  /*12a00*/  STL [R1+0x19e0], R4 ;  /* 0x0019e00401007387 */ /* 0x000fe80000100800 */
[----:B------:R-:W-:Y:S04]  /*12a10*/  STL [R1+0x19d4], R5 ;  /* 0x0019d40501007387 */ /* 0x000fe80000100800 */
[----:B------:R-:W4:Y:S04]  /*12a20*/  LDL.LU.64 R18, [R1+0x1ab8] ;  /* 0x001ab80001127983 */ /* 0x000f280000300a00 */
[----:B------:R-:W4:Y:S04]  /*12a30*/  LDL.LU.64 R16, [R1+0x1ab0] ;  /* 0x001ab00001107983 */ /* 0x000f280000300a00 */
[----:B------:R0:W-:Y:S04]  /*12a40*/  STL.64 [R1+0x240], R24 ;  /* 0x0002401801007387 */ /* 0x0001e80000100a00 */
[----:B------:R-:W-:Y:S04]  /*12a50*/  STL.64 [R1+0x248], R26 ;  /* 0x0002481a01007387 */ /* 0x000fe80000100a00 */
[----:B0-----:R-:W4:Y:S02]  /*12a60*/  LDL.LU.64 R24, [R1+0x1aa8] ;  /* 0x001aa80001187983 */ /* 0x001f240000300a00 */
[----:B----4-:R-:W-:Y:S01]  /*12a70*/  HMMA.16816.F32.BF16 R16, R20, R24, R16 ;  /* 0x000000181410723c */ /* 0x010fe20000041810 */
[----:B------:R-:W-:-:S02]  /*12a80*/  IMAD.MOV.U32 R29, RZ, RZ, R24 ;  /* 0x000000ffff1d7224 */ /* 0x000fc400078e0018 */
[----:B------:R-:W-:Y:S11]  /*12a90*/  IMAD.MOV.U32 R28, RZ, RZ, R25 ;  /* 0x000000ffff1c7224 */ /* 0x000ff600078e0019 */
[----:B------:R-:W-:Y:S09]  /*12aa0*/  @!UPT UIADD3 URZ, URZ, URZ, URZ ;  /* 0x0000003f3f3ff290 */ /* 0x000ff2000fffe03f */
[----:B------:R-:W-:Y:S04]  /*12ab0*/  STL.64 [R1+0x230], R16 ;  /* 0x0002301001007387 */ /* 0x000fe80000100a00 */
[----:B------:R0:W-:Y:S04]  /*12ac0*/  STL.64 [R1+0x238], R18 ;  /* 0x0002381201007387 */ /* 0x0001e80000100a00 */
[----:B0-----:R-:W4:Y:S04]  /*12ad0*/  LDL.LU.64 R18, [R1+0x1aa0] ;  /* 0x001aa00001127983 */ /* 0x001f280000300a00 */
[----:B------:R-:W4:Y:S04]  /*12ae0*/  LDL.LU.64 R16, [R1+0x1a98] ;  /* 0x001a980001107983 */ /* 0x000f280000300a00 */
[----:B------:R-:W2:Y:S04]  /*12af0*/  LDL.LU.64 R26, [R1+0x1a90] ;  /* 0x001a9000011a7983 */ /* 0x000ea80000300a00 */
[----:B------:R-:W2:Y:S01]  /*12b00*/  LDL.LU.64 R24, [R1+0x1a88] ;  /* 0x001a880001187983 */ /* 0x000ea20000300a00 */
[----:B------:R-:W-:-:S02]  /*12b10*/  IMAD.MOV.U32 R4, RZ, RZ, R3 ;  /* 0x000000ffff047224 */ /* 0x000fc400078e0003 */
[----:B------:R-:W-:Y:S01]  /*12b20*/  IMAD.MOV.U32 R5, RZ, RZ, R2 ;  /* 0x000000ffff057224 */ /* 0x000fe200078e0002 */
[----:B------:R-:W-:Y:S04]  /*12b30*/  STL [R1+0x19cc], R28 ;  /* 0x0019cc1c01007387 */ /* 0x000fe80000100800 */
[----:B------:R-:W-:Y:S02]  /*12b40*/  STL [R1+0x19c8], R29 ;  /* 0x0019c81d01007387 */ /* 0x000fe40000100800 */
[C---:B--2---:R-:W-:Y:S02]  /*12b50*/  HMMA.16816.F32.BF16 R4, R20.reuse, R4, R24 ;  /* 0x000000041404723c */ /* 0x044fe40000041818 */
[----:B------:R-:W4:Y:S11]  /*12b60*/  LDL.LU.64 R24, [R1+0x1a80] ;  /* 0x001a800001187983 */ /* 0x000f360000300a00 */
[----:B------:R-:W-:Y:S10]  /*12b70*/  @!UPT UIADD3 URZ, URZ, URZ, URZ ;  /* 0x0000003f3f3ff290 */ /* 0x000ff4000fffe03f */
[----:B------:R-:W-:Y:S04]  /*12b80*/  STL.64 [R1+0x220], R4 ;  /* 0x0002200401007387 */ /* 0x000fe80000100a00 */
[----:B------:R4:W-:Y:S02]  /*12b90*/  STL.64 [R1+0x228], R6 ;  /* 0x0002280601007387 */ /* 0x0009e40000100a00 */
[----:B----4-:R-:W-:Y:S11]  /*12ba0*/  HMMA.16816.F32.BF16 R4, R20, R24, R16 ;  /* 0x000000181404723c */ /* 0x010ff60000041810 */
[----:B------:R-:W-:Y:S11]  /*12bb0*/  @!UPT UIADD3 URZ, URZ, URZ, URZ ;  /* 0x0000003f3f3ff290 */ /* 0x000ff6000fffe03f */
[----:B------:R-:W-:Y:S01]  /*12bc0*/  @!UPT UIADD3 URZ, URZ, URZ, URZ ;  /* 0x0000003f3f3ff290 */ /* 0x000fe2000fffe03f */
[----:B------:R0:W-:Y:S04]  /*12bd0*/  STL.64 [R1+0x210], R4 ;  /* 0x0002100401007387 */ /* 0x0001e80000100a00 */
[----:B------:R1:W-:Y:S04]  /*12be0*/  STL.64 [R1+0x218], R6 ;  /* 0x0002180601007387 */ /* 0x0003e80000100a00 */
[----:B0-----:R-:W3:Y:S04]  /*12bf0*/  LDL.LU.64 R4, [R1+0x200] ;  /* 0x0002000001047983 */ /* 0x001ee80000300a00 */
[----:B-1----:R-:W3:Y:S04]  /*12c00*/  LDL.LU.64 R6, [R1+0x208] ;  /* 0x0002080001067983 */ /* 0x002ee80000300a00 */
[----:B------:R-:W2:Y:S01]  /*12c10*/  LDL.LU.64 R16, [R1+0x30] ;  /* 0x0000300001107983 */ /* 0x000ea20000300a00 */
[----:B------:R-:W-:-:S02]  /*12c20*/  IMAD.MOV.U32 R3, RZ, RZ, R24 ;  /* 0x000000ffff037224 */ /* 0x000fc400078e0018 */
[----:B------:R-:W-:Y:S01]  /*12c30*/  IMAD.MOV.U32 R2, RZ, RZ, R25 ;  /* 0x000000ffff027224 */ /* 0x000fe200078e0019 */
[----:B--2---:R-:W-:Y:S04]  /*12c40*/  STL.64 [R1+0x1a40], R16 ;  /* 0x001a401001007387 */ /* 0x004fe80000100a00 */
[----:B------:R-:W2:Y:S04]  /*12c50*/  LDL.LU.64 R24, [R1] ;  /* 0x0000000001187983 */ /* 0x000ea80000300a00 */
[----:B--2---:R0:W-:Y:S04]  /*12c60*/  STL.64 [R1+0x1a18], R24 ;  /* 0x001a181801007387 */ /* 0x0041e80000100a00 */
[----:B0-----:R-:W2:Y:S04]  /*12c70*/  LDL.LU.64 R24, [R1+0x10] ;  /* 0x0000100001187983 */ /* 0x001ea80000300a00 */
[----:B--2---:R0:W-:Y:S04]  /*12c80*/  STL.64 [R1+0x1a20], R24 ;  /* 0x001a201801007387 */ /* 0x0041e80000100a00 */
[----:B0-----:R-:W2:Y:S04]  /*12c90*/  LDL.LU.64 R24, [R1+0x20] ;  /* 0x0000200001187983 */ /* 0x001ea80000300a00 */
[----:B--2---:R0:W-:Y:S04]  /*12ca0*/  STL.64 [R1+0x1a48], R24 ;  /* 0x001a481801007387 */ /* 0x0041e80000100a00 */
[----:B0-----:R-:W2:Y:S04]  /*12cb0*/  LDL.LU.64 R24, [R1+0x1d0] ;  /* 0x0001d00001187983 */ /* 0x001ea80000300a00 */
[----:B------:R-:W4:Y:S04]  /*12cc0*/  LDL.LU.64 R26, [R1+0x1d8] ;  /* 0x0001d800011a7983 */ /* 0x000f280000300a00 */
[----:B----4-:R-:W-:Y:S04]  /*12cd0*/  STL.64 [R1+0x1a60], R26 ;  /* 0x001a601a01007387 */ /* 0x010fe80000100a00 */
[----:B--2---:R0:W-:Y:S04]  /*12ce0*/  STL.64 [R1+0x1a58], R24 ;  /* 0x001a581801007387 */ /* 0x0041e80000100a00 */
[----:B0-----:R-:W2:Y:S04]  /*12cf0*/  LDL.LU.64 R24, [R1+0x1e0] ;  /* 0x0001e00001187983 */ /* 0x001ea80000300a00 */
[----:B------:R-:W4:Y:S01]  /*12d00*/  LDL.LU.64 R26, [R1+0x1e8] ;  /* 0x0001e800011a7983 */ /* 0x000f220000300a00 */
[----:B---3--:R-:W-:Y:S03]  /*12d10*/  HMMA.16816.F32.BF16 R16, R20, R12, R4 ;  /* 0x0000000c1410723c */ /* 0x008fe60000041804 */
[----:B----4-:R-:W-:Y:S04]  /*12d20*/  STL.64 [R1+0x1a78], R26 ;  /* 0x001a781a01007387 */ /* 0x010fe80000100a00 */
[----:B--2---:R0:W-:Y:S04]  /*12d30*/  STL.64 [R1+0x1a70], R24 ;  /* 0x001a701801007387 */ /* 0x0041e80000100a00 */
[----:B0-----:R-:W2:Y:S04]  /*12d40*/  LDL.LU.64 R24, [R1+0x1f0] ;  /* 0x0001f00001187983 */ /* 0x001ea80000300a00 */
[----:B------:R-:W2:Y:S04]  /*12d50*/  LDL.LU.64 R26, [R1+0x1f8] ;  /* 0x0001f800011a7983 */ /* 0x000ea80000300a00 */
[----:B------:R-:W-:Y:S04]  /*12d60*/  STL [R1+0x19d0], R3 ;  /* 0x0019d00301007387 */ /* 0x000fe80000100800 */
[----:B------:R0:W-:Y:S04]  /*12d70*/  STL.64 [R1+0x200], R16 ;  /* 0x0002001001007387 */ /* 0x0001e80000100a00 */
[----:B------:R1:W-:Y:S01]  /*12d80*/  STL.64 [R1+0x208], R18 ;  /* 0x0002081201007387 */ /* 0x0003e20000100a00 */
[----:B------:R-:W-:-:S02]  /*12d90*/  IMAD.MOV.U32 R7, RZ, RZ, R12 ;  /* 0x000000ffff077224 */ /* 0x000fc400078e000c */
[----:B------:R-:W-:Y:S01]  /*12da0*/  IMAD.MOV.U32 R15, RZ, RZ, R13 ;  /* 0x000000ffff0f7224 */ /* 0x000fe200078e000d */
[----:B0-----:R-:W3:Y:S04]  /*12db0*/  LDL.LU.64 R16, [R1+0x1c0] ;  /* 0x0001c00001107983 */ /* 0x001ee80000300a00 */
[----:B-1----:R-:W3:Y:S01]  /*12dc0*/  LDL.LU.64 R18, [R1+0x1c8] ;  /* 0x0001c80001127983 */ /* 0x002ee20000300a00 */
[----:B------:R-:W-:Y:S02]  /*12dd0*/  IMAD.MOV.U32 R12, RZ, RZ, R8 ;  /* 0x000000ffff0c7224 */ /* 0x000fe400078e0008 */
[----:B------:R-:W-:Y:S01]  /*12de0*/  IMAD.MOV.U32 R13, RZ, RZ, R9 ;  /* 0x000000ffff0d7224 */ /* 0x000fe200078e0009 */
[C---:B--2---:R-:W-:Y:S11]  /*12df0*/  HMMA.16816.F32.BF16 R24, R20.reuse, R8, R24 ;  /* 0x000000081418723c */ /* 0x044ff60000041818 */
[----:B------:R-:W-:Y:S11]  /*12e00*/  @!UPT UIADD3 URZ, URZ, URZ, URZ ;  /* 0x0000003f3f3ff290 */ /* 0x000ff6000fffe03f */
[----:B------:R-:W-:Y:S01]  /*12e10*/  @!UPT UIADD3 URZ, URZ, URZ, URZ ;  /* 0x0000003f3f3ff290 */ /* 0x000fe2000fffe03f */
[----:B------:R-:W-:Y:S04]  /*12e20*/  STL.64 [R1+0x1f0], R24 ;  /* 0x0001f01801007387 */ /* 0x000fe80000100a00 */
[----:B------:R0:W-:Y:S04]  /*12e30*/  STL.64 [R1+0x1f8], R26 ;  /* 0x0001f81a01007387 */ /* 0x0001e80000100a00 */
[----:B0-----:R-:W2:Y:S04]  /*12e40*/  LDL.LU.64 R26, [R1+0x1a78] ;  /* 0x001a7800011a7983 */ /* 0x001ea80000300a00 */
[----:B------:R-:W2:Y:S04]  /*12e50*/  LDL.LU.64 R24, [R1+0x1a70] ;  /* 0x001a700001187983 */ /* 0x000ea80000300a00 */
[----:B------:R-:W2:Y:S02]  /*12e60*/  LDL.LU.64 R8, [R1+0x1a68] ;  /* 0x001a680001087983 */ /* 0x000ea40000300a00 */
        /* <DEDUP_REMOVED lines=17> */
[----:B------:R-:W4:Y:S04]  /*12f80*/  LDL.LU.64 R10, [R1+0x1b8] ;  /* 0x0001b800010a7983 */ /* 0x000f280000300a00 */
[----:B------:R-:W-:Y:S04]  /*12f90*/  STL.64 [R1+0x19f0], R14 ;  /* 0x0019f00e01007387 */ /* 0x000fe80000100a00 */
[----:B------:R0:W-:Y:S04]  /*12fa0*/  STL.64 [R1+0x19e8], R12 ;  /* 0x0019e80c01007387 */ /* 0x0001e80000100a00 */
[----:B0-----:R-:W3:Y:S02]  /*12fb0*/  LDL.LU.64 R12, [R1+0x40] ;  /* 0x00004000010c7983 */ /* 0x001ee40000300a00 */
[----:B---3--:R-:W-:Y:S01]  /*12fc0*/  HMMA.16816.F32.BF16 R16, R20, R12, R16 ;  /* 0x0000000c1410723c */ /* 0x008fe20000041810 */
[----:B------:R-:W-:-:S02]  /*12fd0*/  IMAD.MOV.U32 R5, RZ, RZ, R12 ;  /* 0x000000ffff057224 */ /* 0x000fc400078e000c */
[----:B------:R-:W-:Y:S11]  /*12fe0*/  IMAD.MOV.U32 R3, RZ, RZ, R13 ;  /* 0x000000ffff037224 */ /* 0x000ff600078e000d */
[----:B------:R-:W-:Y:S09]  /*12ff0*/  @!UPT UIADD3 URZ, URZ, URZ, URZ ;  /* 0x0000003f3f3ff290 */ /* 0x000ff2000fffe03f */
[----:B------:R0:W-:Y:S01]  /*13000*/  STL.64 [R1+0x1c0], R16 ;  /* 0x0001c01001007387 */ /* 0x0001e20000100a00 */
[----:B------:R-:W-:Y:S03]  /*13010*/  STL.64 [R1+0x1c8], R18 ;  /* 0x0001c81201007387 */ /* 0x000fe60000100a00 */
[----:B0-----:R-:W4:Y:S01]  /*13020*/  LDL.LU.64 R16, [R1+0x1a40] ;  /* 0x001a400001107983 */ /* 0x001f220000300a00 */
[----:B------:R-:W-:Y:S02]  /*13030*/  STL.64 [R1+0x1a30], R6 ;  /* 0x001a300601007387 */ /* 0x000fe40000100a00 */
[----:B------:R0:W-:Y:S02]  /*13040*/  STL [R1+0x1a28], R5 ;  /* 0x001a280501007387 */ /* 0x0001e40000100800 */
[----:B0-----:R-:W2:Y:S01]  /*13050*/  LDL.LU.64 R4, [R1+0x1a0] ;  /* 0x0001a00001047983 */ /* 0x001ea20000300a00 */
[----:B------:R-:W2:Y:S02]  /*13060*/  LDL.LU.64 R6, [R1+0x1a8] ;  /* 0x0001a80001067983 */ /* 0x000ea40000300a00 */
[----:B------:R-:W3:Y:S02]  /*13070*/  LDL.LU.64 R12, [R1+0x170] ;  /* 0x00017000010c7983 */ /* 0x000ee40000300a00 */
[----:B------:R-:W2:Y:S01]  /*13080*/  LDL.LU.64 R14, [R1+0x178] ;  /* 0x00017800010e7983 */ /* 0x000ea20000300a00 */
[C---:B----4-:R-:W-:Y:S01]  /*13090*/  HMMA.16816.F32.BF16 R8, R20.reuse, R16, R8 ;  /* 0x000000101408723c */ /* 0x050fe20000041808 */
[----:B--2---:R-:W-:Y:S01]  /*130a0*/  STL.64 [R1+0x1a10], R14 ;  /* 0x001a100e01007387 */ /* 0x004fe20000100a00 */
[----:B---3--:R0:W-:Y:S03]  /*130b0*/  STL.64 [R1+0x1a08], R12 ;  /* 0x001a080c01007387 */ /* 0x0081e60000100a00 */
[----:B0-----:R-:W2:Y:S01]  /*130c0*/  LDL.LU.64 R12, [R1+0x180] ;  /* 0x00018000010c7983 */ /* 0x001ea20000300a00 */
[----:B------:R-:W2:Y:S11]  /*130d0*/  LDL.LU.64 R14, [R1+0x188] ;  /* 0x00018800010e7983 */ /* 0x000eb60000300a00 */
[----:B------:R-:W-:Y:S06]  /*130e0*/  @!UPT UIADD3 URZ, URZ, URZ, URZ ;  /* 0x0000003f3f3ff290 */ /* 0x000fec000fffe03f */
[----:B------:R0:W-:Y:S02]  /*130f0*/  STL.64 [R1+0x1b0], R8 ;  /* 0x0001b00801007387 */ /* 0x0001e40000100a00 */
[----:B------:R1:W-:Y:S01]  /*13100*/  STL.64 [R1+0x1b8], R10 ;  /* 0x0001b80a01007387 */ /* 0x0003e20000100a00 */
[----:B------:R-:W-:Y:S01]  /*13110*/  HMMA.16816.F32.BF16 R4, R20, R24, R4 ;  /* 0x000000181404723c */ /* 0x000fe20000041804 */
[----:B0-----:R-:W3:Y:S01]  /*13120*/  LDL.LU R8, [R1+0x1a38] ;  /* 0x001a380001087983 */ /* 0x001ee20000300800 */
[----:B-1----:R-:W-:Y:S02]  /*13130*/  IMAD.MOV.U32 R11, RZ, RZ, R16 ;  /* 0x000000ffff0b7224 */ /* 0x002fe400078e0010 */
[----:B------:R-:W-:Y:S02]  /*13140*/  IMAD.MOV.U32 R10, RZ, RZ, R17 ;  /* 0x000000ffff0a7224 */ /* 0x000fe400078e0011 */
[----:B------:R-:W0:Y:S01]  /*13150*/  LDSM.16.MT88.4 R16, [R0+0x4000] ;  /* 0x004000000010783b */ /* 0x000e220000004200 */
[----:B------:R-:W-:-:S03]  /*13160*/  IMAD.MOV.U32 R9, RZ, RZ, R24 ;  /* 0x000000ffff097224 */ /* 0x000fc600078e0018 */
[----:B0-----:R-:W-:Y:S01]  /*13170*/  STL.64 [R1+0x18c8], R18 ;  /* 0x0018c81201007387 */ /* 0x001fe20000100a00 */
[----:B------:R0:W-:Y:S03]  /*13180*/  STL.64 [R1+0x18c0], R16 ;  /* 0x0018c01001007387 */ /* 0x0001e60000100a00 */
[----:B0-----:R-:W4:Y:S01]  /*13190*/  LDL.LU.64 R16, [R1+0x190] ;  /* 0x0001900001107983 */ /* 0x001f220000300a00 */
[----:B------:R-:W4:Y:S08]  /*131a0*/  LDL.LU.64 R18, [R1+0x198] ;  /* 0x0001980001127983 */ /* 0x000f300000300a00 */
[----:B------:R0:W-:Y:S02]  /*131b0*/  STL.64 [R1+0x1a0], R4 ;  /* 0x0001a00401007387 */ /* 0x0001e40000100a00 */
[----:B------:R1:W-:Y:S02]  /*131c0*/  STL.64 [R1+0x1a8], R6 ;  /* 0x0001a80601007387 */ /* 0x0003e40000100a00 */
[----:B0-----:R-:W-:Y:S01]  /*131d0*/  IMAD.MOV.U32 R4, RZ, RZ, R25 ;  /* 0x000000ffff047224 */ /* 0x001fe200078e0019 */
[----:B-1----:R-:W2:Y:S01]  /*131e0*/  LDL.LU.64 R6, [R1+0x1a30] ;  /* 0x001a300001067983 */ /* 0x002ea20000300a00 */
[----:B------:R-:W2:Y:S02]  /*131f0*/  LDL.LU R5, [R1+0x1a28] ;  /* 0x001a280001057983 */ /* 0x000ea40000300800 */
[----:B------:R-:W4:Y:S02]  /*13200*/  LDL.LU.64 R24, [R1+0x1a20] ;  /* 0x001a200001187983 */ /* 0x000f240000300a00 */
[C---:B----4-:R-:W-:Y:S11]  /*13210*/  HMMA.16816.F32.BF16 R16, R20.reuse, R24, R16 ;  /* 0x000000181410723c */ /* 0x050ff60000041810 */
[----:B------:R-:W-:Y:S11]  /*13220*/  @!UPT UIADD3 URZ, URZ, URZ, URZ ;  /* 0x0000003f3f3ff290 */ /* 0x000ff6000fffe03f */
[----:B------:R-:W-:Y:S01]  /*13230*/  @!UPT UIADD3 URZ, URZ, URZ, URZ ;  /* 0x0000003f3f3ff290 */ /* 0x000fe2000fffe03f */
[----:B------:R0:W-:Y:S01]  /*13240*/  STL.64 [R1+0x190], R16 ;  /* 0x0001901001007387 */ /* 0x0001e20000100a00 */
[----:B------:R1:W-:Y:S02]  /*13250*/  STL.64 [R1+0x198], R18 ;  /* 0x0001981201007387 */ /* 0x0003e40000100a00 */
[----:B0-----:R-:W-:Y:S02]  /*13260*/  IMAD.MOV.U32 R17, RZ, RZ, R24 ;  /* 0x000000ffff117224 */ /* 0x001fe400078e0018 */
[----:B------:R-:W-:Y:S02]  /*13270*/  IMAD.MOV.U32 R16, RZ, RZ, R25 ;  /* 0x000000ffff107224 */ /* 0x000fe400078e0019 */
[----:B------:R-:W2:Y:S02]  /*13280*/  LDL.LU.64 R24, [R1+0x1a18] ;  /* 0x001a180001187983 */ /* 0x000ea40000300a00 */
[----:B--2---:R-:W-:Y:S01]  /*13290*/  HMMA.16816.F32.BF16 R12, R20, R24, R12 ;  /* 0x00000018140c723c */ /* 0x004fe2000004180c */
[----:B-1----:R-:W-:-:S02]  /*132a0*/  IMAD.MOV.U32 R19, RZ, RZ, R24 ;  /* 0x000000ffff137224 */ /* 0x002fc400078e0018 */
[----:B------:R-:W-:Y:S11]  /*132b0*/  IMAD.MOV.U32 R18, RZ, RZ, R25 ;  /* 0x000000ffff127224 */ /* 0x000ff600078e0019 */
[----:B------:R-:W-:Y:S09]  /*132c0*/  @!UPT UIADD3 URZ, URZ, URZ, URZ ;  /* 0x0000003f3f3ff290 */ /* 0x000ff2000fffe03f */
[----:B------:R-:W-:Y:S01]  /*132d0*/  STL.64 [R1+0x180], R12 ;  /* 0x0001800c01007387 */ /* 0x000fe20000100a00 */
[----:B------:R0:W-:Y:S03]  /*132e0*/  STL.64 [R1+0x188], R14 ;  /* 0x0001880e01007387 */ /* 0x0001e60000100a00 */
[----:B0-----:R-:W2:Y:S01]  /*132f0*/  LDL.LU.64 R14, [R1+0x1a10] ;  /* 0x001a1000010e7983 */ /* 0x001ea20000300a00 */
[----:B------:R-:W2:Y:S02]  /*13300*/  LDL.LU.64 R12, [R1+0x1a08] ;  /* 0x001a0800010c7983 */ /* 0x000ea40000300a00 */
[----:B------:R-:W4:Y:S02]  /*13310*/  LDL.LU.64 R26, [R1+0x1a00] ;  /* 0x001a0000011a7983 */ /* 0x000f240000300a00 */
[----:B------:R-:W2:Y:S02]  /*13320*/  LDL.LU.64 R24, [R1+0x19f8] ;  /* 0x0019f80001187983 */ /* 0x000ea40000300a00 */
[----:B--2---:R-:W-:Y:S11]  /*13330*/  HMMA.16816.F32.BF16 R12, R20, R24, R12 ;  /* 0x00000018140c723c */ /* 0x004ff6000004180c */
[----:B------:R-:W-:Y:S11]  /*13340*/  @!UPT UIADD3 URZ, URZ, URZ, URZ ;  /* 0x0000003f3f3ff290 */ /* 0x000ff6000fffe03f */
[----:B------:R-:W-:Y:S01]  /*13350*/  @!UPT UIADD3 URZ, URZ, URZ, URZ ;  /* 0x0000003f3f3ff290 */ /* 0x000fe2000fffe03f */
[----:B------:R-:W-:Y:S01]  /*13360*/  STL.64 [R1+0x170], R12 ;  /* 0x0001700c01007387 */ /* 0x000fe20000100a00 */
[----:B------:R0:W-:Y:S03]  /*13370*/  STL.64 [R1+0x178], R14 ;  /* 0x0001780e01007387 */ /* 0x0001e60000100a00 */
[----:B0-----:R-:W2:Y:S01]  /*13380*/  LDL.LU.64 R14, [R1+0x19f0] ;  /* 0x0019f000010e7983 */ /* 0x001ea20000300a00 */
[----:B------:R-:W2:Y:S02]  /*13390*/  LDL.LU.64 R12, [R1+0x19e8] ;  /* 0x0019e800010c7983 */ /* 0x000ea40000300a00 */
[----:B----4-:R-:W-:Y:S02]  /*133a0*/  STL.64 [R1+0x18d8], R26 ;  /* 0x0018d81a01007387 */ /* 0x010fe40000100a00 */
[----:B------:R0:W-:Y:S02]  /*133b0*/  STL.64 [R1+0x18d0], R24 ;  /* 0x0018d01801007387 */ /* 0x0001e40000100a00 */
[----:B0-----:R-:W-:-:S02]  /*133c0*/  IMAD.MOV.U32 R24, RZ, RZ, R19 ;  /* 0x000000ffff187224 */ /* 0x001fc400078e0013 */
[----:B------:R-:W-:-:S05]  /*133d0*/  IMAD.MOV.U32 R25, RZ, RZ, R18 ;  /* 0x000000ffff197224 */ /* 0x000fca00078e0012 */
[----:B------:R0:W-:Y:S02]  /*133e0*/  STL.64 [R1+0x18f0], R24 ;  /* 0x0018f01801007387 */ /* 0x0001e40000100a00 */
[----:B0-----:R-:W-:Y:S02]  /*133f0*/  IMAD.MOV.U32 R24, RZ, RZ, R17 ;  /* 0x000000ffff187224 */ /* 0x001fe400078e0011 */
[----:B------:R-:W-:Y:S02]  /*13400*/  IMAD.MOV.U32 R25, RZ, RZ, R16 ;  /* 0x000000ffff197224 */ /* 0x000fe400078e0010 */
[----:B------:R-:W4:Y:S01]  /*13410*/  LDL.LU.64 R16, [R1+0x150] ;  /* 0x0001500001107983 */ /* 0x000f220000300a00 */
[----:B------:R-:W4:Y:S02]  /*13420*/  LDL.LU.64 R18, [R1+0x158] ;  /* 0x0001580001127983 */ /* 0x000f240000300a00 */
[----:B------:R0:W-:Y:S02]  /*13430*/  STL.64 [R1+0x1908], R24 ;  /* 0x0019081801007387 */ /* 0x0001e40000100a00 */
[----:B0-----:R-:W-:-:S02]  /*13440*/  IMAD.MOV.U32 R24, RZ, RZ, R9 ;  /* 0x000000ffff187224 */ /* 0x001fc400078e0009 */
[----:B------:R-:W-:Y:S01]  /*13450*/  IMAD.MOV.U32 R25, RZ, RZ, R4 ;  /* 0x000000ffff197224 */ /* 0x000fe200078e0004 */
[----:B------:R-:W3:Y:S01]  /*13460*/  LDL.LU R9, [R1+0x19e4] ;  /* 0x0019e40001097983 */ /* 0x000ee20000300800 */
[----:B------:R-:W4:Y:S03]  /*13470*/  LDL.LU R4, [R1+0x19e0] ;  /* 0x0019e00001047983 */ /* 0x000f260000300800 */
[----:B------:R0:W-:Y:S02]  /*13480*/  STL.64 [R1+0x1920], R24 ;  /* 0x0019201801007387 */ /* 0x0001e40000100a00 */
[----:B0-----:R-:W-:Y:S02]  /*13490*/  IMAD.MOV.U32 R24, RZ, RZ, R11 ;  /* 0x000000ffff187224 */ /* 0x001fe400078e000b */
[----:B------:R-:W-:Y:S01]  /*134a0*/  IMAD.MOV.U32 R25, RZ, RZ, R10 ;  /* 0x000000ffff197224 */ /* 0x000fe200078e000a */
[----:B------:R-:W2:Y:S01]  /*134b0*/  LDL.LU R11, [R1+0x19dc] ;  /* 0x0019dc00010b7983 */ /* 0x000ea20000300800 */
[----:B------:R-:W2:Y:S03]  /*134c0*/  LDL.LU R10, [R1+0x19d8] ;  /* 0x0019d800010a7983 */ /* 0x000ea60000300800 */
[----:B------:R0:W-:Y:S04]  /*134d0*/  STL.64 [R1+0x1938], R24 ;  /* 0x0019381801007387 */ /* 0x0001e80000100a00 */
[----:B0-----:R-:W3:Y:S01]  /*134e0*/  LDL.LU.64 R24, [R1+0x160] ;  /* 0x0001600001187983 */ /* 0x001ee20000300a00 */
[----:B------:R-:W3:Y:S02]  /*134f0*/  LDL.LU.64 R26, [R1+0x168] ;  /* 0x00016800011a7983 */ /* 0x000ee40000300a00 */
[----:B---3--:R-:W-:Y:S11]  /*13500*/  HMMA.16816.F32.BF16 R24, R20, R8, R24 ;  /* 0x000000081418723c */ /* 0x008ff60000041818 */
[----:B------:R-:W-:Y:S11]  /*13510*/  @!UPT UIADD3 URZ, URZ, URZ, URZ ;  /* 0x0000003f3f3ff290 */ /* 0x000ff6000fffe03f */
[----:B------:R-:W-:Y:S01]  /*13520*/  @!UPT UIADD3 URZ, URZ, URZ, URZ ;  /* 0x0000003f3f3ff290 */ /* 0x000fe2000fffe03f */
[----:B------:R0:W-:Y:S01]  /*13530*/  STL.64 [R1+0x160], R24 ;  /* 0x0001601801007387 */ /* 0x0001e20000100a00 */
[----:B------:R-:W-:Y:S02]  /*13540*/  STL.64 [R1+0x168], R26 ;  /* 0x0001681a01007387 */ /* 0x000fe40000100a00 */
[----:B0-----:R-:W-:Y:S02]  /*13550*/  IMAD.MOV.U32 R24, RZ, RZ, R5 ;  /* 0x000000ffff187224 */ /* 0x001fe400078e0005 */
[----:B------:R-:W4:Y:S01]  /*13560*/  LDL.LU R5, [R1+0x19d4] ;  /* 0x0019d40001057983 */ /* 0x000f220000300800 */
[----:B------:R-:W-:Y:S02]  /*13570*/  IMAD.MOV.U32 R25, RZ, RZ, R3 ;  /* 0x000000ffff197224 */ /* 0x000fe400078e0003 */
[----:B------:R-:W3:Y:S03]  /*13580*/  LDL.LU R3, [R1+0x19d0] ;  /* 0x0019d00001037983 */ /* 0x000ee60000300800 */
[----:B------:R-:W-:Y:S01]  /*13590*/  STL.64 [R1+0x1950], R24 ;  /* 0x0019501801007387 */ /* 0x000fe20000100a00 */
[----:B--2---:R-:W-:Y:S02]  /*135a0*/  STL.64 [R1+0x18e8], R10 ;  /* 0x0018e80a01007387 */ /* 0x004fe40000100a00 */
[----:B------:R0:W-:Y:S02]  /*135b0*/  STL.64 [R1+0x18e0], R8 ;  /* 0x0018e00801007387 */ /* 0x0001e40000100a00 */
[----:B0-----:R-:W2:Y:S01]  /*135c0*/  LDL.LU R8, [R1+0xa0] ;  /* 0x0000a00001087983 */ /* 0x001ea20000300800 */
[----:B------:R-:W2:Y:S02]  /*135d0*/  LDL.LU R9, [R1+0xa4] ;  /* 0x0000a40001097983 */ /* 0x000ea40000300800 */
[----:B------:R-:W-:-:S02]  /*135e0*/  IMAD.MOV.U32 R24, RZ, RZ, R14 ;  /* 0x000000ffff187224 */ /* 0x000fc400078e000e */
[----:B------:R-:W-:Y:S01]  /*135f0*/  IMAD.MOV.U32 R25, RZ, RZ, R6 ;  /* 0x000000ffff197224 */ /* 0x000fe200078e0006 */
[----:B----4-:R-:W-:Y:S01]  /*13600*/  HMMA.16816.F32.BF16 R16, R20, R4, R16 ;  /* 0x000000041410723c */ /* 0x010fe20000041810 */
[----:B--2---:R0:W-:Y:S04]  /*13610*/  STL.64 [R1+0x19a8], R8 ;  /* 0x0019a80801007387 */ /* 0x0041e80000100a00 */
[----:B0-----:R-:W2:Y:S01]  /*13620*/  LDL.LU.64 R8, [R1+0x140] ;  /* 0x0001400001087983 */ /* 0x001ea20000300a00 */
[----:B------:R-:W2:Y:S11]  /*13630*/  LDL.LU.64 R10, [R1+0x148] ;  /* 0x00014800010a7983 */ /* 0x000eb60000300a00 */
[----:B------:R-:W-:Y:S06]  /*13640*/  @!UPT UIADD3 URZ, URZ, URZ, URZ ;  /* 0x0000003f3f3ff290 */ /* 0x000fec000fffe03f */
[----:B------:R0:W-:Y:S02]  /*13650*/  STL.64 [R1+0x150], R16 ;  /* 0x0001501001007387 */ /* 0x0001e40000100a00 */
[----:B------:R-:W-:Y:S02]  /*13660*/  STL.64 [R1+0x158], R18 ;  /* 0x0001581201007387 */ /* 0x000fe40000100a00 */
[----:B0-----:R-:W-:Y:S02]  /*13670*/  IMAD.MOV.U32 R16, RZ, RZ, R28 ;  /* 0x000000ffff107224 */ /* 0x001fe400078e001c */
[----:B------:R-:W-:Y:S01]  /*13680*/  IMAD.MOV.U32 R17, RZ, RZ, R29 ;  /* 0x000000ffff117224 */ /* 0x000fe200078e001d */
[----:B------:R-:W4:Y:S01]  /*13690*/  LDL.LU R28, [R1+0x19cc] ;  /* 0x0019cc00011c7983 */ /* 0x000f220000300800 */
[----:B------:R-:W2:Y:S02]  /*136a0*/  LDL.LU R29, [R1+0x19c8] ;  /* 0x0019c800011d7983 */ /* 0x000ea40000300800 */
[----:B------:R-:W2:Y:S02]  /*136b0*/  LDL.LU.64 R20, [R1+0x120] ;  /* 0x0001200001147983 */ /* 0x000ea40000300a00 */
[----:B------:R-:W2:Y:S01]  /*136c0*/  LDL.LU.64 R22, [R1+0x128] ;  /* 0x0001280001167983 */ /* 0x000ea20000300a00 */
[----:B------:R0:W-:Y:S02]  /*136d0*/  STL.64 [R1+0x1968], R16 ;  /* 0x0019681001007387 */ /* 0x0001e40000100a00 */
[----:B0-----:R-:W-:-:S02]  /*136e0*/  IMAD.MOV.U32 R16, RZ, RZ, R12 ;  /* 0x000000ffff107224 */ /* 0x001fc400078e000c */
[----:B------:R-:W-:Y:S01]  /*136f0*/  IMAD.MOV.U32 R17, RZ, RZ, R13 ;  /* 0x000000ffff117224 */ /* 0x000fe200078e000d */
[----:B------:R-:W2:Y:S01]  /*13700*/  LDL.LU R12, [R1+0x19c4] ;  /* 0x0019c400010c7983 */ /* 0x000ea20000300800 */
[----:B------:R-:W2:Y:S03]  /*13710*/  LDL.LU R13, [R1+0x19c0] ;  /* 0x0019c000010d7983 */ /* 0x000ea60000300800 */
[----:B------:R0:W-:Y:S01]  /*13720*/  STL.64 [R1+0x1978], R16 ;  /* 0x0019781001007387 */ /* 0x0001e20000100a00 */
[----:B------:R-:W2:Y:S02]  /*13730*/  LDL.LU R14, [R1+0x19bc] ;  /* 0x0019bc00010e7983 */ /* 0x000ea40000300800 */
[----:B------:R-:W2:Y:S02]  /*13740*/  LDL.LU R6, [R1+0x19b8] ;  /* 0x0019b80001067983 */ /* 0x000ea40000300800 */
[----:B0-----:R-:W-:-:S02]  /*13750*/  IMAD.MOV.U32 R16, RZ, RZ, R7 ;  /* 0x000000ffff107224 */ /* 0x001fc400078e0007 */
[----:B------:R-:W2:Y:S01]  /*13760*/  LDL.LU R7, [R1+0x19b4] ;  /* 0x0019b40001077983 */ /* 0x000ea20000300800 */
[----:B------:R-:W-:Y:S02]  /*13770*/  IMAD.MOV.U32 R17, RZ, RZ, R15 ;  /* 0x000000ffff117224 */ /* 0x000fe400078e000f */
[----:B------:R-:W3:Y:S03]  /*13780*/  LDL.LU R15, [R1+0x19b0] ;  /* 0x0019b000010f7983 */ /* 0x000ee60000300800 */
[----:B------:R0:W-:Y:S04]  /*13790*/  STL.64 [R1+0x1990], R16 ;  /* 0x0019901001007387 */ /* 0x0001e80000100a00 */
[----:B0-----:R-:W3:Y:S01]  /*137a0*/  LDL.LU R16, [R1+0xc0] ;  /* 0x0000c00001107983 */ /* 0x001ee20000300800 */
[----:B------:R-:W3:Y:S02]  /*137b0*/  LDL.LU R17, [R1+0xc4] ;  /* 0x0000c40001117983 */ /* 0x000ee40000300800 */
[----:B------:R-:W-:Y:S01]  /*137c0*/  STL.64 [R1+0x1970], R24 ;  /* 0x0019701801007387 */ /* 0x000fe20000100a00 */
[----:B--2---:R-:W-:Y:S01]  /*137d0*/  STL.64 [R1+0x1900], R6 ;  /* 0x0019000601007387 */ /* 0x004fe20000100a00 */
[----:B------:R0:W-:Y:S03]  /*137e0*/  STL.64 [R1+0x18f8], R4 ;  /* 0x0018f80401007387 */ /* 0x0001e60000100a00 */
[----:B0-----:R-:W2:Y:S01]  /*137f0*/  LDL.LU.64 R4, [R1+0x130] ;  /* 0x0001300001047983 */ /* 0x001ea20000300a00 */
[----:B------:R-:W2:Y:S02]  /*13800*/  LDL.LU.64 R6, [R1+0x138] ;  /* 0x0001380001067983 */ /* 0x000ea40000300a00 */
[----:B------:R-:W-:-:S02]  /*13810*/  IMAD.MOV.U32 R24, RZ, RZ, R29 ;  /* 0x000000ffff187224 */ /* 0x000fc400078e001d */
[----:B----4-:R-:W-:Y:S01]  /*13820*/  IMAD.MOV.U32 R25, RZ, RZ, R28 ;  /* 0x000000ffff197224 */ /* 0x010fe200078e001c */
[C---:B---3--:R-:W-:Y:S01]  /*13830*/  HMMA.16816.F32.BF16 R16, R12.reuse, R16, R8 ;  /* 0x000000100c10723c */ /* 0x048fe20000041808 */
[----:B------:R-:W3:Y:S11]  /*13840*/  LDL.LU.64 R8, [R1+0x19a8] ;  /* 0x0019a80001087983 */ /* 0x000ef60000300a00 */
[----:B------:R-:W-:Y:S11]  /*13850*/  @!UPT UIADD3 URZ, URZ, URZ, URZ ;  /* 0x0000003f3f3ff290 */ /* 0x000ff6000fffe03f */
[----:B------:R-:W-:Y:S01]  /*13860*/  STL.64 [R1+0x140], R16 ;  /* 0x0001401001007387 */ /* 0x000fe20000100a00 */
[----:B------:R-:W-:Y:S01]  /*13870*/  STL.64 [R1+0x148], R18 ;  /* 0x0001481201007387 */ /* 0x000fe20000100a00 */
[C---:B--2---:R-:W-:Y:S11]  /*13880*/  HMMA.16816.F32.BF16 R24, R12.reuse, R24, R4 ;  /* 0x000000180c18723c */ /* 0x044ff60000041804 */
[----:B------:R-:W-:Y:S11]  /*13890*/  @!UPT UIADD3 URZ, URZ, URZ, URZ ;  /* 0x0000003f3f3ff290 */ /* 0x000ff6000fffe03f */
[----:B------:R-:W-:Y:S01]  /*138a0*/  @!UPT UIADD3 URZ, URZ, URZ, URZ ;  /* 0x0000003f3f3ff290 */ /* 0x000fe2000fffe03f */
[----:B------:R0:W-:Y:S01]  /*138b0*/  STL.64 [R1+0x130], R24 ;  /* 0x0001301801007387 */ /* 0x0001e20000100a00 */
[----:B------:R1:W-:Y:S03]  /*138c0*/  STL.64 [R1+0x138], R26 ;  /* 0x0001381a01007387 */ /* 0x0003e60000100a00 */
[----:B0-----:R-:W2:Y:S01]  /*138d0*/  LDL.LU.64 R24, [R1+0xe0] ;  /* 0x0000e00001187983 */ /* 0x001ea20000300a00 */
[----:B-1----:R-:W4:Y:S01]  /*138e0*/  LDL.LU.64 R26, [R1+0xe8] ;  /* 0x0000e800011a7983 */ /* 0x002f220000300a00 */
[----:B---3--:R-:W-:Y:S11]  /*138f0*/  HMMA.16816.F32.BF16 R4, R12, R8, R20 ;  /* 0x000000080c04723c */ /* 0x008ff60000041814 */
[----:B------:R-:W-:Y:S11]  /*13900*/  @!UPT UIADD3 URZ, URZ, URZ, URZ ;  /* 0x0000003f3f3ff290 */ /* 0x000ff6000fffe03f */
[----:B------:R-:W-:Y:S01]  /*13910*/  @!UPT UIADD3 URZ, URZ, URZ, URZ ;  /* 0x0000003f3f3ff290 */ /* 0x000fe2000fffe03f */
[----:B------:R-:W-:Y:S01]  /*13920*/  STL.64 [R1+0x120], R4 ;  /* 0x0001200401007387 */ /* 0x000fe20000100a00 */
[----:B------:R-:W-:Y:S03]  /*13930*/  STL.64 [R1+0x128], R6 ;  /* 0x0001280601007387 */ /* 0x000fe60000100a00 */
[----:B----4-:R-:W-:Y:S01]  /*13940*/  STL.64 [R1+0x1988], R26 ;  /* 0x0019881a01007387 */ /* 0x010fe20000100a00 */
[----:B--2---:R0:W-:Y:S03]  /*13950*/  STL.64 [R1+0x1980], R24 ;  /* 0x0019801801007387 */ /* 0x0041e60000100a00 */
[----:B0-----:R-:W2:Y:S01]  /*13960*/  LDL.LU.64 R24, [R1+0xf0] ;  /* 0x0000f00001187983 */ /* 0x001ea20000300a00 */
[----:B------:R-:W3:Y:S03]  /*13970*/  LDL.LU.64 R26, [R1+0xf8] ;  /* 0x0000f800011a7983 */ /* 0x000ee60000300a00 */
[----:B---3--:R-:W-:Y:S01]  /*13980*/  STL.64 [R1+0x19a0], R26 ;  /* 0x0019a01a01007387 */ /* 0x008fe20000100a00 */
[----:B--2---:R0:W-:Y:S03]  /*13990*/  STL.64 [R1+0x1998], R24 ;  /* 0x0019981801007387 */ /* 0x0041e60000100a00 */
[----:B0-----:R-:W2:Y:S01]  /*139a0*/  LDL.LU.64 R24, [R1+0x100] ;  /* 0x0001000001187983 */ /* 0x001ea20000300a00 */
[----:B------:R-:W2:Y:S02]  /*139b0*/  LDL.LU.64 R26, [R1+0x108] ;  /* 0x00010800011a7983 */ /* 0x000ea40000300a00 */
[----:B------:R-:W3:Y:S02]  /*139c0*/  LDL.LU.64 R20, [R1+0x520] ;  /* 0x0005200001147983 */ /* 0x000ee40000300a00 */
[----:B------:R-:W3:Y:S01]  /*139d0*/  LDL.LU.64 R22, [R1+0x528] ;  /* 0x0005280001167983 */ /* 0x000ee20000300a00 */
[----:B------:R-:W4:Y:S01]  /*139e0*/  LDL.LU.64 R4, [R1+0x8b0] ;  /* 0x0008b00001047983 */ /* 0x000f220000300a00 */
[----:B------:R-:W2:Y:S03]  /*139f0*/  LDL.LU.64 R6, [R1+0x8b8] ;  /* 0x0008b80001067983 */ /* 0x000ea60000300a00 */
[----:B--2---:R-:W-:Y:S01]  /*13a00*/  STL.64 [R1+0x1918], R6 ;  /* 0x0019180601007387 */ /* 0x004fe20000100a00 */
[----:B----4-:R0:W-:Y:S03]  /*13a10*/  STL.64 [R1+0x1910], R4 ;  /* 0x0019100401007387 */ /* 0x0101e60000100a00 */
[----:B0-----:R-:W2:Y:S01]  /*13a20*/  LDL.LU.64 R4, [R1+0x8a0] ;  /* 0x0008a00001047983 */ /* 0x001ea20000300a00 */
[----:B------:R-:W4:Y:S03]  /*13a30*/  LDL.LU.64 R6, [R1+0x8a8] ;  /* 0x0008a80001067983 */ /* 0x000f260000300a00 */
[----:B----4-:R-:W-:Y:S01]  /*13a40*/  STL.64 [R1+0x1930], R6 ;  /* 0x0019300601007387 */ /* 0x010fe20000100a00 */
[----:B--2---:R0:W-:Y:S03]  /*13a50*/  STL.64 [R1+0x1928], R4 ;  /* 0x0019280401007387 */ /* 0x0041e60000100a00 */
[----:B0-----:R-:W2:Y:S01]  /*13a60*/  LDL.LU.64 R4, [R1+0x880] ;  /* 0x0008800001047983 */ /* 0x001ea20000300a00 */
[----:B------:R-:W4:Y:S02]  /*13a70*/  LDL.LU.64 R6, [R1+0x888] ;  /* 0x0008880001067983 */ /* 0x000f240000300a00 */
[----:B------:R-:W-:-:S02]  /*13a80*/  IMAD.MOV.U32 R16, RZ, RZ, R3 ;  /* 0x000000ffff107224 */ /* 0x000fc400078e0003 */
[----:B------:R-:W-:-:S07]  /*13a90*/  IMAD.MOV.U32 R17, RZ, RZ, R2 ;  /* 0x000000ffff117224 */ /* 0x000fce00078e0002 */
[C---:B------:R-:W-:Y:S01]  /*13aa0*/  HMMA.16816.F32.BF16 R16, R12.reuse, R16, R24 ;  /* 0x000000100c10723c */ /* 0x040fe20000041818 */
[----:B----4-:R-:W-:Y:S01]  /*13ab0*/  STL.64 [R1+0x1948], R6 ;  /* 0x0019480601007387 */ /* 0x010fe20000100a00 */
[----:B--2---:R0:W-:Y:S03]  /*13ac0*/  STL.64 [R1+0x1940], R4 ;  /* 0x0019400401007387 */ /* 0x0041e60000100a00 */
[----:B0-----:R-:W2:Y:S01]  /*13ad0*/  LDL.LU.64 R4, [R1+0x870] ;  /* 0x0008700001047983 */ /* 0x001ea20000300a00 */
[----:B------:R-:W4:Y:S03]  /*13ae0*/  LDL.LU.64 R6, [R1+0x878] ;  /* 0x0008780001067983 */ /* 0x000f260000300a00 */
[----:B----4-:R-:W-:Y:S01]  /*13af0*/  STL.64 [R1+0x1960], R6 ;  /* 0x0019600601007387 */ /* 0x010fe20000100a00 */
[----:B--2---:R0:W-:Y:S03]  /*13b00*/  STL.64 [R1+0x1958], R4 ;  /* 0x0019580401007387 */ /* 0x0041e60000100a00 */
[----:B0-----:R-:W2:Y:S01]  /*13b10*/  LDL.LU.64 R4, [R1+0x860] ;  /* 0x0008600001047983 */ /* 0x001ea20000300a00 */
[----:B------:R-:W2:Y:S02]  /*13b20*/  LDL.LU.64 R6, [R1+0x868] ;  /* 0x0008680001067983 */ /* 0x000ea40000300a00 */
[----:B------:R-:W4:Y:S02]  /*13b30*/  LDL.LU.64 R8, [R1+0x8c0] ;  /* 0x0008c00001087983 */ /* 0x000f240000300a00 */
[----:B------:R-:W4:Y:S01]  /*13b40*/  LDL.LU.64 R10, [R1+0x8c8] ;  /* 0x0008c800010a7983 */ /* 0x000f220000300a00 */
[----:B------:R-:W2:Y:S01]  /*13b50*/  LDL.LU.64 R26, [R1+0x19a0] ;  /* 0x0019a000011a7983 */ /* 0x000ea20000300a00 */
[----:B------:R-:W2:Y:S03]  /*13b60*/  LDL.LU.64 R24, [R1+0x1998] ;  /* 0x0019980001187983 */ /* 0x000ea60000300a00 */
[----:B------:R0:W-:Y:S02]  /*13b70*/  STL.64 [R1+0x100], R16 ;  /* 0x0001001001007387 */ /* 0x0001e40000100a00 */
[----:B------:R2:W-:Y:S01]  /*13b80*/  STL.64 [R1+0x108], R18 ;  /* 0x0001081201007387 */ /* 0x0005e20000100a00 */
[----:B0-----:R-:W2:Y:S02]  /*13b90*/  LDL.LU.64 R16, [R1+0x1990] ;  /* 0x0019900001107983 */ /* 0x001ea40000300a00 */
[C---:B--2---:R-:W-:Y:S02]  /*13ba0*/  HMMA.16816.F32.BF16 R16, R12.reuse, R16, R24 ;  /* 0x000000100c10723c */ /* 0x044fe40000041818 */
[----:B------:R-:W2:Y:S01]  /*13bb0*/  LDL.LU.64 R26, [R1+0x1988] ;  /* 0x00198800011a7983 */ /* 0x000ea20000300a00 */
[----:B------:R-:W2:Y:S11]  /*13bc0*/  LDL.LU.64 R24, [R1+0x1980] ;  /* 0x0019800001187983 */ /* 0x000eb60000300a00 */
[----:B------:R-:W-:Y:S09]  /*13bd0*/  @!UPT UIADD3 URZ, URZ, URZ, URZ ;  /* 0x0000003f3f3ff290 */ /* 0x000ff2000fffe03f */
[----:B------:R0:W-:Y:S01]  /*13be0*/  STL.64 [R1+0xf0], R16 ;  /* 0x0000f01001007387 */ /* 0x0001e20000100a00 */
[----:B------:R2:W-:Y:S03]  /*13bf0*/  STL.64 [R1+0xf8], R18 ;  /* 0x0000f81201007387 */ /* 0x0005e60000100a00 */
[----:B0-----:R-:W2:Y:S02]  /*13c00*/  LDL.LU.64 R16, [R1+0x1978] ;  /* 0x0019780001107983 */ /* 0x001ea40000300a00 */
[C---:B--2---:R-:W-:Y:S02]  /*13c10*/  HMMA.16816.F32.BF16 R16, R12.reuse, R16, R24 ;  /* 0x000000100c10723c */ /* 0x044fe40000041818 */
[----:B------:R-:W2:Y:S11]  /*13c20*/  LDL.LU.64 R24, [R1+0x1970] ;  /* 0x0019700001187983 */ /* 0x000eb60000300a00 */
[----:B------:R-:W-:Y:S10]  /*13c30*/  @!UPT UIADD3 URZ, URZ, URZ, URZ ;  /* 0x0000003f3f3ff290 */ /* 0x000ff4000fffe03f */
[----:B------:R0:W-:Y:S01]  /*13c40*/  STL.64 [R1+0xe0], R16 ;  /* 0x0000e01001007387 */ /* 0x0001e20000100a00 */
[----:B------:R3:W-:Y:S03]  /*13c50*/  STL.64 [R1+0xe8], R18 ;  /* 0x0000e81201007387 */ /* 0x0007e60000100a00 */
[----:B0-----:R-:W3:Y:S01]  /*13c60*/  LDL.LU.64 R16, [R1+0x1968] ;  /* 0x0019680001107983 */ /* 0x001ee20000300a00 */
[C---:B--2---:R-:W-:Y:S08]  /*13c70*/  HMMA.16816.F32.BF16 R24, R12.reuse, R24, R4 ;  /* 0x000000180c18723c */ /* 0x044ff00000041804 */
[C---:B---3--:R-:W-:Y:S01]  /*13c80*/  HMMA.16816.F32.BF16 R16, R12.reuse, R16, R20 ;  /* 0x000000100c10723c */ /* 0x048fe20000041814 */
[----:B------:R-:W0:Y:S11]  /*13c90*/  LDSM.16.MT88.4 R20, [R0+0x4080] ;  /* 0x004080000014783b */ /* 0x000e360000004200 */
[----:B------:R-:W-:Y:S11]  /*13ca0*/  @!UPT UIADD3 URZ, URZ, URZ, URZ ;  /* 0x0000003f3f3ff290 */ /* 0x000ff6000fffe03f */
[----:B------:R1:W-:Y:S01]  /*13cb0*/  STL.64 [R1+0x520], R16 ;  /* 0x0005201001007387 */ /* 0x0003e20000100a00 */
[----:B------:R2:W-:Y:S03]  /*13cc0*/  STL.64 [R1+0x528], R18 ;  /* 0x0005281201007387 */ /* 0x0005e60000100a00 */
[----:B-1----:R-:W3:Y:S01]  /*13cd0*/  LDL.LU.64 R16, [R1+0x110] ;  /* 0x0001100001107983 */ /* 0x002ee20000300a00 */
[----:B--2---:R-:W3:Y:S03]  /*13ce0*/  LDL.LU.64 R18, [R1+0x118] ;  /* 0x0001180001127983 */ /* 0x004ee60000300a00 */
[----:B0-----:R-:W-:Y:S01]  /*13cf0*/  STL.64 [R1+0x17c0], R22 ;  /* 0x0017c01601007387 */ /* 0x001fe20000100a00 */
[----:B------:R0:W-:Y:S03]  /*13d00*/  STL.64 [R1+0x17b8], R20 ;  /* 0x0017b81401007387 */ /* 0x0001e60000100a00 */
[----:B0-----:R-:W2:Y:S01]  /*13d10*/  LDL.LU.64 R20, [R1+0x8d0] ;  /* 0x0008d00001147983 */ /* 0x001ea20000300a00 */
[----:B------:R-:W2:Y:S02]  /*13d20*/  LDL.LU.64 R22, [R1+0x8d8] ;  /* 0x0008d80001167983 */ /* 0x000ea40000300a00 */
[----:B------:R-:W2:Y:S02]  /*13d30*/  LDL.LU.64 R6, [R1+0x1960] ;  /* 0x0019600001067983 */ /* 0x000ea40000300a00 */
[----:B------:R-:W2:Y:S01]  /*13d40*/  LDL.LU.64 R4, [R1+0x1958] ;  /* 0x0019580001047983 */ /* 0x000ea20000300a00 */
[----:B------:R0:W-:Y:S01]  /*13d50*/  STL.64 [R1+0x860], R24 ;  /* 0x0008601801007387 */ /* 0x0001e20000100a00 */
[----:B------:R2:W-:Y:S03]  /*13d60*/  STL.64 [R1+0x868], R26 ;  /* 0x0008681a01007387 */ /* 0x0005e60000100a00 */
        /* <DEDUP_REMOVED lines=28> */
[----:B0-----:R-:W4:Y:S02]  /*13f30*/  LDL.LU.64 R24, [R1+0x18f0] ;  /* 0x0018f00001187983 */ /* 0x001f240000300a00 */
[C---:B----4-:R-:W-:Y:S02]  /*13f40*/  HMMA.16816.F32.BF16 R24, R12.reuse, R24, R8 ;  /* 0x000000180c18723c */ /* 0x050fe40000041808 */
[----:B------:R-:W4:Y:S01]  /*13f50*/  LDL.LU.64 R10, [R1+0x18e8] ;  /* 0x0018e800010a7983 */ /* 0x000f220000300a00 */
[----:B------:R-:W3:Y:S11]  /*13f60*/  LDL.LU.64 R8, [R1+0x18e0] ;  /* 0x0018e00001087983 */ /* 0x000ef60000300a00 */
[----:B------:R-:W-:Y:S09]  /*13f70*/  @!UPT UIADD3 URZ, URZ, URZ, URZ ;  /* 0x0000003f3f3ff290 */ /* 0x000ff2000fffe03f */
[----:B------:R-:W-:Y:S01]  /*13f80*/  STL.64 [R1+0x8c0], R24 ;  /* 0x0008c01801007387 */ /* 0x000fe20000100a00 */
[----:B------:R0:W-:Y:S03]  /*13f90*/  STL.64 [R1+0x8c8], R26 ;  /* 0x0008c81a01007387 */ /* 0x0001e60000100a00 */
[----:B0-----:R-:W2:Y:S01]  /*13fa0*/  LDL.LU.64 R26, [R1+0x18d8] ;  /* 0x0018d800011a7983 */ /* 0x001ea20000300a00 */
[----:B------:R-:W2:Y:S01]  /*13fb0*/  LDL.LU.64 R24, [R1+0x18d0] ;  /* 0x0018d00001187983 */ /* 0x000ea20000300a00 */
[C---:B---3--:R-:W-:Y:S08]  /*13fc0*/  HMMA.16816.F32.BF16 R16, R12.reuse, R8, R16 ;  /* 0x000000080c10723c */ /* 0x048ff00000041810 */
[----:B--2---:R-:W-:Y:S11]  /*13fd0*/  HMMA.16816.F32.BF16 R20, R12, R24, R20 ;  /* 0x000000180c14723c */ /* 0x004ff60000041814 */
[----:B------:R-:W-:Y:S11]  /*13fe0*/  @!UPT UIADD3 URZ, URZ, URZ, URZ ;  /* 0x0000003f3f3ff290 */ /* 0x000ff6000fffe03f */
[----:B------:R-:W-:Y:S02]  /*13ff0*/  @!UPT UIADD3 URZ, URZ, URZ, URZ ;  /* 0x0000003f3f3ff290 */ /* 0x000fe4000fffe03f */
[----:B------:R-:W-:Y:S02]  /*14000*/  IMAD.MOV.U32 R25, RZ, RZ, R23 ;  /* 0x000000ffff197224 */ /* 0x000fe400078e0017 */
[----:B------:R-:W-:Y:S02]  /*14010*/  IMAD.MOV.U32 R29, RZ, RZ, R22 ;  /* 0x000000ffff1d7224 */ /* 0x000fe400078e0016 */
[----:B------:R-:W-:Y:S02]  /*14020*/  IMAD.MOV.U32 R0, RZ, RZ, R21 ;  /* 0x000000ffff007224 */ /* 0x000fe400078e0015 */
[----:B------:R-:W-:Y:S01]  /*14030*/  IMAD.MOV.U32 R3, RZ, RZ, R20 ;  /* 0x000000ffff037224 */ /* 0x000fe200078e0014 */
[----:B------:R-:W-:Y:S01]  /*14040*/  STL [R1+0xff4], R25 ;  /* 0x000ff41901007387 */ /* 0x000fe20000100800 */
[----:B------:R-:W-:Y:S02]  /*14050*/  STL [R1+0xff0], R29 ;  /* 0x000ff01d01007387 */ /* 0x000fe40000100800 */
[----:B------:R-:W-:Y:S02]  /*14060*/  STL [R1+0xfec], R0 ;  /* 0x000fec0001007387 */ /* 0x000fe40000100800 */
[----:B------:R-:W-:Y:S01]  /*14070*/  STL [R1+0xfe8], R3 ;  /* 0x000fe80301007387 */ /* 0x000fe20000100800 */
[----:B------:R-:W-:Y:S01]  /*14080*/  STL.64 [R1+0x110], R16 ;  /* 0x0001101001007387 */ /* 0x000fe20000100a00 */
[----:B----4-:R0:W-:Y:S02]  /*14090*/  STL.64 [R1+0x1860], R10 ;  /* 0x0018600a01007387 */ /* 0x0101e40000100a00 */
[----:B------:R-:W2:Y:S02]  /*140a0*/  LDL.LU R8, [R1+0x4d0] ;  /* 0x0004d00001087983 */ /* 0x000ea40000300800 */
[----:B------:R-:W2:Y:S01]  /*140b0*/  LDL.LU R9, [R1+0x4d4] ;  /* 0x0004d40001097983 */ /* 0x000ea20000300800 */
[----:B0-----:R-:W3:Y:S01]  /*140c0*/  LDL.LU R10, [R1+0x4d8] ;  /* 0x0004d800010a7983 */ /* 0x001ee20000300800 */
[----:B------:R-:W3:Y:S02]  /*140d0*/  LDL.LU R11, [R1+0x4dc] ;  /* 0x0004dc00010b7983 */ /* 0x000ee40000300800 */
[----:B------:R-:W-:-:S02]  /*140e0*/  IMAD.MOV.U32 R28, RZ, RZ, R18 ;  /* 0x000000ffff1c7224 */ /* 0x000fc400078e0012 */
[----:B------:R-:W-:Y:S01]  /*140f0*/  IMAD.MOV.U32 R2, RZ, RZ, R19 ;  /* 0x000000ffff027224 */ /* 0x000fe200078e0013 */
[----:B------:R-:W4:Y:S01]  /*14100*/  LDL.LU.64 R16, [R1+0xd0] ;  /* 0x0000d00001107983 */ /* 0x000f220000300a00 */
[----:B------:R-:W4:Y:S03]  /*14110*/  LDL.LU.64 R18, [R1+0xd8] ;  /* 0x0000d80001127983 */ /* 0x000f260000300a00 */
[----:B---3--:R0:W-:Y:S01]  /*14120*/  STL.64 [R1+0x1870], R10 ;  /* 0x0018700a01007387 */ /* 0x0081e20000100a00 */
[----:B--2---:R-:W-:Y:S03]  /*14130*/  STL.64 [R1+0x1868], R8 ;  /* 0x0018680801007387 */ /* 0x004fe60000100a00 */
[----:B0-----:R-:W2:Y:S04]  /*14140*/  LDL.64 R10, [R1+0x98] ;  /* 0x00009800010a7983 */ /* 0x001ea80000100a00 */
[----:B--2---:R0:W-:Y:S04]  /*14150*/  STL.64 [R1+0x1880], R10 ;  /* 0x0018800a01007387 */ /* 0x0041e80000100a00 */
[----:B0-----:R-:W2:Y:S04]  /*14160*/  LDL.64 R10, [R1+0xa8] ;  /* 0x0000a800010a7983 */ /* 0x001ea80000100a00 */
[----:B--2---:R0:W-:Y:S04]  /*14170*/  STL.64 [R1+0x1888], R10 ;  /* 0x0018880a01007387 */ /* 0x0041e80000100a00 */
[----:B0-----:R-:W2:Y:S04]  /*14180*/  LDL.64 R10, [R1+0xb8] ;  /* 0x0000b800010a7983 */ /* 0x001ea80000100a00 */
[----:B--2---:R0:W-:Y:S01]  /*14190*/  STL.64 [R1+0x18a0], R10 ;  /* 0x0018a00a01007387 */ /* 0x0041e20000100a00 */
[----:B------:R-:W2:Y:S03]  /*141a0*/  LDL.64 R22, [R1+0x78] ;  /* 0x0000780001167983 */ /* 0x000ea60000100a00 */
[----:B0-----:R-:W3:Y:S04]  /*141b0*/  LDL R10, [R1+0xc8] ;  /* 0x0000c800010a7983 */ /* 0x001ee80000100800 */
[----:B------:R-:W3:Y:S04]  /*141c0*/  LDL R11, [R1+0xcc] ;  /* 0x0000cc00010b7983 */ /* 0x000ee80000100800 */
[----:B--2---:R0:W-:Y:S01]  /*141d0*/  STL.64 [R1+0x1878], R22 ;  /* 0x0018781601007387 */ /* 0x0041e20000100a00 */
[----:B------:R-:W2:Y:S02]  /*141e0*/  LDL.LU R20, [R1+0x4e0] ;  /* 0x0004e00001147983 */ /* 0x000ea40000300800 */
[----:B------:R-:W2:Y:S01]  /*141f0*/  LDL.LU R21, [R1+0x4e4] ;  /* 0x0004e40001157983 */ /* 0x000ea20000300800 */
[----:B0-----:R-:W2:Y:S01]  /*14200*/  LDL.LU R22, [R1+0x4e8] ;  /* 0x0004e80001167983 */ /* 0x001ea20000300800 */
[----:B------:R-:W2:Y:S03]  /*14210*/  LDL.LU R23, [R1+0x4ec] ;  /* 0x0004ec0001177983 */ /* 0x000ea60000300800 */
[----:B--2---:R-:W-:Y:S01]  /*14220*/  STL.64 [R1+0x1898], R22 ;  /* 0x0018981601007387 */ /* 0x004fe20000100a00 */
[----:B------:R0:W-:Y:S03]  /*14230*/  STL.64 [R1+0x1890], R20 ;  /* 0x0018901401007387 */ /* 0x0001e60000100a00 */
[----:B0-----:R-:W2:Y:S01]  /*14240*/  LDL.LU R20, [R1+0x500] ;  /* 0x0005000001147983 */ /* 0x001ea20000300800 */
[----:B------:R-:W2:Y:S02]  /*14250*/  LDL.LU R21, [R1+0x504] ;  /* 0x0005040001157983 */ /* 0x000ea40000300800 */
[----:B------:R-:W2:Y:S02]  /*14260*/  LDL.LU R22, [R1+0x508] ;  /* 0x0005080001167983 */ /* 0x000ea40000300800 */
[----:B------:R-:W2:Y:S01]  /*14270*/  LDL.LU R23, [R1+0x50c] ;  /* 0x00050c0001177983 */ /* 0x000ea20000300800 */
[----:B----4-:R-:W-:Y:S01]  /*14280*/  HMMA.16816.F32.BF16 R12, R12, R4, R16 ;  /* 0x000000040c0c723c */ /* 0x010fe20000041810 */
[----:B--2---:R-:W-:Y:S01]  /*14290*/  STL.64 [R1+0x18b0], R22 ;  /* 0x0018b01601007387 */ /* 0x004fe20000100a00 */
[----:B------:R0:W-:Y:S03]  /*142a0*/  STL.64 [R1+0x18a8], R20 ;  /* 0x0018a81401007387 */ /* 0x0001e60000100a00 */
[----:B0-----:R-:W3:Y:S01]  /*142b0*/  LDL.LU R20, [R1+0x510] ;  /* 0x0005100001147983 */ /* 0x001ee20000300800 */
[----:B------:R-:W3:Y:S02]  /*142c0*/  LDL.LU R21, [R1+0x514] ;  /* 0x0005140001157983 */ /* 0x000ee40000300800 */
[----:B------:R-:W3:Y:S02]  /*142d0*/  LDL.LU R22, [R1+0x518] ;  /* 0x0005180001167983 */ /* 0x000ee40000300800 */
[----:B------:R-:W3:Y:S01]  /*142e0*/  LDL.LU R23, [R1+0x51c] ;  /* 0x00051c0001177983 */ /* 0x000ee20000300800 */
[----:B------:R-:W-:Y:S01]  /*142f0*/  STL [R1+0x1054], R2 ;  /* 0x0010540201007387 */ /* 0x000fe20000100800 */
[----:B------:R-:W-:Y:S02]  /*14300*/  STL [R1+0x1050], R28 ;  /* 0x0010501c01007387 */ /* 0x000fe40000100800 */
[----:B------:R-:W3:Y:S02]  /*14310*/  LDL.LU.64 R18, [R1+0x18c8] ;  /* 0x0018c80001127983 */ /* 0x000ee40000300a00 */
[----:B------:R-:W3:Y:S08]  /*14320*/  LDL.LU.64 R16, [R1+0x18c0] ;  /* 0x0018c00001107983 */ /* 0x000ef00000300a00 */
[----:B------:R-:W-:-:S02]  /*14330*/  IMAD.MOV.U32 R25, RZ, RZ, R12 ;  /* 0x000000ffff197224 */ /* 0x000fc400078e000c */
[----:B------:R-:W-:Y:S02]  /*14340*/  IMAD.MOV.U32 R29, RZ, RZ, R13 ;  /* 0x000000ffff1d7224 */ /* 0x000fe400078e000d */
[----:B------:R-:W-:Y:S01]  /*14350*/  IMAD.MOV.U32 R0, RZ, RZ, R14 ;  /* 0x000000ffff007224 */ /* 0x000fe200078e000e */
[----:B------:R-:W2:Y:S01]  /*14360*/  LDL.LU R12, [R1+0x4c0] ;  /* 0x0004c000010c7983 */ /* 0x000ea20000300800 */
[----:B------:R-:W-:Y:S02]  /*14370*/  IMAD.MOV.U32 R3, RZ, RZ, R15 ;  /* 0x000000ffff037224 */ /* 0x000fe400078e000f */
[----:B------:R-:W2:Y:S02]  /*14380*/  LDL.LU R13, [R1+0x4c4] ;  /* 0x0004c400010d7983 */ /* 0x000ea40000300800 */
[----:B------:R-:W-:Y:S02]  /*14390*/  IMAD.MOV.U32 R14, RZ, RZ, R26 ;  /* 0x000000ffff0e7224 */ /* 0x000fe400078e001a */
[----:B------:R-:W-:Y:S01]  /*143a0*/  IMAD.MOV.U32 R15, RZ, RZ, R27 ;  /* 0x000000ffff0f7224 */ /* 0x000fe200078e001b */
[----:B------:R-:W4:Y:S01]  /*143b0*/  LDL.LU R26, [R1+0x18bc] ;  /* 0x0018bc00011a7983 */ /* 0x000f220000300800 */
[----:B------:R-:W4:Y:S02]  /*143c0*/  LDL.LU R27, [R1+0x18b8] ;  /* 0x0018b800011b7983 */ /* 0x000f240000300800 */
[----:B------:R0:W-:Y:S02]  /*143d0*/  STL.64 [R1+0x17e8], R6 ;  /* 0x0017e80601007387 */ /* 0x0001e40000100a00 */
[----:B0-----:R-:W2:Y:S01]  /*143e0*/  LDL.64 R6, [R1+0x88] ;  /* 0x0000880001067983 */ /* 0x001ea20000100a00 */
[----:B------:R-:W-:Y:S02]  /*143f0*/  STL [R1+0x1064], R3 ;  /* 0x0010640301007387 */ /* 0x000fe40000100800 */
[----:B------:R-:W-:Y:S02]  /*14400*/  STL [R1+0x1060], R0 ;  /* 0x0010600001007387 */ /* 0x000fe40000100800 */
[----:B------:R-:W-:Y:S01]  /*14410*/  STL [R1+0x105c], R29 ;  /* 0x00105c1d01007387 */ /* 0x000fe20000100800 */
[----:B------:R-:W-:Y:S01]  /*14420*/  STL [R1+0x1058], R25 ;  /* 0x0010581901007387 */ /* 0x000fe20000100800 */
[C---:B---3--:R-:W-:Y:S03]  /*14430*/  HMMA.16816.F32.BF16 R8, R16.reuse, R10, R20 ;  /* 0x0000000a1008723c */ /* 0x048fe60000041814 */
[----:B------:R-:W3:Y:S01]  /*14440*/  LDL.LU.64 R22, [R1+0x18b0] ;  /* 0x0018b00001167983 */ /* 0x000ee20000300a00 */
[----:B------:R-:W3:Y:S11]  /*14450*/  LDL.LU.64 R20, [R1+0x18a8] ;  /* 0x0018a80001147983 */ /* 0x000ef60000300a00 */
[----:B------:R-:W-:Y:S08]  /*14460*/  @!UPT UIADD3 URZ, URZ, URZ, URZ ;  /* 0x0000003f3f3ff290 */ /* 0x000ff0000fffe03f */
[----:B------:R-:W-:Y:S01]  /*14470*/  STL.64 [R1+0x510], R8 ;  /* 0x0005100801007387 */ /* 0x000fe20000100a00 */
[----:B------:R0:W-:Y:S03]  /*14480*/  STL.64 [R1+0x518], R10 ;  /* 0x0005180a01007387 */ /* 0x0001e60000100a00 */
[----:B0-----:R-:W3:Y:S02]  /*14490*/  LDL.LU.64 R10, [R1+0x18a0] ;  /* 0x0018a000010a7983 */ /* 0x001ee40000300a00 */
[C---:B---3--:R-:W-:Y:S01]  /*144a0*/  HMMA.16816.F32.BF16 R20, R16.reuse, R10, R20 ;  /* 0x0000000a1014723c */ /* 0x048fe20000041814 */
[----:B------:R-:W-:Y:S02]  /*144b0*/  IMAD.MOV.U32 R25, RZ, RZ, R10 ;  /* 0x000000ffff197224 */ /* 0x000fe400078e000a */
[----:B------:R-:W-:Y:S11]  /*144c0*/  IMAD.MOV.U32 R24, RZ, RZ, R11 ;  /* 0x000000ffff187224 */ /* 0x000ff600078e000b */
[----:B------:R-:W-:Y:S09]  /*144d0*/  @!UPT UIADD3 URZ, URZ, URZ, URZ ;  /* 0x0000003f3f3ff290 */ /* 0x000ff2000fffe03f */
[----:B------:R-:W-:Y:S01]  /*144e0*/  STL.64 [R1+0x500], R20 ;  /* 0x0005001401007387 */ /* 0x000fe20000100a00 */
[----:B------:R0:W-:Y:S03]  /*144f0*/  STL.64 [R1+0x508], R22 ;  /* 0x0005081601007387 */ /* 0x0001e60000100a00 */
[----:B0-----:R-:W3:Y:S01]  /*14500*/  LDL.LU.64 R22, [R1+0x1898] ;  /* 0x0018980001167983 */ /* 0x001ee20000300a00 */
[----:B------:R-:W3:Y:S02]  /*14510*/  LDL.LU.64 R20, [R1+0x1890] ;  /* 0x0018900001147983 */ /* 0x000ee40000300a00 */
[----:B------:R-:W2:Y:S02]  /*14520*/  LDL.LU.64 R10, [R1+0x1888] ;  /* 0x00188800010a7983 */ /* 0x000ea40000300a00 */
[----:B----4-:R-:W-:Y:S01]  /*14530*/  STL.64 [R1+0x17e0], R26 ;  /* 0x0017e01a01007387 */ /* 0x010fe20000100a00 */
[----:B------:R0:W-:Y:S04]  /*14540*/  STL.64 [R1+0x17d8], R24 ;  /* 0x0017d81801007387 */ /* 0x0001e80000100a00 */
[----:B0-----:R-:W2:Y:S01]  /*14550*/  LDL.LU R24, [R1+0x4f0] ;  /* 0x0004f00001187983 */ /* 0x001ea20000300800 */
[----:B------:R-:W2:Y:S02]  /*14560*/  LDL.LU R25, [R1+0x4f4] ;  /* 0x0004f40001197983 */ /* 0x000ea40000300800 */
[----:B------:R-:W2:Y:S02]  /*14570*/  LDL.LU R26, [R1+0x4f8] ;  /* 0x0004f800011a7983 */ /* 0x000ea40000300800 */
[----:B------:R-:W2:Y:S02]  /*14580*/  LDL.LU R27, [R1+0x4fc] ;  /* 0x0004fc00011b7983 */ /* 0x000ea40000300800 */
[----:B--2---:R-:W-:Y:S11]  /*14590*/  HMMA.16816.F32.BF16 R24, R16, R10, R24 ;  /* 0x0000000a1018723c */ /* 0x004ff60000041818 */
[----:B------:R-:W-:Y:S11]  /*145a0*/  @!UPT UIADD3 URZ, URZ, URZ, URZ ;  /* 0x0000003f3f3ff290 */ /* 0x000ff6000fffe03f */
[----:B------:R-:W-:Y:S01]  /*145b0*/  @!UPT UIADD3 URZ, URZ, URZ, URZ ;  /* 0x0000003f3f3ff290 */ /* 0x000fe2000fffe03f */
[----:B------:R0:W-:Y:S01]  /*145c0*/  STL.64 [R1+0x4f0], R24 ;  /* 0x0004f01801007387 */ /* 0x0001e20000100a00 */
[----:B------:R-:W-:Y:S02]  /*145d0*/  STL.64 [R1+0x4f8], R26 ;  /* 0x0004f81a01007387 */ /* 0x000fe40000100a00 */
[----:B0-----:R-:W-:Y:S02]  /*145e0*/  IMAD.MOV.U32 R25, RZ, RZ, R10 ;  /* 0x000000ffff197224 */ /* 0x001fe400078e000a */
[----:B------:R-:W-:Y:S02]  /*145f0*/  IMAD.MOV.U32 R24, RZ, RZ, R11 ;  /* 0x000000ffff187224 */ /* 0x000fe400078e000b */
[----:B------:R-:W3:Y:S04]  /*14600*/  LDL.LU.64 R10, [R1+0x1880] ;  /* 0x00188000010a7983 */ /* 0x000ee80000300a00 */
[----:B------:R-:W0:Y:S02]  /*14610*/  S2R R2, SR_TID.X ;  /* 0x0000000000027919 */ /* 0x000e240000002100 */
[C---:B0-----:R-:W-:Y:S01]  /*14620*/  IMAD.SHL.U32 R28, R2.reuse, 0x2, RZ ;  /* 0x00000002021c7824 */ /* 0x041fe200078e00ff */
[C---:B------:R-:W-:Y:S01]  /*14630*/  LOP3.LUT R8, R2.reuse, 0x7, RZ, 0xc0, !PT ;  /* 0x0000000702087812 */ /* 0x040fe200078ec0ff */
[----:B------:R-:W-:-:S03]  /*14640*/  IMAD.SHL.U32 R9, R2, 0x200, RZ ;  /* 0x0000020002097824 */ /* 0x000fc600078e00ff */
[----:B------:R-:W-:Y:S01]  /*14650*/  LOP3.LUT R29, R28, 0x10, RZ, 0xc0, !PT ;  /* 0x000000101c1d7812 */ /* 0x000fe200078ec0ff */
[----:B------:R-:W-:-:S03]  /*14660*/  IMAD R8, R8, 0x410, RZ ;  /* 0x0000041008087824 */ /* 0x000fc600078e02ff */
[----:B------:R-:W-:Y:S02]  /*14670*/  LOP3.LUT R29, R29, 0x60, R2, 0xf8, !PT ;  /* 0x000000601d1d7812 */ /* 0x000fe400078ef802 */
[----:B------:R-:W-:Y:S02]  /*14680*/  LOP3.LUT R9, R9, 0x2000, RZ, 0xc0, !PT ;  /* 0x0000200009097812 */ /* 0x000fe400078ec0ff */
[----:B------:R-:W-:-:S05]  /*14690*/  LOP3.LUT R29, R8, R29, RZ, 0x3c, !PT ;  /* 0x0000001d081d7212 */ /* 0x000fca00078e3cff */
[----:B------:R-:W-:Y:S01]  /*146a0*/  IMAD.IADD R29, R9, 0x1, R29 ;  /* 0x00000001091d7824 */ /* 0x000fe200078e021d */
[C---:B---3--:R-:W-:Y:S01]  /*146b0*/  HMMA.16816.F32.BF16 R20, R16.reuse, R10, R20 ;  /* 0x0000000a1014723c */ /* 0x048fe20000041814 */
[----:B------:R-:W-:Y:S02]  /*146c0*/  IMAD.MOV.U32 R2, RZ, RZ, R10 ;  /* 0x000000ffff027224 */ /* 0x000fe400078e000a */
[----:B------:R-:W-:Y:S11]  /*146d0*/  IMAD.MOV.U32 R0, RZ, RZ, R11 ;  /* 0x000000ffff007224 */ /* 0x000ff600078e000b */
[----:B------:R-:W-:Y:S09]  /*146e0*/  @!UPT UIADD3 URZ, URZ, URZ, URZ ;  /* 0x0000003f3f3ff290 */ /* 0x000ff2000fffe03f */
[----:B------:R-:W-:Y:S01]  /*146f0*/  STL.64 [R1+0x4e0], R20 ;  /* 0x0004e01401007387 */ /* 0x000fe20000100a00 */
[----:B------:R0:W-:Y:S03]  /*14700*/  STL.64 [R1+0x4e8], R22 ;  /* 0x0004e81601007387 */ /* 0x0001e60000100a00 */
[----:B0-----:R-:W2:Y:S01]  /*14710*/  LDL.LU.64 R22, [R1+0x1878] ;  /* 0x0018780001167983 */ /* 0x001ea20000300a00 */
[----:B------:R-:W3:Y:S02]  /*14720*/  LDL.LU.64 R10, [R1+0x1870] ;  /* 0x00187000010a7983 */ /* 0x000ee40000300a00 */
[----:B------:R-:W3:Y:S02]  /*14730*/  LDL.LU.64 R8, [R1+0x1868] ;  /* 0x0018680001087983 */ /* 0x000ee40000300a00 */
[----:B------:R-:W-:Y:S02]  /*14740*/  IMAD.MOV.U32 R28, RZ, RZ, R6 ;  /* 0x000000ffff1c7224 */ /* 0x000fe400078e0006 */
[----:B------:R-:W-:Y:S01]  /*14750*/  IMAD.MOV.U32 R3, RZ, RZ, R7 ;  /* 0x000000ffff037224 */ /* 0x000fe200078e0007 */
[C---:B---3--:R-:W-:Y:S11]  /*14760*/  HMMA.16816.F32.BF16 R8, R16.reuse, R6, R8 ;  /* 0x000000061008723c */ /* 0x048ff60000041808 */
[----:B------:R-:W-:Y:S11]  /*14770*/  @!UPT UIADD3 URZ, URZ, URZ, URZ ;  /* 0x0000003f3f3ff290 */ /* 0x000ff6000fffe03f */
[----:B------:R-:W-:Y:S01]  /*14780*/  @!UPT UIADD3 URZ, URZ, URZ, URZ ;  /* 0x0000003f3f3ff290 */ /* 0x000fe2000fffe03f */
[----:B------:R-:W-:Y:S01]  /*14790*/  STL.64 [R1+0x4d0], R8 ;  /* 0x0004d00801007387 */ /* 0x000fe20000100a00 */
[----:B------:R0:W-:Y:S03]  /*147a0*/  STL.64 [R1+0x4d8], R10 ;  /* 0x0004d80a01007387 */ /* 0x0001e60000100a00 */
[----:B0-----:R-:W3:Y:S01]  /*147b0*/  LDL.LU.64 R10, [R1+0x1860] ;  /* 0x00186000010a7983 */ /* 0x001ee20000300a00 */
[C---:B--2---:R-:W-:Y:S01]  /*147c0*/  HMMA.16816.F32.BF16 R4, R16.reuse, R22, R12 ;  /* 0x000000161004723c */ /* 0x044fe2000004180c */
[----:B------:R-:W-:Y:S02]  /*147d0*/  IMAD.MOV.U32 R9, RZ, RZ, R22 ;  /* 0x000000ffff097224 */ /* 0x000fe400078e0016 */
[----:B------:R-:W-:Y:S01]  /*147e0*/  IMAD.MOV.U32 R8, RZ, RZ, R23 ;  /* 0x000000ffff087224 */ /* 0x000fe200078e0017 */
[----:B------:R-:W0:Y:S11]  /*147f0*/  LDSM.16.MT88.4 R12, [R29+0x4100] ;  /* 0x004100001d0c783b */ /* 0x000e360000004200 */
[----:B------:R-:W-:Y:S08]  /*14800*/  @!UPT UIADD3 URZ, URZ, URZ, URZ ;  /* 0x0000003f3f3ff290 */ /* 0x000ff0000fffe03f */
[----:B------:R1:W-:Y:S01]  /*14810*/  STL.64 [R1+0x4c0], R4 ;  /* 0x0004c00401007387 */ /* 0x0003e20000100a00 */
[----:B------:R2:W-:Y:S02]  /*14820*/  STL.64 [R1+0x4c8], R6 ;  /* 0x0004c80601007387 */ /* 0x0005e40000100a00 */
[----:B------:R-:W4:Y:S02]  /*14830*/  LDL R22, [R1+0x68] ;  /* 0x0000680001167983 */ /* 0x000f240000100800 */
[----:B------:R-:W4:Y:S01]  /*14840*/  LDL R23, [R1+0x6c] ;  /* 0x00006c0001177983 */ /* 0x000f220000100800 */
[----:B-1----:R-:W4:Y:S01]  /*14850*/  LDL.LU R4, [R1+0x850] ;  /* 0x0008500001047983 */ /* 0x002f220000300800 */
[----:B------:R-:W4:Y:S02]  /*14860*/  LDL.LU R5, [R1+0x854] ;  /* 0x0008540001057983 */ /* 0x000f240000300800 */
[----:B--2---:R-:W4:Y:S02]  /*14870*/  LDL.LU R6, [R1+0x858] ;  /* 0x0008580001067983 */ /* 0x004f240000300800 */
[----:B------:R-:W4:Y:S01]  /*14880*/  LDL.LU R7, [R1+0x85c] ;  /* 0x00085c0001077983 */ /* 0x000f220000300800 */
[----:B---3--:R-:W-:Y:S01]  /*14890*/  STL.64 [R1+0x1800], R10 ;  /* 0x0018000a01007387 */ /* 0x008fe20000100a00 */
[----:B------:R1:W-:Y:S03]  /*148a0*/  STL.64 [R1+0x17f8], R8 ;  /* 0x0017f80801007387 */ /* 0x0003e60000100a00 */
[----:B-1----:R-:W2:Y:S01]  /*148b0*/  LDL.LU R8, [R1+0x800] ;  /* 0x0008000001087983 */ /* 0x002ea20000300800 */
[----:B------:R-:W2:Y:S02]  /*148c0*/  LDL.LU R9, [R1+0x804] ;  /* 0x0008040001097983 */ /* 0x000ea40000300800 */
[----:B------:R-:W3:Y:S02]  /*148d0*/  LDL.LU R10, [R1+0x808] ;  /* 0x00080800010a7983 */ /* 0x000ee40000300800 */
[----:B------:R-:W3:Y:S02]  /*148e0*/  LDL.LU R11, [R1+0x80c] ;  /* 0x00080c00010b7983 */ /* 0x000ee40000300800 */
[----:B---3--:R1:W-:Y:S01]  /*148f0*/  STL.64 [R1+0x1810], R10 ;  /* 0x0018100a01007387 */ /* 0x0083e20000100a00 */
[----:B--2---:R2:W-:Y:S03]  /*14900*/  STL.64 [R1+0x1808], R8 ;  /* 0x0018080801007387 */ /* 0x0045e60000100a00 */
[----:B-1----:R-:W3:Y:S04]  /*14910*/  LDL.64 R10, [R1+0x28] ;  /* 0x00002800010a7983 */ /* 0x002ee80000100a00 */
[----:B---3--:R1:W-:Y:S01]  /*14920*/  STL.64 [R1+0x1828], R10 ;  /* 0x0018280a01007387 */ /* 0x0083e20000100a00 */
[----:B--2---:R-:W2:Y:S02]  /*14930*/  LDL.LU R8, [R1+0x820] ;  /* 0x0008200001087983 */ /* 0x004ea40000300800 */
[----:B------:R-:W2:Y:S01]  /*14940*/  LDL.LU R9, [R1+0x824] ;  /* 0x0008240001097983 */ /* 0x000ea20000300800 */
[----:B-1----:R-:W3:Y:S01]  /*14950*/  LDL.LU R10, [R1+0x828] ;  /* 0x00082800010a7983 */ /* 0x002ee20000300800 */
[----:B------:R-:W3:Y:S03]  /*14960*/  LDL.LU R11, [R1+0x82c] ;  /* 0x00082c00010b7983 */ /* 0x000ee60000300800 */
[----:B---3--:R1:W-:Y:S01]  /*14970*/  STL.64 [R1+0x1838], R10 ;  /* 0x0018380a01007387 */ /* 0x0083e20000100a00 */
[----:B--2---:R-:W-:Y:S03]  /*14980*/  STL.64 [R1+0x1830], R8 ;  /* 0x0018300801007387 */ /* 0x004fe60000100a00 */
[----:B-1----:R-:W2:Y:S04]  /*14990*/  LDL R10, [R1+0x48] ;  /* 0x00004800010a7983 */ /* 0x002ea80000100800 */
[----:B------:R-:W2:Y:S01]  /*149a0*/  LDL R11, [R1+0x4c] ;  /* 0x00004c00010b7983 */ /* 0x000ea20000100800 */
[C---:B----4-:R-:W-:Y:S03]  /*149b0*/  HMMA.16816.F32.BF16 R20, R16.reuse, R22, R4 ;  /* 0x000000161014723c */ /* 0x050fe60000041804 */
[----:B--2---:R1:W-:Y:S04]  /*149c0*/  STL.64 [R1+0x1850], R10 ;  /* 0x0018500a01007387 */ /* 0x0043e80000100a00 */
[----:B-1----:R-:W2:Y:S01]  /*149d0*/  LDL.64 R10, [R1+0x58] ;  /* 0x00005800010a7983 */ /* 0x002ea20000100a00 */
[----:B0-----:R0:W-:Y:S02]  /*149e0*/  STL.64 [R1+0x16a8], R14 ;  /* 0x0016a80e01007387 */ /* 0x0011e40000100a00 */
[----:B------:R1:W-:Y:S01]  /*149f0*/  STL.64 [R1+0x16a0], R12 ;  /* 0x0016a00c01007387 */ /* 0x0003e20000100a00 */
[----:B0-----:R-:W3:Y:S04]  /*14a00*/  LDL R14, [R1+0x38] ;  /* 0x00003800010e7983 */ /* 0x001ee80000100800 */
[----:B------:R-:W3:Y:S04]  /*14a10*/  LDL R15, [R1+0x3c] ;  /* 0x00003c00010f7983 */ /* 0x000ee80000100800 */
[----:B---3--:R0:W-:Y:S01]  /*14a20*/  STL.64 [R1+0x1858], R14 ;  /* 0x0018580e01007387 */ /* 0x0081e20000100a00 */
[----:B-1----:R-:W2:Y:S02]  /*14a30*/  LDL.LU R12, [R1+0x840] ;  /* 0x00084000010c7983 */ /* 0x002ea40000300800 */
[----:B------:R-:W2:Y:S01]  /*14a40*/  LDL.LU R13, [R1+0x844] ;  /* 0x00084400010d7983 */ /* 0x000ea20000300800 */
[----:B0-----:R-:W2:Y:S01]  /*14a50*/  LDL.LU R14, [R1+0x848] ;  /* 0x00084800010e7983 */ /* 0x001ea20000300800 */
[----:B------:R-:W2:Y:S02]  /*14a60*/  LDL.LU R15, [R1+0x84c] ;  /* 0x00084c00010f7983 */ /* 0x000ea40000300800 */
[----:B------:R-:W3:Y:S02]  /*14a70*/  LDL.LU R4, [R1+0x7f0] ;  /* 0x0007f00001047983 */ /* 0x000ee40000300800 */
[----:B------:R-:W-:Y:S01]  /*14a80*/  STL.64 [R1+0x850], R20 ;  /* 0x0008501401007387 */ /* 0x000fe20000100a00 */
[----:B------:R-:W-:Y:S01]  /*14a90*/  STL.64 [R1+0x858], R22 ;  /* 0x0008581601007387 */ /* 0x000fe20000100a00 */
[----:B------:R-:W3:Y:S02]  /*14aa0*/  LDL.LU R5, [R1+0x7f4] ;  /* 0x0007f40001057983 */ /* 0x000ee40000300800 */
[----:B------:R-:W4:Y:S02]  /*14ab0*/  LDL.LU R6, [R1+0x7f8] ;  /* 0x0007f80001067983 */ /* 0x000f240000300800 */
[----:B------:R-:W4:Y:S02]  /*14ac0*/  LDL.LU R7, [R1+0x7fc] ;  /* 0x0007fc0001077983 */ /* 0x000f240000300800 */
[----:B----4-:R-:W-:Y:S01]  /*14ad0*/  STL.64 [R1+0x1820], R6 ;  /* 0x0018200601007387 */ /* 0x010fe20000100a00 */
[----:B---3--:R0:W-:Y:S03]  /*14ae0*/  STL.64 [R1+0x1818], R4 ;  /* 0x0018180401007387 */ /* 0x0081e60000100a00 */
[----:B0-----:R-:W3:Y:S01]  /*14af0*/  LDL.LU R4, [R1+0x810] ;  /* 0x0008100001047983 */ /* 0x001ee20000300800 */
[----:B------:R-:W3:Y:S02]  /*14b00*/  LDL.LU R5, [R1+0x814] ;  /* 0x0008140001057983 */ /* 0x000ee40000300800 */
[----:B------:R-:W4:Y:S02]  /*14b10*/  LDL.LU R6, [R1+0x818] ;  /* 0x0008180001067983 */ /* 0x000f240000300800 */
[----:B------:R-:W4:Y:S01]  /*14b20*/  LDL.LU R7, [R1+0x81c] ;  /* 0x00081c0001077983 */ /* 0x000f220000300800 */
[----:B--2---:R-:W-:Y:S01]  /*14b30*/  HMMA.16816.F32.BF16 R12, R16, R10, R12 ;  /* 0x0000000a100c723c */ /* 0x004fe2000004180c */
[----:B----4-:R-:W-:Y:S01]  /*14b40*/  STL.64 [R1+0x1848], R6 ;  /* 0x0018480601007387 */ /* 0x010fe20000100a00 */
[----:B---3--:R0:W-:Y:S03]  /*14b50*/  STL.64 [R1+0x1840], R4 ;  /* 0x0018400401007387 */ /* 0x0081e60000100a00 */
[----:B0-----:R-:W2:Y:S01]  /*14b60*/  LDL.LU R4, [R1+0x830] ;  /* 0x0008300001047983 */ /* 0x001ea20000300800 */
[----:B------:R-:W2:Y:S02]  /*14b70*/  LDL.LU R5, [R1+0x834] ;  /* 0x0008340001057983 */ /* 0x000ea40000300800 */
[----:B------:R-:W2:Y:S02]  /*14b80*/  LDL.LU R6, [R1+0x838] ;  /* 0x0008380001067983 */ /* 0x000ea40000300800 */
[----:B------:R-:W2:Y:S01]  /*14b90*/  LDL.LU R7, [R1+0x83c] ;  /* 0x00083c0001077983 */ /* 0x000ea20000300800 */
[----:B------:R-:W3:Y:S01]  /*14ba0*/  LDL.64 R26, [R1+0x8] ;  /* 0x00000800011a7983 */ /* 0x000ee20000100a00 */
[----:B------:R-:W4:Y:S02]  /*14bb0*/  LDL.LU R20, [R1+0x7d0] ;  /* 0x0007d00001147983 */ /* 0x000f240000300800 */
[----:B------:R-:W4:Y:S02]  /*14bc0*/  LDL.LU R21, [R1+0x7d4] ;  /* 0x0007d40001157983 */ /* 0x000f240000300800 */
[----:B------:R-:W4:Y:S01]  /*14bd0*/  LDL.LU R22, [R1+0x7d8] ;  /* 0x0007d80001167983 */ /* 0x000f220000300800 */
[----:B------:R-:W4:Y:S06]  /*14be0*/  LDL.LU R23, [R1+0x7dc] ;  /* 0x0007dc0001177983 */ /* 0x000f2c0000300800 */
[----:B------:R0:W-:Y:S02]  /*14bf0*/  STL.64 [R1+0x840], R12 ;  /* 0x0008400c01007387 */ /* 0x0001e40000100a00 */
[----:B------:R1:W-:Y:S02]  /*14c00*/  STL.64 [R1+0x848], R14 ;  /* 0x0008480e01007387 */ /* 0x0003e40000100a00 */
[----:B0-----:R-:W-:Y:S01]  /*14c10*/  IMAD.MOV.U32 R13, RZ, RZ, R10 ;  /* 0x000000ffff0d7224 */ /* 0x001fe200078e000a */
[----:B-1----:R-:W2:Y:S01]  /*14c20*/  LDL.LU.64 R14, [R1+0x1858] ;  /* 0x00185800010e7983 */ /* 0x002ea20000300a00 */
[----:B------:R-:W-:-:S02]  /*14c30*/  IMAD.MOV.U32 R12, RZ, RZ, R11 ;  /* 0x000000ffff0c7224 */ /* 0x000fc400078e000b */
[----:B------:R-:W2:Y:S02]  /*14c40*/  LDL.LU.64 R10, [R1+0x1850] ;  /* 0x00185000010a7983 */ /* 0x000ea40000300a00 */
[C---:B--2---:R-:W-:Y:S01]  /*14c50*/  HMMA.16816.F32.BF16 R8, R16.reuse, R10, R4 ;  /* 0x0000000a1008723c */ /* 0x044fe20000041804 */
[----:B------:R-:W2:Y:S01]  /*14c60*/  LDL.LU.64 R6, [R1+0x1848] ;  /* 0x0018480001067983 */ /* 0x000ea20000300a00 */
[----:B------:R-:W2:Y:S11]  /*14c70*/  LDL.LU.64 R4, [R1+0x1840] ;  /* 0x0018400001047983 */ /* 0x000eb60000300a00 */
[----:B------:R-:W-:Y:S10]  /*14c80*/  @!UPT UIADD3 URZ, URZ, URZ, URZ ;  /* 0x0000003f3f3ff290 */ /* 0x000ff4000fffe03f */
[----:B------:R-:W-:Y:S01]  /*14c90*/  STL.64 [R1+0x830], R8 ;  /* 0x0008300801007387 */ /* 0x000fe20000100a00 */
[----:B------:R0:W-:Y:S03]  /*14ca0*/  STL.64 [R1+0x838], R10 ;  /* 0x0008380a01007387 */ /* 0x0001e60000100a00 */
[----:B0-----:R-:W2:Y:S01]  /*14cb0*/  LDL.LU.64 R10, [R1+0x1838] ;  /* 0x00183800010a7983 */ /* 0x001ea20000300a00 */
[----:B------:R-:W2:Y:S02]  /*14cc0*/  LDL.LU.64 R8, [R1+0x1830] ;  /* 0x0018300001087983 */ /* 0x000ea40000300a00 */
[----:B--2---:R-:W-:Y:S11]  /*14cd0*/  HMMA.16816.F32.BF16 R8, R16, R14, R8 ;  /* 0x0000000e1008723c */ /* 0x004ff60000041808 */
[----:B------:R-:W-:Y:S11]  /*14ce0*/  @!UPT UIADD3 URZ, URZ, URZ, URZ ;  /* 0x0000003f3f3ff290 */ /* 0x000ff6000fffe03f */
[----:B------:R-:W-:Y:S01]  /*14cf0*/  @!UPT UIADD3 URZ, URZ, URZ, URZ ;  /* 0x0000003f3f3ff290 */ /* 0x000fe2000fffe03f */
[----:B------:R-:W-:Y:S01]  /*14d00*/  STL.64 [R1+0x820], R8 ;  /* 0x0008200801007387 */ /* 0x000fe20000100a00 */
[----:B------:R0:W-:Y:S03]  /*14d10*/  STL.64 [R1+0x828], R10 ;  /* 0x0008280a01007387 */ /* 0x0001e60000100a00 */
[----:B0-----:R-:W2:Y:S01]  /*14d20*/  LDL.LU.64 R10, [R1+0x1828] ;  /* 0x00182800010a7983 */ /* 0x001ea20000300a00 */
[----:B------:R0:W-:Y:S02]  /*14d30*/  STL.64 [R1+0x1718], R14 ;  /* 0x0017180e01007387 */ /* 0x0001e40000100a00 */
[----:B------:R-:W-:Y:S02]  /*14d40*/  STL.64 [R1+0x1758], R12 ;  /* 0x0017580c01007387 */ /* 0x000fe40000100a00 */
[----:B0-----:R-:W-:Y:S02]  /*14d50*/  IMAD.MOV.U32 R14, RZ, RZ, R28 ;  /* 0x000000ffff0e7224 */ /* 0x001fe400078e001c */
[----:B------:R-:W-:-:S05]  /*14d60*/  IMAD.MOV.U32 R15, RZ, RZ, R3 ;  /* 0x000000ffff0f7224 */ /* 0x000fca00078e0003 */
[----:B------:R0:W-:Y:S02]  /*14d70*/  STL.64 [R1+0x1768], R14 ;  /* 0x0017680e01007387 */ /* 0x0001e40000100a00 */
[----:B0-----:R-:W-:Y:S02]  /*14d80*/  IMAD.MOV.U32 R14, RZ, RZ, R2 ;  /* 0x000000ffff0e7224 */ /* 0x001fe400078e0002 */
[----:B------:R-:W-:-:S05]  /*14d90*/  IMAD.MOV.U32 R15, RZ, RZ, R0 ;  /* 0x000000ffff0f7224 */ /* 0x000fca00078e0000 */
[----:B------:R0:W-:Y:S04]  /*14da0*/  STL.64 [R1+0x1780], R14 ;  /* 0x0017800e01007387 */ /* 0x0001e80000100a00 */
[----:B0-----:R-:W3:Y:S01]  /*14db0*/  LDL.64 R14, [R1+0x18] ;  /* 0x00001800010e7983 */ /* 0x001ee20000100a00 */
[C---:B--2---:R-:W-:Y:S01]  /*14dc0*/  HMMA.16816.F32.BF16 R4, R16.reuse, R10, R4 ;  /* 0x0000000a1004723c */ /* 0x044fe20000041804 */
[----:B------:R-:W-:Y:S02]  /*14dd0*/  IMAD.MOV.U32 R2, RZ, RZ, R10 ;  /* 0x000000ffff027224 */ /* 0x000fe400078e000a */
[----:B------:R-:W-:Y:S11]  /*14de0*/  IMAD.MOV.U32 R0, RZ, RZ, R11 ;  /* 0x000000ffff007224 */ /* 0x000ff600078e000b */
[----:B------:R-:W-:Y:S09]  /*14df0*/  @!UPT UIADD3 URZ, URZ, URZ, URZ ;  /* 0x0000003f3f3ff290 */ /* 0x000ff2000fffe03f */
[----:B------:R-:W-:Y:S01]  /*14e00*/  STL.64 [R1+0x810], R4 ;  /* 0x0008100401007387 */ /* 0x000fe20000100a00 */
[----:B------:R0:W-:Y:S03]  /*14e10*/  STL.64 [R1+0x818], R6 ;  /* 0x0008180601007387 */ /* 0x0001e60000100a00 */
[----:B0-----:R-:W2:Y:S01]  /*14e20*/  LDL.LU.64 R6, [R1+0x1820] ;  /* 0x0018200001067983 */ /* 0x001ea20000300a00 */
[----:B------:R-:W2:Y:S02]  /*14e30*/  LDL.LU.64 R4, [R1+0x1818] ;  /* 0x0018180001047983 */ /* 0x000ea40000300a00 */
[----:B------:R-:W3:Y:S02]  /*14e40*/  LDL.LU.64 R10, [R1+0x1810] ;  /* 0x00181000010a7983 */ /* 0x000ee40000300a00 */
[----:B------:R-:W3:Y:S02]  /*14e50*/  LDL.LU.64 R8, [R1+0x1808] ;  /* 0x0018080001087983 */ /* 0x000ee40000300a00 */
[C---:B---3--:R-:W-:Y:S11]  /*14e60*/  HMMA.16816.F32.BF16 R8, R16.reuse, R14, R8 ;  /* 0x0000000e1008723c */ /* 0x048ff60000041808 */
[----:B------:R-:W-:Y:S11]  /*14e70*/  @!UPT UIADD3 URZ, URZ, URZ, URZ ;  /* 0x0000003f3f3ff290 */ /* 0x000ff6000fffe03f */
[----:B------:R-:W-:Y:S01]  /*14e80*/  @!UPT UIADD3 URZ, URZ, URZ, URZ ;  /* 0x0000003f3f3ff290 */ /* 0x000fe2000fffe03f */
[----:B------:R-:W-:Y:S01]  /*14e90*/  STL.64 [R1+0x800], R8 ;  /* 0x0008000801007387 */ /* 0x000fe20000100a00 */
[----:B------:R0:W-:Y:S03]  /*14ea0*/  STL.64 [R1+0x808], R10 ;  /* 0x0008080a01007387 */ /* 0x0001e60000100a00 */
[----:B0-----:R-:W3:Y:S01]  /*14eb0*/  LDL.LU.64 R10, [R1+0x1800] ;  /* 0x00180000010a7983 */ /* 0x001ee20000300a00 */
[----:B--2---:R-:W-:Y:S01]  /*14ec0*/  HMMA.16816.F32.BF16 R4, R16, R26, R4 ;  /* 0x0000001a1004723c */ /* 0x004fe20000041804 */
[----:B------:R-:W-:Y:S02]  /*14ed0*/  IMAD.MOV.U32 R28, RZ, RZ, R14 ;  /* 0x000000ffff1c7224 */ /* 0x000fe400078e000e */
[----:B------:R-:W-:Y:S02]  /*14ee0*/  IMAD.MOV.U32 R3, RZ, RZ, R15 ;  /* 0x000000ffff037224 */ /* 0x000fe400078e000f */
[----:B------:R-:W-:-:S02]  /*14ef0*/  IMAD.MOV.U32 R14, RZ, RZ, R25 ;  /* 0x000000ffff0e7224 */ /* 0x000fc400078e0019 */
[----:B------:R-:W-:Y:S01]  /*14f00*/  IMAD.MOV.U32 R15, RZ, RZ, R24 ;  /* 0x000000ffff0f7224 */ /* 0x000fe200078e0018 */
[----:B------:R-:W2:Y:S04]  /*14f10*/  LDL.LU.64 R8, [R1+0x17f8] ;  /* 0x0017f80001087983 */ /* 0x000ea80000300a00 */
[----:B------:R3:W-:Y:S01]  /*14f20*/  STL.64 [R1+0x1798], R14 ;  /* 0x0017980e01007387 */ /* 0x0007e20000100a00 */
[----:B------:R-:W2:Y:S02]  /*14f30*/  LDL.LU R12, [R1+0x7e0] ;  /* 0x0007e000010c7983 */ /* 0x000ea40000300800 */
[----:B------:R-:W2:Y:S02]  /*14f40*/  LDL.LU R13, [R1+0x7e4] ;  /* 0x0007e400010d7983 */ /* 0x000ea40000300800 */
[----:B---3--:R-:W-:-:S02]  /*14f50*/  IMAD.MOV.U32 R14, RZ, RZ, R10 ;  /* 0x000000ffff0e7224 */ /* 0x008fc400078e000a */
[----:B------:R-:W-:Y:S01]  /*14f60*/  IMAD.MOV.U32 R15, RZ, RZ, R11 ;  /* 0x000000ffff0f7224 */ /* 0x000fe200078e000b */
[----:B------:R-:W4:Y:S01]  /*14f70*/  LDL.LU R10, [R1+0x17f4] ;  /* 0x0017f400010a7983 */ /* 0x000f220000300800 */
[----:B------:R-:W4:Y:S02]  /*14f80*/  LDL.LU R11, [R1+0x17f0] ;  /* 0x0017f000010b7983 */ /* 0x000f240000300800 */
[----:B------:R0:W-:Y:S02]  /*14f90*/  STL.64 [R1+0x7f0], R4 ;  /* 0x0007f00401007387 */ /* 0x0001e40000100a00 */
[----:B------:R1:W-:Y:S02]  /*14fa0*/  STL.64 [R1+0x7f8], R6 ;  /* 0x0007f80601007387 */ /* 0x0003e40000100a00 */
[----:B0-----:R-:W-:Y:S01]  /*14fb0*/  IMAD.MOV.U32 R5, RZ, RZ, R26 ;  /* 0x000000ffff057224 */ /* 0x001fe200078e001a */
[----:B-1----:R-:W3:Y:S01]  /*14fc0*/  LDL.LU.64 R6, [R1+0x17e8] ;  /* 0x0017e80001067983 */ /* 0x002ee20000300a00 */
[----:B------:R-:W-:-:S02]  /*14fd0*/  IMAD.MOV.U32 R4, RZ, RZ, R27 ;  /* 0x000000ffff047224 */ /* 0x000fc400078e001b */
[----:B------:R-:W2:Y:S02]  /*14fe0*/  LDL.LU.64 R26, [R1+0x17e0] ;  /* 0x0017e000011a7983 */ /* 0x000ea40000300a00 */
[----:B------:R-:W3:Y:S01]  /*14ff0*/  LDL.LU.64 R24, [R1+0x17d8] ;  /* 0x0017d80001187983 */ /* 0x000ee20000300a00 */
[----:B--2---:R-:W-:Y:S11]  /*15000*/  HMMA.16816.F32.BF16 R12, R16, R26, R12 ;  /* 0x0000001a100c723c */ /* 0x004ff6000004180c */
[----:B------:R-:W-:Y:S11]  /*15010*/  @!UPT UIADD3 URZ, URZ, URZ, URZ ;  /* 0x0000003f3f3ff290 */ /* 0x000ff6000fffe03f */
[----:B------:R-:W-:Y:S01]  /*15020*/  @!UPT UIADD3 URZ, URZ, URZ, URZ ;  /* 0x0000003f3f3ff290 */ /* 0x000fe2000fffe03f */
[----:B------:R-:W-:Y:S01]  /*15030*/  STL.64 [R1+0x7e0], R12 ;  /* 0x0007e00c01007387 */ /* 0x000fe20000100a00 */
[----:B------:R3:W-:Y:S02]  /*15040*/  STL.64 [R1+0x7e8], R14 ;  /* 0x0007e80e01007387 */ /* 0x0007e40000100a00 */
[----:B---3--:R-:W-:Y:S02]  /*15050*/  IMAD.MOV.U32 R14, RZ, RZ, R25 ;  /* 0x000000ffff0e7224 */ /* 0x008fe400078e0019 */
[----:B------:R-:W-:-:S05]  /*15060*/  IMAD.MOV.U32 R15, RZ, RZ, R24 ;  /* 0x000000ffff0f7224 */ /* 0x000fca00078e0018 */
[----:B------:R4:W-:Y:S02]  /*15070*/  STL.64 [R1+0x17b0], R14 ;  /* 0x0017b00e01007387 */ /* 0x0009e40000100a00 */
[----:B----4-:R-:W-:Y:S02]  /*15080*/  HMMA.16816.F32.BF16 R12, R16, R10, R20 ;  /* 0x0000000a100c723c */ /* 0x010fe40000041814 */
[----:B------:R0:W-:Y:S01]  /*15090*/  STL.64 [R1+0x16c8], R26 ;  /* 0x0016c81a01007387 */ /* 0x0001e20000100a00 */
[----:B------:R-:W2:Y:S11]  /*150a0*/  LDL.LU R20, [R1+0x4b0] ;  /* 0x0004b00001147983 */ /* 0x000eb60000300800 */
[----:B------:R-:W-:Y:S09]  /*150b0*/  @!UPT UIADD3 URZ, URZ, URZ, URZ ;  /* 0x0000003f3f3ff290 */ /* 0x000ff2000fffe03f */
[----:B------:R-:W-:Y:S01]  /*150c0*/  STL.64 [R1+0x7d0], R12 ;  /* 0x0007d00c01007387 */ /* 0x000fe20000100a00 */
[----:B------:R1:W-:Y:S02]  /*150d0*/  STL.64 [R1+0x7d8], R14 ;  /* 0x0007d80e01007387 */ /* 0x0003e40000100a00 */
[----:B------:R-:W2:Y:S02]  /*150e0*/  LDL.LU R21, [R1+0x4b4] ;  /* 0x0004b40001157983 */ /* 0x000ea40000300800 */
[----:B------:R-:W2:Y:S01]  /*150f0*/  LDL.LU R22, [R1+0x4b8] ;  /* 0x0004b80001167983 */ /* 0x000ea20000300800 */
[----:B------:R-:W2:Y:S01]  /*15100*/  LDL.LU R23, [R1+0x4bc] ;  /* 0x0004bc0001177983 */ /* 0x000ea20000300800 */
[----:B------:R-:W3:Y:S02]  /*15110*/  LDL.LU R24, [R1+0x4a0] ;  /* 0x0004a00001187983 */ /* 0x000ee40000300800 */
[----:B------:R-:W3:Y:S02]  /*15120*/  LDL.LU R25, [R1+0x4a4] ;  /* 0x0004a40001197983 */ /* 0x000ee40000300800 */
[----:B0-----:R-:W3:Y:S01]  /*15130*/  LDL.LU R26, [R1+0x4a8] ;  /* 0x0004a800011a7983 */ /* 0x001ee20000300800 */
[----:B------:R-:W3:Y:S04]  /*15140*/  LDL.LU R27, [R1+0x4ac] ;  /* 0x0004ac00011b7983 */ /* 0x000ee80000300800 */
[----:B-1----:R-:W3:Y:S01]  /*15150*/  LDL.64 R14, [R1+0xc8] ;  /* 0x0000c800010e7983 */ /* 0x002ee20000100a00 */
[----:B------:R0:W-:Y:S02]  /*15160*/  STL.64 [R1+0x16c0], R10 ;  /* 0x0016c00a01007387 */ /* 0x0001e40000100a00 */
[----:B0-----:R-:W-:-:S02]  /*15170*/  IMAD.MOV.U32 R10, RZ, RZ, R9 ;  /* 0x000000ffff0a7224 */ /* 0x001fc400078e0009 */
[----:B------:R-:W-:-:S05]  /*15180*/  IMAD.MOV.U32 R11, RZ, RZ, R8 ;  /* 0x000000ffff0b7224 */ /* 0x000fca00078e0008 */
[----:B------:R0:W-:Y:S01]  /*15190*/  STL.64 [R1+0x1760], R10 ;  /* 0x0017600a01007387 */ /* 0x0001e20000100a00 */
[----:B------:R-:W4:Y:S02]  /*151a0*/  LDL.LU R8, [R1+0x460] ;  /* 0x0004600001087983 */ /* 0x000f240000300800 */
[----:B------:R-:W4:Y:S02]  /*151b0*/  LDL.LU R9, [R1+0x464] ;  /* 0x0004640001097983 */ /* 0x000f240000300800 */
[----:B0-----:R-:W-:Y:S02]  /*151c0*/  IMAD.MOV.U32 R10, RZ, RZ, R7 ;  /* 0x000000ffff0a7224 */ /* 0x001fe400078e0007 */
[----:B------:R-:W-:Y:S01]  /*151d0*/  IMAD.MOV.U32 R11, RZ, RZ, R6 ;  /* 0x000000ffff0b7224 */ /* 0x000fe200078e0006 */
[----:B------:R-:W2:Y:S01]  /*151e0*/  LDL.LU R7, [R1+0x17d4] ;  /* 0x0017d40001077983 */ /* 0x000ea20000300800 */
[----:B------:R-:W2:Y:S03]  /*151f0*/  LDL.LU R6, [R1+0x17d0] ;  /* 0x0017d00001067983 */ /* 0x000ea60000300800 */
[----:B------:R-:W-:Y:S04]  /*15200*/  STL.64 [R1+0x1778], R10 ;  /* 0x0017780a01007387 */ /* 0x000fe80000100a00 */
[----:B----4-:R0:W-:Y:S04]  /*15210*/  STL.64 [R1+0x1770], R8 ;  /* 0x0017700801007387 */ /* 0x0101e80000100a00 */
[----:B0-----:R-:W4:Y:S01]  /*15220*/  LDL.LU R8, [R1+0x470] ;  /* 0x0004700001087983 */ /* 0x001f220000300800 */
[----:B------:R-:W4:Y:S02]  /*15230*/  LDL.LU R9, [R1+0x474] ;  /* 0x0004740001097983 */ /* 0x000f240000300800 */
[----:B------:R-:W2:Y:S02]  /*15240*/  LDL.LU R10, [R1+0x478] ;  /* 0x00047800010a7983 */ /* 0x000ea40000300800 */
[----:B------:R-:W2:Y:S02]  /*15250*/  LDL.LU R11, [R1+0x47c] ;  /* 0x00047c00010b7983 */ /* 0x000ea40000300800 */
[----:B--2---:R-:W-:Y:S01]  /*15260*/  STL.64 [R1+0x1790], R10 ;  /* 0x0017900a01007387 */ /* 0x004fe20000100a00 */
[----:B----4-:R0:W-:Y:S03]  /*15270*/  STL.64 [R1+0x1788], R8 ;  /* 0x0017880801007387 */ /* 0x0101e60000100a00 */
[----:B0-----:R-:W2:Y:S01]  /*15280*/  LDL.LU R8, [R1+0x480] ;  /* 0x0004800001087983 */ /* 0x001ea20000300800 */
[----:B------:R-:W2:Y:S02]  /*15290*/  LDL.LU R9, [R1+0x484] ;  /* 0x0004840001097983 */ /* 0x000ea40000300800 */
[----:B------:R-:W-:-:S02]  /*152a0*/  IMAD.MOV.U32 R10, RZ, RZ, R6 ;  /* 0x000000ffff0a7224 */ /* 0x000fc400078e0006 */
[----:B------:R-:W-:Y:S01]  /*152b0*/  IMAD.MOV.U32 R11, RZ, RZ, R7 ;  /* 0x000000ffff0b7224 */ /* 0x000fe200078e0007 */
[----:B------:R-:W4:Y:S01]  /*152c0*/  LDL.LU R6, [R1+0x17cc] ;  /* 0x0017cc0001067983 */ /* 0x000f220000300800 */
[----:B------:R-:W4:Y:S03]  /*152d0*/  LDL.LU R7, [R1+0x17c8] ;  /* 0x0017c80001077983 */ /* 0x000f260000300800 */
[----:B------:R-:W-:Y:S04]  /*152e0*/  STL.64 [R1+0x17a8], R10 ;  /* 0x0017a80a01007387 */ /* 0x000fe80000100a00 */
[----:B--2---:R0:W-:Y:S01]  /*152f0*/  STL.64 [R1+0x17a0], R8 ;  /* 0x0017a00801007387 */ /* 0x0041e20000100a00 */
[----:B----4-:R-:W-:Y:S03]  /*15300*/  HMMA.16816.F32.BF16 R16, R16, R6, R20 ;  /* 0x000000061010723c */ /* 0x010fe60000041814 */
[----:B0-----:R-:W2:Y:S01]  /*15310*/  LDL.LU R8, [R1+0x490] ;  /* 0x0004900001087983 */ /* 0x001ea20000300800 */
[----:B------:R-:W2:Y:S02]  /*15320*/  LDL.LU R9, [R1+0x494] ;  /* 0x0004940001097983 */ /* 0x000ea40000300800 */
[----:B------:R-:W2:Y:S02]  /*15330*/  LDL.LU R10, [R1+0x498] ;  /* 0x00049800010a7983 */ /* 0x000ea40000300800 */
[----:B------:R-:W2:Y:S01]  /*15340*/  LDL.LU R11, [R1+0x49c] ;  /* 0x00049c00010b7983 */ /* 0x000ea20000300800 */
[----:B------:R-:W3:Y:S01]  /*15350*/  LDL.LU.64 R22, [R1+0x17c0] ;  /* 0x0017c00001167983 */ /* 0x000ee20000300a00 */
[----:B------:R-:W3:Y:S11]  /*15360*/  LDL.LU.64 R20, [R1+0x17b8] ;  /* 0x0017b80001147983 */ /* 0x000ef60000300a00 */
[----:B------:R-:W-:Y:S02]  /*15370*/  @!UPT UIADD3 URZ, URZ, URZ, URZ ;  /* 0x0000003f3f3ff290 */ /* 0x000fe4000fffe03f */
[----:B------:R0:W-:Y:S01]  /*15380*/  STL.64 [R1+0x4b0], R16 ;  /* 0x0004b01001007387 */ /* 0x0001e20000100a00 */
[----:B------:R1:W-:Y:S03]  /*15390*/  STL.64 [R1+0x4b8], R18 ;  /* 0x0004b81201007387 */ /* 0x0003e60000100a00 */
[----:B0-----:R-:W4:Y:S01]  /*153a0*/  LDL.LU R16, [R1+0x450] ;  /* 0x0004500001107983 */ /* 0x001f220000300800 */
[----:B------:R-:W4:Y:S02]  /*153b0*/  LDL.LU R17, [R1+0x454] ;  /* 0x0004540001117983 */ /* 0x000f240000300800 */
[----:B-1----:R-:W4:Y:S02]  /*153c0*/  LDL.LU R18, [R1+0x458] ;  /* 0x0004580001127983 */ /* 0x002f240000300800 */
[----:B------:R-:W4:Y:S01]  /*153d0*/  LDL.LU R19, [R1+0x45c] ;  /* 0x00045c0001137983 */ /* 0x000f220000300800 */
[----:B------:R-:W-:Y:S01]  /*153e0*/  STL.64 [R1+0x1720], R6 ;  /* 0x0017200601007387 */ /* 0x000fe20000100a00 */
[C---:B---3--:R-:W-:Y:S11]  /*153f0*/  HMMA.16816.F32.BF16 R24, R20.reuse, R14, R24 ;  /* 0x0000000e1418723c */ /* 0x048ff60000041818 */
[----:B------:R-:W-:Y:S11]  /*15400*/  @!UPT UIADD3 URZ, URZ, URZ, URZ ;  /* 0x0000003f3f3ff290 */ /* 0x000ff6000fffe03f */
[----:B------:R-:W-:Y:S01]  /*15410*/  @!UPT UIADD3 URZ, URZ, URZ, URZ ;  /* 0x0000003f3f3ff290 */ /* 0x000fe2000fffe03f */
[----:B------:R0:W-:Y:S01]  /*15420*/  STL.64 [R1+0x4a0], R24 ;  /* 0x0004a01801007387 */ /* 0x0001e20000100a00 */
[----:B------:R-:W-:Y:S02]  /*15430*/  STL.64 [R1+0x4a8], R26 ;  /* 0x0004a81a01007387 */ /* 0x000fe40000100a00 */
[----:B0-----:R-:W-:Y:S02]  /*15440*/  IMAD.MOV.U32 R25, RZ, RZ, R14 ;  /* 0x000000ffff197224 */ /* 0x001fe400078e000e */
[----:B------:R-:W-:Y:S02]  /*15450*/  IMAD.MOV.U32 R24, RZ, RZ, R15 ;  /* 0x000000ffff187224 */ /* 0x000fe400078e000f */
[----:B------:R-:W2:Y:S02]  /*15460*/  LDL.LU.64 R14, [R1+0x17b0] ;  /* 0x0017b000010e7983 */ /* 0x000ea40000300a00 */
[C---:B--2---:R-:W-:Y:S02]  /*15470*/  HMMA.16816.F32.BF16 R12, R20.reuse, R14, R8 ;  /* 0x0000000e140c723c */ /* 0x044fe40000041808 */
[----:B------:R-:W2:Y:S01]  /*15480*/  LDL.LU.64 R10, [R1+0x17a8] ;  /* 0x0017a800010a7983 */ /* 0x000ea20000300a00 */
[----:B------:R-:W2:Y:S11]  /*15490*/  LDL.LU.64 R8, [R1+0x17a0] ;  /* 0x0017a00001087983 */ /* 0x000eb60000300a00 */
[----:B------:R-:W-:Y:S09]  /*154a0*/  @!UPT UIADD3 URZ, URZ, URZ, URZ ;  /* 0x0000003f3f3ff290 */ /* 0x000ff2000fffe03f */
[----:B------:R-:W-:Y:S01]  /*154b0*/  STL.64 [R1+0x490], R12 ;  /* 0x0004900c01007387 */ /* 0x000fe20000100a00 */
[----:B------:R0:W-:Y:S03]  /*154c0*/  STL.64 [R1+0x498], R14 ;  /* 0x0004980e01007387 */ /* 0x0001e60000100a00 */
[----:B0-----:R-:W2:Y:S02]  /*154d0*/  LDL.LU.64 R14, [R1+0x1798] ;  /* 0x00179800010e7983 */ /* 0x001ea40000300a00 */
        /* <DEDUP_REMOVED lines=15> */
[----:B------:R-:W4:Y:S11]  /*155d0*/  LDL.LU.64 R10, [R1+0x1760] ;  /* 0x00176000010a7983 */ /* 0x000f360000300a00 */
[----:B------:R-:W-:Y:S10]  /*155e0*/  @!UPT UIADD3 URZ, URZ, URZ, URZ ;  /* 0x0000003f3f3ff290 */ /* 0x000ff4000fffe03f */
[----:B------:R0:W-:Y:S01]  /*155f0*/  STL.64 [R1+0x460], R12 ;  /* 0x0004600c01007387 */ /* 0x0001e20000100a00 */
[----:B------:R-:W-:Y:S03]  /*15600*/  STL.64 [R1+0x468], R14 ;  /* 0x0004680e01007387 */ /* 0x000fe60000100a00 */
[----:B0-----:R-:W2:Y:S01]  /*15610*/  LDL.LU.64 R12, [R1+0x1758] ;  /* 0x00175800010c7983 */ /* 0x001ea20000300a00 */
[----:B------:R-:W3:Y:S01]  /*15620*/  LDL.LU R8, [R1+0x750] ;  /* 0x0007500001087983 */ /* 0x000ee20000300800 */
[----:B----4-:R-:W-:Y:S11]  /*15630*/  HMMA.16816.F32.BF16 R16, R20, R10, R16 ;  /* 0x0000000a1410723c */ /* 0x010ff60000041810 */
[----:B------:R-:W-:Y:S11]  /*15640*/  @!UPT UIADD3 URZ, URZ, URZ, URZ ;  /* 0x0000003f3f3ff290 */ /* 0x000ff6000fffe03f */
[----:B------:R-:W-:Y:S01]  /*15650*/  @!UPT UIADD3 URZ, URZ, URZ, URZ ;  /* 0x0000003f3f3ff290 */ /* 0x000fe2000fffe03f */
[----:B------:R-:W-:Y:S01]  /*15660*/  STL.64 [R1+0x450], R16 ;  /* 0x0004501001007387 */ /* 0x000fe20000100a00 */
[----:B------:R-:W-:Y:S02]  /*15670*/  STL.64 [R1+0x458], R18 ;  /* 0x0004581201007387 */ /* 0x000fe40000100a00 */
[----:B------:R-:W3:Y:S02]  /*15680*/  LDL.LU R9, [R1+0x754] ;  /* 0x0007540001097983 */ /* 0x000ee40000300800 */
[----:B------:R-:W4:Y:S01]  /*15690*/  LDL.LU R10, [R1+0x758] ;  /* 0x00075800010a7983 */ /* 0x000f220000300800 */
[----:B------:R-:W4:Y:S01]  /*156a0*/  LDL.LU R11, [R1+0x75c] ;  /* 0x00075c00010b7983 */ /* 0x000f220000300800 */
[----:B------:R-:W-:Y:S02]  /*156b0*/  IMAD.MOV.U32 R27, RZ, RZ, R4 ;  /* 0x000000ffff1b7224 */ /* 0x000fe400078e0004 */
[----:B------:R-:W-:Y:S01]  /*156c0*/  IMAD.MOV.U32 R26, RZ, RZ, R5 ;  /* 0x000000ffff1a7224 */ /* 0x000fe200078e0005 */
[----:B------:R-:W0:Y:S04]  /*156d0*/  LDSM.16.MT88.4 R16, [R29+0x4180] ;  /* 0x004180001d10783b */ /* 0x000e280000004200 */
[----:B----4-:R-:W-:Y:S01]  /*156e0*/  STL.64 [R1+0x16d8], R10 ;  /* 0x0016d80a01007387 */ /* 0x010fe20000100a00 */
[----:B---3--:R-:W-:Y:S02]  /*156f0*/  STL.64 [R1+0x16d0], R8 ;  /* 0x0016d00801007387 */ /* 0x008fe40000100a00 */
[----:B------:R-:W3:Y:S02]  /*15700*/  LDL.LU R4, [R1+0x7a0] ;  /* 0x0007a00001047983 */ /* 0x000ee40000300800 */
[----:B------:R-:W3:Y:S01]  /*15710*/  LDL.LU R5, [R1+0x7a4] ;  /* 0x0007a40001057983 */ /* 0x000ee20000300800 */
[----:B------:R-:W4:Y:S01]  /*15720*/  LDL.LU R6, [R1+0x7a8] ;  /* 0x0007a80001067983 */ /* 0x000f220000300800 */
[----:B------:R-:W4:Y:S03]  /*15730*/  LDL.LU R7, [R1+0x7ac] ;  /* 0x0007ac0001077983 */ /* 0x000f260000300800 */
[----:B----4-:R2:W-:Y:S01]  /*15740*/  STL.64 [R1+0x1730], R6 ;  /* 0x0017300601007387 */ /* 0x0105e20000100a00 */
[----:B---3--:R-:W-:Y:S02]  /*15750*/  STL.64 [R1+0x1728], R4 ;  /* 0x0017280401007387 */ /* 0x008fe40000100a00 */
[----:B--2---:R-:W-:-:S02]  /*15760*/  IMAD.MOV.U32 R6, RZ, RZ, R13 ;  /* 0x000000ffff067224 */ /* 0x004fc400078e000d */
[----:B------:R-:W-:-:S05]  /*15770*/  IMAD.MOV.U32 R7, RZ, RZ, R12 ;  /* 0x000000ffff077224 */ /* 0x000fca00078e000c */
[----:B------:R-:W-:Y:S01]  /*15780*/  STL.64 [R1+0x1740], R6 ;  /* 0x0017400601007387 */ /* 0x000fe20000100a00 */
[----:B------:R-:W2:Y:S03]  /*15790*/  LDL.64 R14, [R1+0x48] ;  /* 0x00004800010e7983 */ /* 0x000ea60000100a00 */
[----:B--2---:R1:W-:Y:S01]  /*157a0*/  STL.64 [R1+0x1738], R14 ;  /* 0x0017380e01007387 */ /* 0x0043e20000100a00 */
[----:B------:R-:W2:Y:S02]  /*157b0*/  LDL.LU R12, [R1+0x7b0] ;  /* 0x0007b000010c7983 */ /* 0x000ea40000300800 */
[----:B------:R-:W2:Y:S01]  /*157c0*/  LDL.LU R13, [R1+0x7b4] ;  /* 0x0007b400010d7983 */ /* 0x000ea20000300800 */
[----:B-1----:R-:W3:Y:S01]  /*157d0*/  LDL.LU R14, [R1+0x7b8] ;  /* 0x0007b800010e7983 */ /* 0x002ee20000300800 */
[----:B------:R-:W3:Y:S03]  /*157e0*/  LDL.LU R15, [R1+0x7bc] ;  /* 0x0007bc00010f7983 */ /* 0x000ee60000300800 */
[----:B---3--:R-:W-:Y:S01]  /*157f0*/  STL.64 [R1+0x1750], R14 ;  /* 0x0017500e01007387 */ /* 0x008fe20000100a00 */
[----:B--2---:R1:W-:Y:S03]  /*15800*/  STL.64 [R1+0x1748], R12 ;  /* 0x0017480c01007387 */ /* 0x0043e60000100a00 */
[----:B-1----:R-:W2:Y:S01]  /*15810*/  LDL.LU R12, [R1+0x7c0] ;  /* 0x0007c000010c7983 */ /* 0x002ea20000300800 */
[----:B------:R-:W2:Y:S02]  /*15820*/  LDL.LU R13, [R1+0x7c4] ;  /* 0x0007c400010d7983 */ /* 0x000ea40000300800 */
[----:B------:R-:W2:Y:S02]  /*15830*/  LDL.LU R14, [R1+0x7c8] ;  /* 0x0007c800010e7983 */ /* 0x000ea40000300800 */
[----:B------:R-:W2:Y:S01]  /*15840*/  LDL.LU R15, [R1+0x7cc] ;  /* 0x0007cc00010f7983 */ /* 0x000ea20000300800 */
[----:B------:R-:W2:Y:S01]  /*15850*/  LDL.64 R6, [R1+0x68] ;  /* 0x0000680001067983 */ /* 0x000ea20000100a00 */
[----:B------:R1:W-:Y:S02]  /*15860*/  STL.64 [R1+0x16e0], R26 ;  /* 0x0016e01a01007387 */ /* 0x0003e40000100a00 */
[----:B------:R-:W3:Y:S02]  /*15870*/  LDL.LU R8, [R1+0x760] ;  /* 0x0007600001087983 */ /* 0x000ee40000300800 */
[----:B------:R-:W3:Y:S01]  /*15880*/  LDL.LU R9, [R1+0x764] ;  /* 0x0007640001097983 */ /* 0x000ee20000300800 */
[----:B------:R-:W4:Y:S01]  /*15890*/  LDL.LU R10, [R1+0x768] ;  /* 0x00076800010a7983 */ /* 0x000f220000300800 */
[----:B------:R-:W4:Y:S02]  /*158a0*/  LDL.LU R11, [R1+0x76c] ;  /* 0x00076c00010b7983 */ /* 0x000f240000300800 */
[----:B-1----:R-:W-:-:S02]  /*158b0*/  IMAD.MOV.U32 R26, RZ, RZ, R28 ;  /* 0x000000ffff1a7224 */ /* 0x002fc400078e001c */
[----:B------:R-:W-:Y:S01]  /*158c0*/  IMAD.MOV.U32 R27, RZ, RZ, R3 ;  /* 0x000000ffff1b7224 */ /* 0x000fe200078e0003 */
[----:B----4-:R-:W-:Y:S01]  /*158d0*/  STL.64 [R1+0x16f0], R10 ;  /* 0x0016f00a01007387 */ /* 0x010fe20000100a00 */
[----:B---3--:R-:W-:Y:S03]  /*158e0*/  STL.64 [R1+0x16e8], R8 ;  /* 0x0016e80801007387 */ /* 0x008fe60000100a00 */
[----:B------:R-:W-:Y:S02]  /*158f0*/  STL.64 [R1+0x1700], R26 ;  /* 0x0017001a01007387 */ /* 0x000fe40000100a00 */
[----:B------:R1:W-:Y:S02]  /*15900*/  STL.64 [R1+0x16f8], R24 ;  /* 0x0016f81801007387 */ /* 0x0003e40000100a00 */
[----:B-1----:R-:W3:Y:S01]  /*15910*/  LDL.LU R24, [R1+0x780] ;  /* 0x0007800001187983 */ /* 0x002ee20000300800 */
[----:B------:R-:W3:Y:S02]  /*15920*/  LDL.LU R25, [R1+0x784] ;  /* 0x0007840001197983 */ /* 0x000ee40000300800 */
[----:B------:R-:W4:Y:S02]  /*15930*/  LDL.LU R26, [R1+0x788] ;  /* 0x00078800011a7983 */ /* 0x000f240000300800 */
[----:B------:R-:W4:Y:S01]  /*15940*/  LDL.LU R27, [R1+0x78c] ;  /* 0x00078c00011b7983 */ /* 0x000f220000300800 */
[----:B--2---:R-:W-:Y:S01]  /*15950*/  HMMA.16816.F32.BF16 R12, R20, R6, R12 ;  /* 0x00000006140c723c */ /* 0x004fe2000004180c */
[----:B----4-:R-:W-:Y:S01]  /*15960*/  STL.64 [R1+0x1710], R26 ;  /* 0x0017101a01007387 */ /* 0x010fe20000100a00 */
[----:B---3--:R1:W-:Y:S03]  /*15970*/  STL.64 [R1+0x1708], R24 ;  /* 0x0017081801007387 */ /* 0x0083e60000100a00 */
[----:B-1----:R-:W2:Y:S01]  /*15980*/  LDL.LU R24, [R1+0x790] ;  /* 0x0007900001187983 */ /* 0x002ea20000300800 */
[----:B------:R-:W2:Y:S02]  /*15990*/  LDL.LU R25, [R1+0x794] ;  /* 0x0007940001197983 */ /* 0x000ea40000300800 */
[----:B------:R-:W2:Y:S02]  /*159a0*/  LDL.LU R26, [R1+0x798] ;  /* 0x00079800011a7983 */ /* 0x000ea40000300800 */
[----:B------:R-:W2:Y:S01]  /*159b0*/  LDL.LU R27, [R1+0x79c] ;  /* 0x00079c00011b7983 */ /* 0x000ea20000300800 */
[----:B------:R-:W3:Y:S01]  /*159c0*/  LDL.LU R8, [R1+0x770] ;  /* 0x0007700001087983 */ /* 0x000ee20000300800 */
[----:B------:R-:W3:Y:S02]  /*159d0*/  LDL.LU R9, [R1+0x774] ;  /* 0x0007740001097983 */ /* 0x000ee40000300800 */
[----:B------:R-:W3:Y:S02]  /*159e0*/  LDL.LU R10, [R1+0x778] ;  /* 0x00077800010a7983 */ /* 0x000ee40000300800 */
[----:B------:R-:W3:Y:S01]  /*159f0*/  LDL.LU R11, [R1+0x77c] ;  /* 0x00077c00010b7983 */ /* 0x000ee20000300800 */
[----:B0-----:R0:W-:Y:S01]  /*15a00*/  STL.64 [R1+0x15b0], R18 ;  /* 0x0015b01201007387 */ /* 0x0011e20000100a00 */
[----:B------:R-:W-:Y:S05]  /*15a10*/  STL.64 [R1+0x15a8], R16 ;  /* 0x0015a81001007387 */ /* 0x000fea0000100a00 */
[----:B------:R-:W-:Y:S02]  /*15a20*/  STL.64 [R1+0x7c0], R12 ;  /* 0x0007c00c01007387 */ /* 0x000fe40000100a00 */
[----:B------:R1:W-:Y:S02]  /*15a30*/  STL.64 [R1+0x7c8], R14 ;  /* 0x0007c80e01007387 */ /* 0x0003e40000100a00 */
[----:B0-----:R-:W-:-:S02]  /*15a40*/  IMAD.MOV.U32 R18, RZ, RZ, R2 ;  /* 0x000000ffff127224 */ /* 0x001fc400078e0002 */
[----:B------:R-:W-:Y:S02]  /*15a50*/  IMAD.MOV.U32 R19, RZ, RZ, R0 ;  /* 0x000000ffff137224 */ /* 0x000fe400078e0000 */
[----:B------:R-:W-:Y:S01]  /*15a60*/  IMAD.MOV.U32 R2, RZ, RZ, R6 ;  /* 0x000000ffff027224 */ /* 0x000fe200078e0006 */
[----:B-1----:R-:W4:Y:S01]  /*15a70*/  LDL.LU.64 R14, [R1+0x1750] ;  /* 0x00175000010e7983 */ /* 0x002f220000300a00 */
[----:B------:R-:W4:Y:S02]  /*15a80*/  LDL.LU.64 R12, [R1+0x1748] ;  /* 0x00174800010c7983 */ /* 0x000f240000300a00 */
[----:B------:R-:W-:Y:S02]  /*15a90*/  IMAD.MOV.U32 R0, RZ, RZ, R7 ;  /* 0x000000ffff007224 */ /* 0x000fe400078e0007 */
[----:B------:R-:W4:Y:S02]  /*15aa0*/  LDL.LU.64 R6, [R1+0x1740] ;  /* 0x0017400001067983 */ /* 0x000f240000300a00 */
[C---:B----4-:R-:W-:Y:S02]  /*15ab0*/  HMMA.16816.F32.BF16 R4, R20.reuse, R6, R12 ;  /* 0x000000061404723c */ /* 0x050fe4000004180c */
[----:B------:R-:W4:Y:S11]  /*15ac0*/  LDL.LU.64 R14, [R1+0x1738] ;  /* 0x00173800010e7983 */ /* 0x000f360000300a00 */
[----:B------:R-:W-:Y:S10]  /*15ad0*/  @!UPT UIADD3 URZ, URZ, URZ, URZ ;  /* 0x0000003f3f3ff290 */ /* 0x000ff4000fffe03f */
[----:B------:R-:W-:Y:S01]  /*15ae0*/  STL.64 [R1+0x7b0], R4 ;  /* 0x0007b00401007387 */ /* 0x000fe20000100a00 */
[----:B------:R0:W-:Y:S03]  /*15af0*/  STL.64 [R1+0x7b8], R6 ;  /* 0x0007b80601007387 */ /* 0x0001e60000100a00 */
[----:B0-----:R-:W2:Y:S01]  /*15b00*/  LDL.LU.64 R6, [R1+0x1730] ;  /* 0x0017300001067983 */ /* 0x001ea20000300a00 */
[----:B------:R-:W2:Y:S02]  /*15b10*/  LDL.LU.64 R4, [R1+0x1728] ;  /* 0x0017280001047983 */ /* 0x000ea40000300a00 */
[----:B----4-:R-:W-:Y:S01]  /*15b20*/  IMAD.MOV.U32 R3, RZ, RZ, R15 ;  /* 0x000000ffff037224 */ /* 0x010fe200078e000f */
[C---:B--2---:R-:W-:Y:S11]  /*15b30*/  HMMA.16816.F32.BF16 R4, R20.reuse, R14, R4 ;  /* 0x0000000e1404723c */ /* 0x044ff60000041804 */
[----:B------:R-:W-:Y:S11]  /*15b40*/  @!UPT UIADD3 URZ, URZ, URZ, URZ ;  /* 0x0000003f3f3ff290 */ /* 0x000ff6000fffe03f */
[----:B------:R-:W-:Y:S01]  /*15b50*/  @!UPT UIADD3 URZ, URZ, URZ, URZ ;  /* 0x0000003f3f3ff290 */ /* 0x000fe2000fffe03f */
[----:B------:R-:W-:Y:S01]  /*15b60*/  STL.64 [R1+0x7a0], R4 ;  /* 0x0007a00401007387 */ /* 0x000fe20000100a00 */
[----:B------:R0:W-:Y:S03]  /*15b70*/  STL.64 [R1+0x7a8], R6 ;  /* 0x0007a80601007387 */ /* 0x0001e60000100a00 */
[----:B0-----:R-:W2:Y:S01]  /*15b80*/  LDL.LU.64 R6, [R1+0x1720] ;  /* 0x0017200001067983 */ /* 0x001ea20000300a00 */
[----:B------:R-:W-:Y:S02]  /*15b90*/  IMAD.MOV.U32 R4, RZ, RZ, R14 ;  /* 0x000000ffff047224 */ /* 0x000fe400078e000e */
[----:B------:R-:W4:Y:S01]  /*15ba0*/  LDL.LU.64 R14, [R1+0x1718] ;  /* 0x00171800010e7983 */ /* 0x000f220000300a00 */
[----:B--2---:R-:W-:Y:S02]  /*15bb0*/  STL.64 [R1+0x16b8], R6 ;  /* 0x0016b80601007387 */ /* 0x004fe40000100a00 */
[----:B------:R0:W-:Y:S01]  /*15bc0*/  STL [R1+0x16b0], R4 ;  /* 0x0016b00401007387 */ /* 0x0001e20000100800 */
[C---:B----4-:R-:W-:Y:S01]  /*15bd0*/  HMMA.16816.F32.BF16 R12, R20.reuse, R14, R24 ;  /* 0x0000000e140c723c */ /* 0x050fe20000041818 */
[----:B0-----:R-:W2:Y:S01]  /*15be0*/  LDL.LU R4, [R1+0x740] ;  /* 0x0007400001047983 */ /* 0x001ea20000300800 */
[----:B------:R-:W2:Y:S02]  /*15bf0*/  LDL.LU R5, [R1+0x744] ;  /* 0x0007440001057983 */ /* 0x000ea40000300800 */
[----:B------:R-:W2:Y:S02]  /*15c00*/  LDL.LU R6, [R1+0x748] ;  /* 0x0007480001067983 */ /* 0x000ea40000300800 */
[----:B------:R-:W2:Y:S01]  /*15c10*/  LDL.LU R7, [R1+0x74c] ;  /* 0x00074c0001077983 */ /* 0x000ea20000300800 */
[----:B------:R-:W4:Y:S01]  /*15c20*/  LDL.LU.64 R26, [R1+0x1710] ;  /* 0x00171000011a7983 */ /* 0x000f220000300a00 */
[----:B------:R-:W4:Y:S11]  /*15c30*/  LDL.LU.64 R24, [R1+0x1708] ;  /* 0x0017080001187983 */ /* 0x000f360000300a00 */
[----:B------:R-:W-:Y:S04]  /*15c40*/  @!UPT UIADD3 URZ, URZ, URZ, URZ ;  /* 0x0000003f3f3ff290 */ /* 0x000fe8000fffe03f */
[----:B------:R0:W-:Y:S01]  /*15c50*/  STL.64 [R1+0x790], R12 ;  /* 0x0007900c01007387 */ /* 0x0001e20000100a00 */
[----:B------:R1:W-:Y:S03]  /*15c60*/  STL.64 [R1+0x798], R14 ;  /* 0x0007980e01007387 */ /* 0x0003e60000100a00 */
[----:B0-----:R-:W2:Y:S01]  /*15c70*/  LDL.LU R12, [R1+0x440] ;  /* 0x00044000010c7983 */ /* 0x001ea20000300800 */
[----:B------:R-:W2:Y:S02]  /*15c80*/  LDL.LU R13, [R1+0x444] ;  /* 0x00044400010d7983 */ /* 0x000ea40000300800 */
[----:B-1----:R-:W2:Y:S02]  /*15c90*/  LDL.LU R14, [R1+0x448] ;  /* 0x00044800010e7983 */ /* 0x002ea40000300800 */
[----:B------:R-:W2:Y:S01]  /*15ca0*/  LDL.LU R15, [R1+0x44c] ;  /* 0x00044c00010f7983 */ /* 0x000ea20000300800 */
[----:B----4-:R-:W-:Y:S01]  /*15cb0*/  HMMA.16816.F32.BF16 R16, R20, R18, R24 ;  /* 0x000000121410723c */ /* 0x010fe20000041818 */
[----:B------:R-:W3:Y:S01]  /*15cc0*/  LDL.LU.64 R26, [R1+0x1700] ;  /* 0x00170000011a7983 */ /* 0x000ee20000300a00 */
[----:B------:R-:W4:Y:S11]  /*15cd0*/  LDL.LU.64 R24, [R1+0x16f8] ;  /* 0x0016f80001187983 */ /* 0x000f360000300a00 */
[----:B------:R-:W-:Y:S10]  /*15ce0*/  @!UPT UIADD3 URZ, URZ, URZ, URZ ;  /* 0x0000003f3f3ff290 */ /* 0x000ff4000fffe03f */
[----:B------:R0:W-:Y:S01]  /*15cf0*/  STL.64 [R1+0x780], R16 ;  /* 0x0007801001007387 */ /* 0x0001e20000100a00 */
[----:B------:R1:W-:Y:S03]  /*15d00*/  STL.64 [R1+0x788], R18 ;  /* 0x0007881201007387 */ /* 0x0003e60000100a00 */
[----:B0-----:R-:W2:Y:S01]  /*15d10*/  LDL.LU R16, [R1+0x410] ;  /* 0x0004100001107983 */ /* 0x001ea20000300800 */
[----:B------:R-:W2:Y:S02]  /*15d20*/  LDL.LU R17, [R1+0x414] ;  /* 0x0004140001117983 */ /* 0x000ea40000300800 */
[----:B-1----:R-:W2:Y:S02]  /*15d30*/  LDL.LU R18, [R1+0x418] ;  /* 0x0004180001127983 */ /* 0x002ea40000300800 */
[----:B------:R-:W2:Y:S02]  /*15d40*/  LDL.LU R19, [R1+0x41c] ;  /* 0x00041c0001137983 */ /* 0x000ea40000300800 */
[----:B--2---:R0:W-:Y:S01]  /*15d50*/  STL.64 [R1+0x1688], R18 ;  /* 0x0016881201007387 */ /* 0x0041e20000100a00 */
[----:B------:R-:W-:Y:S03]  /*15d60*/  STL.64 [R1+0x1680], R16 ;  /* 0x0016801001007387 */ /* 0x000fe60000100a00 */
[----:B0-----:R-:W2:Y:S04]  /*15d70*/  LDL.64 R18, [R1+0xb8] ;  /* 0x0000b80001127983 */ /* 0x001ea80000100a00 */
[----:B--2---:R4:W-:Y:S02]  /*15d80*/  STL.64 [R1+0x1690], R18 ;  /* 0x0016901201007387 */ /* 0x0049e40000100a00 */
[----:B----4-:R-:W-:-:S02]  /*15d90*/  IMAD.MOV.U32 R18, RZ, RZ, R25 ;  /* 0x000000ffff127224 */ /* 0x010fc400078e0019 */
[----:B------:R-:W-:Y:S02]  /*15da0*/  IMAD.MOV.U32 R19, RZ, RZ, R24 ;  /* 0x000000ffff137224 */ /* 0x000fe400078e0018 */
[C---:B---3--:R-:W-:Y:S01]  /*15db0*/  HMMA.16816.F32.BF16 R24, R20.reuse, R26, R8 ;  /* 0x0000001a1418723c */ /* 0x048fe20000041808 */
[----:B------:R-:W2:Y:S01]  /*15dc0*/  LDL.LU.64 R10, [R1+0x16f0] ;  /* 0x0016f000010a7983 */ /* 0x000ea20000300a00 */
[----:B------:R-:W2:Y:S11]  /*15dd0*/  LDL.LU.64 R8, [R1+0x16e8] ;  /* 0x0016e80001087983 */ /* 0x000eb60000300a00 */
[----:B------:R-:W-:Y:S10]  /*15de0*/  @!UPT UIADD3 URZ, URZ, URZ, URZ ;  /* 0x0000003f3f3ff290 */ /* 0x000ff4000fffe03f */
        /* <DEDUP_REMOVED lines=10> */
[C---:B--2---:R-:W-:Y:S11]  /*15e90*/  HMMA.16816.F32.BF16 R8, R20.reuse, R26, R8 ;  /* 0x0000001a1408723c */ /* 0x044ff60000041808 */
[----:B------:R-:W-:Y:S11]  /*15ea0*/  @!UPT UIADD3 URZ, URZ, URZ, URZ ;  /* 0x0000003f3f3ff290 */ /* 0x000ff6000fffe03f */
[----:B------:R-:W-:Y:S01]  /*15eb0*/  @!UPT UIADD3 URZ, URZ, URZ, URZ ;  /* 0x0000003f3f3ff290 */ /* 0x000fe2000fffe03f */
[----:B------:R-:W-:Y:S01]  /*15ec0*/  STL.64 [R1+0x750], R8 ;  /* 0x0007500801007387 */ /* 0x000fe20000100a00 */
[----:B------:R0:W-:Y:S03]  /*15ed0*/  STL.64 [R1+0x758], R10 ;  /* 0x0007580a01007387 */ /* 0x0001e60000100a00 */
[----:B0-----:R-:W2:Y:S01]  /*15ee0*/  LDL.LU.64 R10, [R1+0x16c0] ;  /* 0x0016c000010a7983 */ /* 0x001ea20000300a00 */
[----:B------:R0:W-:Y:S03]  /*15ef0*/  STL.64 [R1+0x1618], R26 ;  /* 0x0016181a01007387 */ /* 0x0001e60000100a00 */
[----:B0-----:R-:W3:Y:S04]  /*15f00*/  LDL.64 R26, [R1+0x88] ;  /* 0x00008800011a7983 */ /* 0x001ee80000100a00 */
[----:B---3--:R0:W-:Y:S04]  /*15f10*/  STL.64 [R1+0x1668], R26 ;  /* 0x0016681a01007387 */ /* 0x0081e80000100a00 */
[----:B0-----:R-:W3:Y:S01]  /*15f20*/  LDL.64 R26, [R1+0x98] ;  /* 0x00009800011a7983 */ /* 0x001ee20000100a00 */
[C---:B--2---:R-:W-:Y:S03]  /*15f30*/  HMMA.16816.F32.BF16 R4, R20.reuse, R10, R4 ;  /* 0x0000000a1404723c */ /* 0x044fe60000041804 */
[----:B---3--:R0:W-:Y:S01]  /*15f40*/  STL.64 [R1+0x1698], R26 ;  /* 0x0016981a01007387 */ /* 0x0081e20000100a00 */
[----:B------:R-:W2:Y:S02]  /*15f50*/  LDL.LU R24, [R1+0x430] ;  /* 0x0004300001187983 */ /* 0x000ea40000300800 */
[----:B------:R-:W2:Y:S01]  /*15f60*/  LDL.LU R25, [R1+0x434] ;  /* 0x0004340001197983 */ /* 0x000ea20000300800 */
[----:B0-----:R-:W2:Y:S01]  /*15f70*/  LDL.LU R26, [R1+0x438] ;  /* 0x00043800011a7983 */ /* 0x001ea20000300800 */
[----:B------:R-:W2:Y:S11]  /*15f80*/  LDL.LU R27, [R1+0x43c] ;  /* 0x00043c00011b7983 */ /* 0x000eb60000300800 */
[----:B------:R-:W-:Y:S04]  /*15f90*/  @!UPT UIADD3 URZ, URZ, URZ, URZ ;  /* 0x0000003f3f3ff290 */ /* 0x000fe8000fffe03f */
[----:B------:R-:W-:Y:S02]  /*15fa0*/  STL.64 [R1+0x740], R4 ;  /* 0x0007400401007387 */ /* 0x000fe40000100a00 */
[----:B------:R0:W-:Y:S02]  /*15fb0*/  STL.64 [R1+0x748], R6 ;  /* 0x0007480601007387 */ /* 0x0001e40000100a00 */
[----:B0-----:R-:W3:Y:S01]  /*15fc0*/  LDL.LU.64 R6, [R1+0x16b8] ;  /* 0x0016b80001067983 */ /* 0x001ee20000300a00 */
[----:B------:R-:W4:Y:S02]  /*15fd0*/  LDL.LU R4, [R1+0x16b0] ;  /* 0x0016b00001047983 */ /* 0x000f240000300800 */
[----:B------:R0:W-:Y:S02]  /*15fe0*/  STL [R1+0x15cc], R10 ;  /* 0x0015cc0a01007387 */ /* 0x0001e40000100800 */
[----:B------:R1:W-:Y:S01]  /*15ff0*/  STL [R1+0x15c8], R11 ;  /* 0x0015c80b01007387 */ /* 0x0003e20000100800 */
[----:B------:R-:W2:Y:S01]  /*16000*/  LDL.LU R8, [R1+0x420] ;  /* 0x0004200001087983 */ /* 0x000ea20000300800 */
[----:B------:R-:W2:Y:S03]  /*16010*/  LDL.LU R9, [R1+0x424] ;  /* 0x0004240001097983 */ /* 0x000ea60000300800 */
[----:B0-----:R-:W2:Y:S01]  /*16020*/  LDL.LU R10, [R1+0x428] ;  /* 0x00042800010a7983 */ /* 0x001ea20000300800 */
[----:B-1----:R-:W2:Y:S01]  /*16030*/  LDL.LU R11, [R1+0x42c] ;  /* 0x00042c00010b7983 */ /* 0x002ea20000300800 */
[----:B---3--:R-:W-:Y:S02]  /*16040*/  HMMA.16816.F32.BF16 R20, R20, R6, R12 ;  /* 0x000000061414723c */ /* 0x008fe4000004180c */
[----:B------:R-:W2:Y:S01]  /*16050*/  LDL.LU.64 R14, [R1+0x16a8] ;  /* 0x0016a800010e7983 */ /* 0x000ea20000300a00 */
[----:B------:R-:W2:Y:S11]  /*16060*/  LDL.LU.64 R12, [R1+0x16a0] ;  /* 0x0016a000010c7983 */ /* 0x000eb60000300a00 */
[----:B------:R-:W-:Y:S09]  /*16070*/  @!UPT UIADD3 URZ, URZ, URZ, URZ ;  /* 0x0000003f3f3ff290 */ /* 0x000ff2000fffe03f */
[----:B------:R-:W-:Y:S01]  /*16080*/  STL.64 [R1+0x440], R20 ;  /* 0x0004401401007387 */ /* 0x000fe20000100a00 */
[----:B------:R0:W-:Y:S03]  /*16090*/  STL.64 [R1+0x448], R22 ;  /* 0x0004481601007387 */ /* 0x0001e60000100a00 */
[----:B0-----:R-:W3:Y:S01]  /*160a0*/  LDL.64 R22, [R1+0xa8] ;  /* 0x0000a80001167983 */ /* 0x001ee20000100a00 */
[C---:B--2---:R-:W-:Y:S03]  /*160b0*/  HMMA.16816.F32.BF16 R16, R12.reuse, R18, R24 ;  /* 0x000000120c10723c */ /* 0x044fe60000041818 */
[----:B------:R-:W2:Y:S11]  /*160c0*/  LDL.LU.64 R26, [R1+0x1698] ;  /* 0x00169800011a7983 */ /* 0x000eb60000300a00 */
[----:B------:R-:W-:Y:S09]  /*160d0*/  @!UPT UIADD3 URZ, URZ, URZ, URZ ;  /* 0x0000003f3f3ff290 */ /* 0x000ff2000fffe03f */
[----:B------:R-:W-:Y:S01]  /*160e0*/  STL.64 [R1+0x430], R16 ;  /* 0x0004301001007387 */ /* 0x000fe20000100a00 */
[----:B------:R0:W-:Y:S03]  /*160f0*/  STL.64 [R1+0x438], R18 ;  /* 0x0004381201007387 */ /* 0x0001e60000100a00 */
[----:B0-----:R-:W2:Y:S02]  /*16100*/  LDL.LU.64 R18, [R1+0x1690] ;  /* 0x0016900001127983 */ /* 0x001ea40000300a00 */
[C---:B--2---:R-:W-:Y:S01]  /*16110*/  HMMA.16816.F32.BF16 R8, R12.reuse, R18, R8 ;  /* 0x000000120c08723c */ /* 0x044fe20000041808 */
[----:B------:R-:W-:Y:S11]  /*16120*/  IMAD.MOV.U32 R5, RZ, RZ, R19 ;  /* 0x000000ffff057224 */ /* 0x000ff600078e0013 */
[----:B------:R-:W-:Y:S11]  /*16130*/  @!UPT UIADD3 URZ, URZ, URZ, URZ ;  /* 0x0000003f3f3ff290 */ /* 0x000ff6000fffe03f */
[----:B------:R0:W-:Y:S01]  /*16140*/  STL.64 [R1+0x420], R8 ;  /* 0x0004200801007387 */ /* 0x0001e20000100a00 */
[----:B------:R-:W-:Y:S02]  /*16150*/  STL.64 [R1+0x428], R10 ;  /* 0x0004280a01007387 */ /* 0x000fe40000100a00 */
[----:B0-----:R-:W-:Y:S02]  /*16160*/  IMAD.MOV.U32 R8, RZ, RZ, R18 ;  /* 0x000000ffff087224 */ /* 0x001fe400078e0012 */
[----:B------:R-:W3:Y:S01]  /*16170*/  LDL.LU.64 R18, [R1+0x1688] ;  /* 0x0016880001127983 */ /* 0x000ee20000300a00 */
[----:B------:R-:W3:Y:S02]  /*16180*/  LDL.LU.64 R16, [R1+0x1680] ;  /* 0x0016800001107983 */ /* 0x000ee40000300a00 */
[----:B------:R-:W-:Y:S02]  /*16190*/  STL [R1+0x15d4], R5 ;  /* 0x0015d40501007387 */ /* 0x000fe40000100800 */
[----:B------:R-:W-:Y:S01]  /*161a0*/  STL.64 [R1+0x1640], R6 ;  /* 0x0016400601007387 */ /* 0x000fe20000100a00 */
[----:B----4-:R0:W-:Y:S04]  /*161b0*/  STL [R1+0x1660], R4 ;  /* 0x0016600401007387 */ /* 0x0101e80000100800 */
[----:B0-----:R-:W2:Y:S01]  /*161c0*/  LDL.LU R4, [R1+0x3f0] ;  /* 0x0003f00001047983 */ /* 0x001ea20000300800 */
[----:B------:R-:W2:Y:S02]  /*161d0*/  LDL.LU R5, [R1+0x3f4] ;  /* 0x0003f40001057983 */ /* 0x000ea40000300800 */
[----:B------:R-:W4:Y:S02]  /*161e0*/  LDL.LU R6, [R1+0x3f8] ;  /* 0x0003f80001067983 */ /* 0x000f240000300800 */
[----:B------:R-:W4:Y:S02]  /*161f0*/  LDL.LU R7, [R1+0x3fc] ;  /* 0x0003fc0001077983 */ /* 0x000f240000300800 */
[----:B----4-:R-:W-:Y:S01]  /*16200*/  STL.64 [R1+0x1678], R6 ;  /* 0x0016780601007387 */ /* 0x010fe20000100a00 */
[----:B--2---:R0:W-:Y:S03]  /*16210*/  STL.64 [R1+0x1670], R4 ;  /* 0x0016700401007387 */ /* 0x0041e60000100a00 */
[----:B0-----:R-:W2:Y:S01]  /*16220*/  LDL.LU R4, [R1+0x400] ;  /* 0x0004000001047983 */ /* 0x001ea20000300800 */
[----:B------:R-:W2:Y:S02]  /*16230*/  LDL.LU R5, [R1+0x404] ;  /* 0x0004040001057983 */ /* 0x000ea40000300800 */
[----:B------:R-:W2:Y:S02]  /*16240*/  LDL.LU R6, [R1+0x408] ;  /* 0x0004080001067983 */ /* 0x000ea40000300800 */
[----:B------:R-:W2:Y:S01]  /*16250*/  LDL.LU R7, [R1+0x40c] ;  /* 0x00040c0001077983 */ /* 0x000ea20000300800 */
[----:B------:R3:W-:Y:S02]  /*16260*/  STL [R1+0x15d0], R8 ;  /* 0x0015d00801007387 */ /* 0x0007e40000100800 */
[----:B---3--:R-:W-:Y:S07]  /*16270*/  HMMA.16816.F32.BF16 R8, R12, R22, R16 ;  /* 0x000000160c08723c */ /* 0x008fee0000041810 */
[----:B------:R-:W-:-:S02]  /*16280*/  IMAD.MOV.U32 R16, RZ, RZ, R22 ;  /* 0x000000ffff107224 */ /* 0x000fc400078e0016 */
[----:B------:R-:W-:Y:S02]  /*16290*/  IMAD.MOV.U32 R18, RZ, RZ, R26 ;  /* 0x000000ffff127224 */ /* 0x000fe400078e001a */
[----:B------:R-:W-:Y:S11]  /*162a0*/  IMAD.MOV.U32 R17, RZ, RZ, R27 ;  /* 0x000000ffff117224 */ /* 0x000ff600078e001b */
[----:B------:R-:W-:Y:S01]  /*162b0*/  @!UPT UIADD3 URZ, URZ, URZ, URZ ;  /* 0x0000003f3f3ff290 */ /* 0x000fe2000fffe03f */
[----:B------:R0:W-:Y:S01]  /*162c0*/  STL.64 [R1+0x410], R8 ;  /* 0x0004100801007387 */ /* 0x0001e20000100a00 */
[----:B------:R-:W-:Y:S02]  /*162d0*/  STL.64 [R1+0x418], R10 ;  /* 0x0004180a01007387 */ /* 0x000fe40000100a00 */
[----:B0-----:R-:W-:Y:S02]  /*162e0*/  IMAD.MOV.U32 R9, RZ, RZ, R23 ;  /* 0x000000ffff097224 */ /* 0x001fe400078e0017 */
[----:B------:R-:W3:Y:S01]  /*162f0*/  LDL.64 R22, [R1+0x78] ;  /* 0x0000780001167983 */ /* 0x000ee20000100a00 */
[C---:B--2---:R-:W-:Y:S11]  /*16300*/  HMMA.16816.F32.BF16 R4, R12.reuse, R26, R4 ;  /* 0x0000001a0c04723c */ /* 0x044ff60000041804 */
[----:B------:R-:W-:Y:S11]  /*16310*/  @!UPT UIADD3 URZ, URZ, URZ, URZ ;  /* 0x0000003f3f3ff290 */ /* 0x000ff6000fffe03f */
[----:B------:R-:W-:Y:S01]  /*16320*/  @!UPT UIADD3 URZ, URZ, URZ, URZ ;  /* 0x0000003f3f3ff290 */ /* 0x000fe2000fffe03f */
[----:B------:R-:W-:Y:S01]  /*16330*/  STL.64 [R1+0x400], R4 ;  /* 0x0004000401007387 */ /* 0x000fe20000100a00 */
[----:B------:R0:W-:Y:S03]  /*16340*/  STL.64 [R1+0x408], R6 ;  /* 0x0004080601007387 */ /* 0x0001e60000100a00 */
[----:B0-----:R-:W2:Y:S01]  /*16350*/  LDL.LU.64 R6, [R1+0x1678] ;  /* 0x0016780001067983 */ /* 0x001ea20000300a00 */
[----:B------:R-:W2:Y:S02]  /*16360*/  LDL.LU.64 R4, [R1+0x1670] ;  /* 0x0016700001047983 */ /* 0x000ea40000300a00 */
[----:B------:R-:W2:Y:S02]  /*16370*/  LDL.LU.64 R26, [R1+0x1668] ;  /* 0x00166800011a7983 */ /* 0x000ea40000300a00 */
[----:B--2---:R-:W-:Y:S01]  /*16380*/  HMMA.16816.F32.BF16 R4, R12, R26, R4 ;  /* 0x0000001a0c04723c */ /* 0x004fe20000041804 */
[----:B------:R-:W-:-:S02]  /*16390*/  IMAD.MOV.U32 R28, RZ, RZ, R26 ;  /* 0x000000ffff1c7224 */ /* 0x000fc400078e001a */
[----:B------:R-:W-:Y:S11]  /*163a0*/  IMAD.MOV.U32 R19, RZ, RZ, R27 ;  /* 0x000000ffff137224 */ /* 0x000ff600078e001b */
[----:B------:R-:W-:Y:S09]  /*163b0*/  @!UPT UIADD3 URZ, URZ, URZ, URZ ;  /* 0x0000003f3f3ff290 */ /* 0x000ff2000fffe03f */
[----:B------:R0:W-:Y:S01]  /*163c0*/  STL.64 [R1+0x3f0], R4 ;  /* 0x0003f00401007387 */ /* 0x0001e20000100a00 */
[----:B------:R-:W-:Y:S03]  /*163d0*/  STL.64 [R1+0x3f8], R6 ;  /* 0x0003f80601007387 */ /* 0x000fe60000100a00 */
[----:B0-----:R-:W2:Y:S01]  /*163e0*/  LDL.LU R4, [R1+0x1660] ;  /* 0x0016600001047983 */ /* 0x001ea20000300800 */
[----:B------:R-:W4:Y:S02]  /*163f0*/  LDL.LU R24, [R1+0x700] ;  /* 0x0007000001187983 */ /* 0x000f240000300800 */
[----:B------:R-:W4:Y:S02]  /*16400*/  LDL.LU R25, [R1+0x704] ;  /* 0x0007040001197983 */ /* 0x000f240000300800 */
[----:B------:R-:W2:Y:S01]  /*16410*/  LDL.LU R26, [R1+0x708] ;  /* 0x00070800011a7983 */ /* 0x000ea20000300800 */
[----:B------:R-:W2:Y:S04]  /*16420*/  LDL.LU R27, [R1+0x70c] ;  /* 0x00070c00011b7983 */ /* 0x000ea80000300800 */
[----:B--2---:R0:W-:Y:S01]  /*16430*/  STL.64 [R1+0x1628], R26 ;  /* 0x0016281a01007387 */ /* 0x0041e20000100a00 */
[----:B----4-:R-:W-:Y:S02]  /*16440*/  STL.64 [R1+0x1620], R24 ;  /* 0x0016201801007387 */ /* 0x010fe40000100a00 */
[----:B0-----:R-:W-:-:S02]  /*16450*/  IMAD.MOV.U32 R26, RZ, RZ, R4 ;  /* 0x000000ffff1a7224 */ /* 0x001fc400078e0004 */
[----:B------:R-:W2:Y:S01]  /*16460*/  LDL.LU R4, [R1+0x720] ;  /* 0x0007200001047983 */ /* 0x000ea20000300800 */
[----:B------:R-:W2:Y:S02]  /*16470*/  LDL.LU R5, [R1+0x724] ;  /* 0x0007240001057983 */ /* 0x000ea40000300800 */
[----:B------:R-:W4:Y:S02]  /*16480*/  LDL.LU R6, [R1+0x728] ;  /* 0x0007280001067983 */ /* 0x000f240000300800 */
[----:B------:R-:W4:Y:S02]  /*16490*/  LDL.LU R7, [R1+0x72c] ;  /* 0x00072c0001077983 */ /* 0x000f240000300800 */
[----:B------:R-:W-:Y:S01]  /*164a0*/  IMAD.MOV.U32 R27, RZ, RZ, R3 ;  /* 0x000000ffff1b7224 */ /* 0x000fe200078e0003 */
[----:B----4-:R-:W-:Y:S01]  /*164b0*/  STL.64 [R1+0x1650], R6 ;  /* 0x0016500601007387 */ /* 0x010fe20000100a00 */
[----:B--2---:R-:W-:Y:S03]  /*164c0*/  STL.64 [R1+0x1648], R4 ;  /* 0x0016480401007387 */ /* 0x004fe60000100a00 */
[----:B------:R0:W-:Y:S02]  /*164d0*/  STL.64 [R1+0x1638], R26 ;  /* 0x0016381a01007387 */ /* 0x0001e40000100a00 */
[----:B0-----:R-:W2:Y:S04]  /*164e0*/  LDL.64 R26, [R1+0x58] ;  /* 0x00005800011a7983 */ /* 0x001ea80000100a00 */
[----:B--2---:R0:W-:Y:S01]  /*164f0*/  STL.64 [R1+0x1658], R26 ;  /* 0x0016581a01007387 */ /* 0x0041e20000100a00 */
[----:B------:R-:W2:Y:S02]  /*16500*/  LDL.LU R24, [R1+0x730] ;  /* 0x0007300001187983 */ /* 0x000ea40000300800 */
[----:B------:R-:W2:Y:S01]  /*16510*/  LDL.LU R25, [R1+0x734] ;  /* 0x0007340001197983 */ /* 0x000ea20000300800 */
[----:B0-----:R-:W2:Y:S01]  /*16520*/  LDL.LU R26, [R1+0x738] ;  /* 0x00073800011a7983 */ /* 0x001ea20000300800 */
[----:B------:R-:W2:Y:S02]  /*16530*/  LDL.LU R27, [R1+0x73c] ;  /* 0x00073c00011b7983 */ /* 0x000ea40000300800 */
[----:B------:R-:W-:Y:S02]  /*16540*/  STL.64 [R1+0x15e0], R18 ;  /* 0x0015e01201007387 */ /* 0x000fe40000100a00 */
[----:B------:R0:W-:Y:S02]  /*16550*/  STL.64 [R1+0x15d8], R16 ;  /* 0x0015d81001007387 */ /* 0x0001e40000100a00 */
[----:B0-----:R-:W3:Y:S01]  /*16560*/  LDL.LU R16, [R1+0x3e0] ;  /* 0x0003e00001107983 */ /* 0x001ee20000300800 */
[----:B------:R-:W3:Y:S02]  /*16570*/  LDL.LU R17, [R1+0x3e4] ;  /* 0x0003e40001117983 */ /* 0x000ee40000300800 */
[----:B------:R-:W3:Y:S02]  /*16580*/  LDL.LU R18, [R1+0x3e8] ;  /* 0x0003e80001127983 */ /* 0x000ee40000300800 */
[----:B------:R-:W3:Y:S02]  /*16590*/  LDL.LU R19, [R1+0x3ec] ;  /* 0x0003ec0001137983 */ /* 0x000ee40000300800 */
[----:B---3--:R-:W-:Y:S11]  /*165a0*/  HMMA.16816.F32.BF16 R16, R12, R22, R16 ;  /* 0x000000160c10723c */ /* 0x008ff60000041810 */
[----:B------:R-:W-:Y:S11]  /*165b0*/  @!UPT UIADD3 URZ, URZ, URZ, URZ ;  /* 0x0000003f3f3ff290 */ /* 0x000ff6000fffe03f */
[----:B------:R-:W-:Y:S01]  /*165c0*/  @!UPT UIADD3 URZ, URZ, URZ, URZ ;  /* 0x0000003f3f3ff290 */ /* 0x000fe2000fffe03f */
[----:B------:R0:W-:Y:S01]  /*165d0*/  STL.64 [R1+0x3e0], R16 ;  /* 0x0003e01001007387 */ /* 0x0001e20000100a00 */
[----:B------:R1:W-:Y:S03]  /*165e0*/  STL.64 [R1+0x3e8], R18 ;  /* 0x0003e81201007387 */ /* 0x0003e60000100a00 */
[----:B0-----:R-:W3:Y:S01]  /*165f0*/  LDL.LU R16, [R1+0x6d0] ;  /* 0x0006d00001107983 */ /* 0x001ee20000300800 */
[----:B------:R-:W3:Y:S02]  /*16600*/  LDL.LU R17, [R1+0x6d4] ;  /* 0x0006d40001117983 */ /* 0x000ee40000300800 */
[----:B-1----:R-:W4:Y:S02]  /*16610*/  LDL.LU R18, [R1+0x6d8] ;  /* 0x0006d80001127983 */ /* 0x002f240000300800 */
[----:B------:R-:W4:Y:S02]  /*16620*/  LDL.LU R19, [R1+0x6dc] ;  /* 0x0006dc0001137983 */ /* 0x000f240000300800 */
[----:B----4-:R-:W-:Y:S01]  /*16630*/  STL.64 [R1+0x15f0], R18 ;  /* 0x0015f01201007387 */ /* 0x010fe20000100a00 */
[----:B---3--:R0:W-:Y:S03]  /*16640*/  STL.64 [R1+0x15e8], R16 ;  /* 0x0015e81001007387 */ /* 0x0081e60000100a00 */
[----:B0-----:R-:W3:Y:S01]  /*16650*/  LDL.LU R16, [R1+0x6e0] ;  /* 0x0006e00001107983 */ /* 0x001ee20000300800 */
        /* <DEDUP_REMOVED lines=8> */
[----:B------:R-:W4:Y:S02]  /*166e0*/  LDL.LU R19, [R1+0x6fc] ;  /* 0x0006fc0001137983 */ /* 0x000f240000300800 */
[----:B------:R-:W-:-:S02]  /*166f0*/  IMAD.MOV.U32 R10, RZ, RZ, R22 ;  /* 0x000000ffff0a7224 */ /* 0x000fc400078e0016 */
[----:B------:R-:W-:Y:S02]  /*16700*/  IMAD.MOV.U32 R11, RZ, RZ, R23 ;  /* 0x000000ffff0b7224 */ /* 0x000fe400078e0017 */
[----:B------:R-:W0:Y:S01]  /*16710*/  LDSM.16.MT88.4 R20, [R29+0x4200] ;  /* 0x004200001d14783b */ /* 0x000e220000004200 */
[----:B------:R-:W-:Y:S02]  /*16720*/  IMAD.MOV.U32 R6, RZ, RZ, R2 ;  /* 0x000000ffff067224 */ /* 0x000fe400078e0002 */
[----:B------:R-:W-:Y:S01]  /*16730*/  IMAD.MOV.U32 R7, RZ, RZ, R0 ;  /* 0x000000ffff077224 */ /* 0x000fe200078e0000 */
[----:B----4-:R1:W-:Y:S01]  /*16740*/  STL.64 [R1+0x1610], R18 ;  /* 0x0016101201007387 */ /* 0x0103e20000100a00 */
[----:B---3--:R3:W-:Y:S03]  /*16750*/  STL.64 [R1+0x1608], R16 ;  /* 0x0016081001007387 */ /* 0x0087e60000100a00 */
[----:B-1----:R-:W4:Y:S02]  /*16760*/  LDL.64 R18, [R1+0x38] ;  /* 0x0000380001127983 */ /* 0x002f240000100a00 */
[C---:B--2---:R-:W-:Y:S02]  /*16770*/  HMMA.16816.F32.BF16 R4, R12.reuse, R6, R24 ;  /* 0x000000060c04723c */ /* 0x044fe40000041818 */
[----:B----4-:R1:W-:Y:S01]  /*16780*/  STL.64 [R1+0x1630], R18 ;  /* 0x0016301201007387 */ /* 0x0103e20000100a00 */
[----:B---3--:R-:W2:Y:S02]  /*16790*/  LDL.LU R16, [R1+0x710] ;  /* 0x0007100001107983 */ /* 0x008ea40000300800 */
[----:B------:R-:W2:Y:S01]  /*167a0*/  LDL.LU R17, [R1+0x714] ;  /* 0x0007140001117983 */ /* 0x000ea20000300800 */
[----:B-1----:R-:W2:Y:S01]  /*167b0*/  LDL.LU R18, [R1+0x718] ;  /* 0x0007180001127983 */ /* 0x002ea20000300800 */
[----:B------:R-:W2:Y:S02]  /*167c0*/  LDL.LU R19, [R1+0x71c] ;  /* 0x00071c0001137983 */ /* 0x000ea40000300800 */
[----:B0-----:R0:W-:Y:S02]  /*167d0*/  STL.64 [R1+0x1468], R22 ;  /* 0x0014681601007387 */ /* 0x0011e40000100a00 */
[----:B------:R-:W-:Y:S01]  /*167e0*/  STL.64 [R1+0x1460], R20 ;  /* 0x0014601401007387 */ /* 0x000fe20000100a00 */
[----:B0-----:R-:W3:Y:S01]  /*167f0*/  LDL.64 R22, [R1+0x28] ;  /* 0x0000280001167983 */ /* 0x001ee20000100a00 */
[----:B------:R-:W4:Y:S10]  /*16800*/  LDL.LU.64 R26, [R1+0x1658] ;  /* 0x00165800011a7983 */ /* 0x000f340000300a00 */
[----:B------:R-:W-:Y:S02]  /*16810*/  STL.64 [R1+0x730], R4 ;  /* 0x0007300401007387 */ /* 0x000fe40000100a00 */
[----:B------:R0:W-:Y:S02]  /*16820*/  STL.64 [R1+0x738], R6 ;  /* 0x0007380601007387 */ /* 0x0001e40000100a00 */
[----:B0-----:R-:W4:Y:S01]  /*16830*/  LDL.LU.64 R6, [R1+0x1650] ;  /* 0x0016500001067983 */ /* 0x001f220000300a00 */
[----:B------:R-:W4:Y:S02]  /*16840*/  LDL.LU.64 R4, [R1+0x1648] ;  /* 0x0016480001047983 */ /* 0x000f240000300a00 */
[C---:B----4-:R-:W-:Y:S01]  /*16850*/  HMMA.16816.F32.BF16 R4, R12.reuse, R26, R4 ;  /* 0x0000001a0c04723c */ /* 0x050fe20000041804 */
[----:B------:R-:W-:Y:S11]  /*16860*/  IMAD.MOV.U32 R8, RZ, RZ, R27 ;  /* 0x000000ffff087224 */ /* 0x000ff600078e001b */
[----:B------:R-:W-:Y:S11]  /*16870*/  @!UPT UIADD3 URZ, URZ, URZ, URZ ;  /* 0x0000003f3f3ff290 */ /* 0x000ff6000fffe03f */
[----:B------:R0:W-:Y:S01]  /*16880*/  STL.64 [R1+0x720], R4 ;  /* 0x0007200401007387 */ /* 0x0001e20000100a00 */
[----:B------:R1:W-:Y:S02]  /*16890*/  STL.64 [R1+0x728], R6 ;  /* 0x0007280601007387 */ /* 0x0003e40000100a00 */
[----:B0-----:R-:W-:Y:S01]  /*168a0*/  IMAD.MOV.U32 R5, RZ, RZ, R26 ;  /* 0x000000ffff057224 */ /* 0x001fe200078e001a */
[----:B-1----:R-:W4:Y:S01]  /*168b0*/  LDL.LU.64 R6, [R1+0x1640] ;  /* 0x0016400001067983 */ /* 0x002f220000300a00 */
[----:B------:R-:W2:Y:S02]  /*168c0*/  LDL.LU.64 R26, [R1+0x1638] ;  /* 0x00163800011a7983 */ /* 0x000ea40000300a00 */
[C---:B--2---:R-:W-:Y:S01]  /*168d0*/  HMMA.16816.F32.BF16 R24, R12.reuse, R26, R16 ;  /* 0x0000001a0c18723c */ /* 0x044fe20000041810 */
[----:B------:R-:W2:Y:S11]  /*168e0*/  LDL.LU.64 R18, [R1+0x1630] ;  /* 0x0016300001127983 */ /* 0x000eb60000300a00 */
[----:B------:R-:W-:Y:S11]  /*168f0*/  @!UPT UIADD3 URZ, URZ, URZ, URZ ;  /* 0x0000003f3f3ff290 */ /* 0x000ff6000fffe03f */
[----:B------:R-:W-:Y:S01]  /*16900*/  STL.64 [R1+0x710], R24 ;  /* 0x0007101801007387 */ /* 0x000fe20000100a00 */
[----:B------:R0:W-:Y:S03]  /*16910*/  STL.64 [R1+0x718], R26 ;  /* 0x0007181a01007387 */ /* 0x0001e60000100a00 */
[----:B0-----:R-:W2:Y:S01]  /*16920*/  LDL.LU.64 R26, [R1+0x1628] ;  /* 0x00162800011a7983 */ /* 0x001ea20000300a00 */
[----:B------:R-:W2:Y:S02]  /*16930*/  LDL.LU.64 R24, [R1+0x1620] ;  /* 0x0016200001187983 */ /* 0x000ea40000300a00 */
[----:B--2---:R-:W-:Y:S11]  /*16940*/  HMMA.16816.F32.BF16 R24, R12, R18, R24 ;  /* 0x000000120c18723c */ /* 0x004ff60000041818 */
[----:B------:R-:W-:Y:S11]  /*16950*/  @!UPT UIADD3 URZ, URZ, URZ, URZ ;  /* 0x0000003f3f3ff290 */ /* 0x000ff6000fffe03f */
[----:B------:R-:W-:Y:S01]  /*16960*/  @!UPT UIADD3 URZ, URZ, URZ, URZ ;  /* 0x0000003f3f3ff290 */ /* 0x000fe2000fffe03f */
[----:B------:R0:W-:Y:S01]  /*16970*/  STL.64 [R1+0x700], R24 ;  /* 0x0007001801007387 */ /* 0x0001e20000100a00 */
[----:B------:R1:W-:Y:S02]  /*16980*/  STL.64 [R1+0x708], R26 ;  /* 0x0007081a01007387 */ /* 0x0003e40000100a00 */
[----:B0-----:R-:W-:Y:S01]  /*16990*/  IMAD.MOV.U32 R25, RZ, RZ, R18 ;  /* 0x000000ffff197224 */ /* 0x001fe200078e0012 */
[----:B-1----:R-:W2:Y:S01]  /*169a0*/  LDL.LU.64 R26, [R1+0x1618] ;  /* 0x00161800011a7983 */ /* 0x002ea20000300a00 */
[----:B------:R-:W-:Y:S02]  /*169b0*/  IMAD.MOV.U32 R24, RZ, RZ, R19 ;  /* 0x000000ffff187224 */ /* 0x000fe400078e0013 */
[----:B------:R-:W2:Y:S02]  /*169c0*/  LDL.LU.64 R18, [R1+0x1610] ;  /* 0x0016100001127983 */ /* 0x000ea40000300a00 */
[----:B------:R-:W2:Y:S02]  /*169d0*/  LDL.LU.64 R16, [R1+0x1608] ;  /* 0x0016080001107983 */ /* 0x000ea40000300a00 */
[----:B---3--:R-:W-:-:S02]  /*169e0*/  IMAD.MOV.U32 R2, RZ, RZ, R22 ;  /* 0x000000ffff027224 */ /* 0x008fc400078e0016 */
[----:B------:R-:W-:Y:S01]  /*169f0*/  IMAD.MOV.U32 R0, RZ, RZ, R23 ;  /* 0x000000ffff007224 */ /* 0x000fe200078e0017 */
[C---:B--2---:R-:W-:Y:S11]  /*16a00*/  HMMA.16816.F32.BF16 R16, R12.reuse, R22, R16 ;  /* 0x000000160c10723c */ /* 0x044ff60000041810 */
[----:B------:R-:W-:Y:S11]  /*16a10*/  @!UPT UIADD3 URZ, URZ, URZ, URZ ;  /* 0x0000003f3f3ff290 */ /* 0x000ff6000fffe03f */
[----:B------:R-:W-:Y:S01]  /*16a20*/  @!UPT UIADD3 URZ, URZ, URZ, URZ ;  /* 0x0000003f3f3ff290 */ /* 0x000fe2000fffe03f */
[----:B------:R-:W-:Y:S01]  /*16a30*/  STL.64 [R1+0x6f0], R16 ;  /* 0x0006f01001007387 */ /* 0x000fe20000100a00 */
[----:B------:R0:W-:Y:S03]  /*16a40*/  STL.64 [R1+0x6f8], R18 ;  /* 0x0006f81201007387 */ /* 0x0001e60000100a00 */
[----:B0-----:R-:W2:Y:S01]  /*16a50*/  LDL.LU.64 R18, [R1+0x1600] ;  /* 0x0016000001127983 */ /* 0x001ea20000300a00 */
[----:B------:R-:W2:Y:S02]  /*16a60*/  LDL.LU.64 R16, [R1+0x15f8] ;  /* 0x0015f80001107983 */ /* 0x000ea40000300a00 */
[----:B------:R-:W3:Y:S02]  /*16a70*/  LDL.LU R20, [R1+0x2f0] ;  /* 0x0002f00001147983 */ /* 0x000ee40000300800 */
[----:B------:R-:W3:Y:S01]  /*16a80*/  LDL.LU R21, [R1+0x2f4] ;  /* 0x0002f40001157983 */ /* 0x000ee20000300800 */
[----:B------:R-:W2:Y:S01]  /*16a90*/  LDL.LU R22, [R1+0x2f8] ;  /* 0x0002f80001167983 */ /* 0x000ea20000300800 */
[----:B------:R-:W2:Y:S03]  /*16aa0*/  LDL.LU R23, [R1+0x2fc] ;  /* 0x0002fc0001177983 */ /* 0x000ea60000300800 */
[----:B--2---:R0:W-:Y:S01]  /*16ab0*/  STL.64 [R1+0x1488], R22 ;  /* 0x0014881601007387 */ /* 0x0041e20000100a00 */
[----:B---3--:R-:W-:Y:S03]  /*16ac0*/  STL.64 [R1+0x1480], R20 ;  /* 0x0014801401007387 */ /* 0x008fe60000100a00 */
[----:B0-----:R-:W2:Y:S02]  /*16ad0*/  LDL.64 R22, [R1+0x18] ;  /* 0x0000180001167983 */ /* 0x001ea40000100a00 */
[----:B--2---:R-:W-:Y:S01]  /*16ae0*/  HMMA.16816.F32.BF16 R16, R12, R22, R16 ;  /* 0x000000160c10723c */ /* 0x004fe20000041810 */
[----:B------:R-:W-:-:S02]  /*16af0*/  IMAD.MOV.U32 R4, RZ, RZ, R22 ;  /* 0x000000ffff047224 */ /* 0x000fc400078e0016 */
[----:B------:R-:W-:Y:S11]  /*16b00*/  IMAD.MOV.U32 R3, RZ, RZ, R23 ;  /* 0x000000ffff037224 */ /* 0x000ff600078e0017 */
[----:B------:R-:W-:Y:S09]  /*16b10*/  @!UPT UIADD3 URZ, URZ, URZ, URZ ;  /* 0x0000003f3f3ff290 */ /* 0x000ff2000fffe03f */
        /* <DEDUP_REMOVED lines=9> */
[----:B---3--:R-:W-:Y:S02]  /*16bb0*/  STL.64 [R1+0x1490], R20 ;  /* 0x0014901401007387 */ /* 0x008fe40000100a00 */
[----:B0-----:R-:W-:-:S02]  /*16bc0*/  IMAD.MOV.U32 R22, RZ, RZ, R4 ;  /* 0x000000ffff167224 */ /* 0x001fc400078e0004 */
[----:B------:R-:W-:-:S05]  /*16bd0*/  IMAD.MOV.U32 R23, RZ, RZ, R3 ;  /* 0x000000ffff177224 */ /* 0x000fca00078e0003 */
[----:B------:R0:W-:Y:S04]  /*16be0*/  STL.64 [R1+0x14a8], R22 ;  /* 0x0014a81601007387 */ /* 0x0001e80000100a00 */
[----:B0-----:R-:W2:Y:S02]  /*16bf0*/  LDL.64 R22, [R1+0x8] ;  /* 0x0000080001167983 */ /* 0x001ea40000100a00 */
[----:B--2---:R-:W-:Y:S01]  /*16c00*/  HMMA.16816.F32.BF16 R16, R12, R22, R16 ;  /* 0x000000160c10723c */ /* 0x004fe20000041810 */
[----:B------:R-:W-:Y:S02]  /*16c10*/  IMAD.MOV.U32 R4, RZ, RZ, R22 ;  /* 0x000000ffff047224 */ /* 0x000fe400078e0016 */
[----:B------:R-:W-:Y:S11]  /*16c20*/  IMAD.MOV.U32 R3, RZ, RZ, R23 ;  /* 0x000000ffff037224 */ /* 0x000ff600078e0017 */
[----:B------:R-:W-:Y:S09]  /*16c30*/  @!UPT UIADD3 URZ, URZ, URZ, URZ ;  /* 0x0000003f3f3ff290 */ /* 0x000ff2000fffe03f */
[----:B------:R-:W-:Y:S01]  /*16c40*/  STL.64 [R1+0x6d0], R16 ;  /* 0x0006d01001007387 */ /* 0x000fe20000100a00 */
[----:B------:R0:W-:Y:S03]  /*16c50*/  STL.64 [R1+0x6d8], R18 ;  /* 0x0006d81201007387 */ /* 0x0001e60000100a00 */
[----:B0-----:R-:W2:Y:S01]  /*16c60*/  LDL.LU.64 R18, [R1+0x15e0] ;  /* 0x0015e00001127983 */ /* 0x001ea20000300a00 */
[----:B------:R-:W3:Y:S02]  /*16c70*/  LDL.LU.64 R16, [R1+0x15d8] ;  /* 0x0015d80001107983 */ /* 0x000ee40000300a00 */
[----:B----4-:R-:W-:Y:S02]  /*16c80*/  STL.64 [R1+0x15c0], R6 ;  /* 0x0015c00601007387 */ /* 0x010fe40000100a00 */
[----:B------:R-:W-:Y:S01]  /*16c90*/  STL [R1+0x15b8], R4 ;  /* 0x0015b80401007387 */ /* 0x000fe20000100800 */
[----:B------:R-:W4:Y:S01]  /*16ca0*/  LDL.LU R20, [R1+0x320] ;  /* 0x0003200001147983 */ /* 0x000f220000300800 */
[----:B------:R-:W4:Y:S02]  /*16cb0*/  LDL.LU R21, [R1+0x324] ;  /* 0x0003240001157983 */ /* 0x000f240000300800 */
[----:B------:R-:W2:Y:S02]  /*16cc0*/  LDL.LU R22, [R1+0x328] ;  /* 0x0003280001167983 */ /* 0x000ea40000300800 */
[----:B------:R-:W2:Y:S02]  /*16cd0*/  LDL.LU R23, [R1+0x32c] ;  /* 0x00032c0001177983 */ /* 0x000ea40000300800 */
[----:B--2---:R0:W-:Y:S01]  /*16ce0*/  STL.64 [R1+0x14b8], R22 ;  /* 0x0014b81601007387 */ /* 0x0041e20000100a00 */
[----:B----4-:R1:W-:Y:S02]  /*16cf0*/  STL.64 [R1+0x14b0], R20 ;  /* 0x0014b01401007387 */ /* 0x0103e40000100a00 */
[----:B0-----:R-:W-:-:S02]  /*16d00*/  IMAD.MOV.U32 R22, RZ, RZ, R25 ;  /* 0x000000ffff167224 */ /* 0x001fc400078e0019 */
[----:B------:R-:W-:-:S05]  /*16d10*/  IMAD.MOV.U32 R23, RZ, RZ, R24 ;  /* 0x000000ffff177224 */ /* 0x000fca00078e0018 */
[----:B------:R0:W-:Y:S01]  /*16d20*/  STL.64 [R1+0x14d0], R22 ;  /* 0x0014d01601007387 */ /* 0x0001e20000100a00 */
[----:B-1----:R-:W2:Y:S02]  /*16d30*/  LDL.LU R20, [R1+0x6c0] ;  /* 0x0006c00001147983 */ /* 0x002ea40000300800 */
[----:B------:R-:W2:Y:S01]  /*16d40*/  LDL.LU R21, [R1+0x6c4] ;  /* 0x0006c40001157983 */ /* 0x000ea20000300800 */
[----:B0-----:R-:W2:Y:S01]  /*16d50*/  LDL.LU R22, [R1+0x6c8] ;  /* 0x0006c80001167983 */ /* 0x001ea20000300800 */
[----:B------:R-:W2:Y:S02]  /*16d60*/  LDL.LU R23, [R1+0x6cc] ;  /* 0x0006cc0001177983 */ /* 0x000ea40000300800 */
[----:B--2---:R-:W-:Y:S11]  /*16d70*/  HMMA.16816.F32.BF16 R20, R12, R26, R20 ;  /* 0x0000001a0c14723c */ /* 0x004ff60000041814 */
[----:B------:R-:W-:Y:S11]  /*16d80*/  @!UPT UIADD3 URZ, URZ, URZ, URZ ;  /* 0x0000003f3f3ff290 */ /* 0x000ff6000fffe03f */
[----:B------:R-:W-:Y:S01]  /*16d90*/  @!UPT UIADD3 URZ, URZ, URZ, URZ ;  /* 0x0000003f3f3ff290 */ /* 0x000fe2000fffe03f */
[----:B------:R-:W-:Y:S01]  /*16da0*/  STL.64 [R1+0x6c0], R20 ;  /* 0x0006c01401007387 */ /* 0x000fe20000100a00 */
[----:B------:R0:W-:Y:S03]  /*16db0*/  STL.64 [R1+0x6c8], R22 ;  /* 0x0006c81601007387 */ /* 0x0001e60000100a00 */
[----:B0-----:R-:W2:Y:S04]  /*16dc0*/  LDL.64 R22, [R1+0x48] ;  /* 0x0000480001167983 */ /* 0x001ea80000100a00 */
[----:B--2---:R0:W-:Y:S01]  /*16dd0*/  STL.64 [R1+0x14e8], R22 ;  /* 0x0014e81601007387 */ /* 0x0041e20000100a00 */
[----:B------:R1:W-:Y:S02]  /*16de0*/  STL.64 [R1+0x14a0], R26 ;  /* 0x0014a01a01007387 */ /* 0x0003e40000100a00 */
[----:B------:R-:W2:Y:S02]  /*16df0*/  LDL.LU R24, [R1+0x310] ;  /* 0x0003100001187983 */ /* 0x000ea40000300800 */
[----:B------:R-:W2:Y:S02]  /*16e00*/  LDL.LU R25, [R1+0x314] ;  /* 0x0003140001197983 */ /* 0x000ea40000300800 */
[----:B0-----:R-:W-:-:S02]  /*16e10*/  IMAD.MOV.U32 R22, RZ, RZ, R5 ;  /* 0x000000ffff167224 */ /* 0x001fc400078e0005 */
[----:B------:R-:W-:Y:S01]  /*16e20*/  IMAD.MOV.U32 R23, RZ, RZ, R8 ;  /* 0x000000ffff177224 */ /* 0x000fe200078e0008 */
[----:B-1----:R-:W4:Y:S01]  /*16e30*/  LDL.LU R26, [R1+0x318] ;  /* 0x00031800011a7983 */ /* 0x002f220000300800 */
[----:B------:R-:W4:Y:S02]  /*16e40*/  LDL.LU R27, [R1+0x31c] ;  /* 0x00031c00011b7983 */ /* 0x000f240000300800 */
[----:B------:R-:W2:Y:S02]  /*16e50*/  LDL.LU R5, [R1+0x15d4] ;  /* 0x0015d40001057983 */ /* 0x000ea40000300800 */
[----:B------:R-:W2:Y:S01]  /*16e60*/  LDL.LU R8, [R1+0x15d0] ;  /* 0x0015d00001087983 */ /* 0x000ea20000300800 */
[----:B------:R0:W-:Y:S04]  /*16e70*/  STL.64 [R1+0x1500], R22 ;  /* 0x0015001601007387 */ /* 0x0001e80000100a00 */
[----:B0-----:R-:W2:Y:S04]  /*16e80*/  LDL.64 R22, [R1+0x68] ;  /* 0x0000680001167983 */ /* 0x001ea80000100a00 */
[----:B--2---:R0:W-:Y:S02]  /*16e90*/  STL.64 [R1+0x1518], R22 ;  /* 0x0015181601007387 */ /* 0x0041e40000100a00 */
[----:B0-----:R-:W-:-:S02]  /*16ea0*/  IMAD.MOV.U32 R22, RZ, RZ, R10 ;  /* 0x000000ffff167224 */ /* 0x001fc400078e000a */
[----:B------:R-:W-:Y:S01]  /*16eb0*/  IMAD.MOV.U32 R23, RZ, RZ, R11 ;  /* 0x000000ffff177224 */ /* 0x000fe200078e000b */
[----:B------:R-:W2:Y:S01]  /*16ec0*/  LDL.LU R10, [R1+0x15cc] ;  /* 0x0015cc00010a7983 */ /* 0x000ea20000300800 */
[----:B------:R-:W2:Y:S03]  /*16ed0*/  LDL.LU R11, [R1+0x15c8] ;  /* 0x0015c800010b7983 */ /* 0x000ea60000300800 */
[----:B------:R-:W-:Y:S01]  /*16ee0*/  STL.64 [R1+0x1530], R22 ;  /* 0x0015301601007387 */ /* 0x000fe20000100a00 */
[----:B----4-:R-:W-:Y:S02]  /*16ef0*/  STL.64 [R1+0x14c8], R26 ;  /* 0x0014c81a01007387 */ /* 0x010fe40000100a00 */
[----:B------:R0:W-:Y:S02]  /*16f00*/  STL.64 [R1+0x14c0], R24 ;  /* 0x0014c01801007387 */ /* 0x0001e40000100a00 */
[----:B0-----:R-:W4:Y:S01]  /*16f10*/  LDL.LU R24, [R1+0x330] ;  /* 0x0003300001187983 */ /* 0x001f220000300800 */
[----:B------:R-:W4:Y:S02]  /*16f20*/  LDL.LU R25, [R1+0x334] ;  /* 0x0003340001197983 */ /* 0x000f240000300800 */
[----:B------:R-:W2:Y:S02]  /*16f30*/  LDL.LU R26, [R1+0x338] ;  /* 0x00033800011a7983 */ /* 0x000ea40000300800 */
[----:B------:R-:W2:Y:S02]  /*16f40*/  LDL.LU R27, [R1+0x33c] ;  /* 0x00033c00011b7983 */ /* 0x000ea40000300800 */
[----:B------:R-:W-:-:S02]  /*16f50*/  IMAD.MOV.U32 R22, RZ, RZ, R28 ;  /* 0x000000ffff167224 */ /* 0x000fc400078e001c */
[----:B------:R-:W-:-:S05]  /*16f60*/  IMAD.MOV.U32 R23, RZ, RZ, R19 ;  /* 0x000000ffff177224 */ /* 0x000fca00078e0013 */
[----:B------:R-:W-:Y:S04]  /*16f70*/  STL.64 [R1+0x1548], R22 ;  /* 0x0015481601007387 */ /* 0x000fe80000100a00 */
[----:B--2---:R-:W-:Y:S01]  /*16f80*/  STL.64 [R1+0x14e0], R26 ;  /* 0x0014e01a01007387 */ /* 0x004fe20000100a00 */
[----:B----4-:R0:W-:Y:S03]  /*16f90*/  STL.64 [R1+0x14d8], R24 ;  /* 0x0014d81801007387 */ /* 0x0101e60000100a00 */
[----:B0-----:R-:W2:Y:S01]  /*16fa0*/  LDL.LU R24, [R1+0x340] ;  /* 0x0003400001187983 */ /* 0x001ea20000300800 */
[----:B------:R-:W2:Y:S02]  /*16fb0*/  LDL.LU R25, [R1+0x344] ;  /* 0x0003440001197983 */ /* 0x000ea40000300800 */
[----:B------:R-:W4:Y:S02]  /*16fc0*/  LDL.LU R26, [R1+0x348] ;  /* 0x00034800011a7983 */ /* 0x000f240000300800 */
[----:B------:R-:W4:Y:S02]  /*16fd0*/  LDL.LU R27, [R1+0x34c] ;  /* 0x00034c00011b7983 */ /* 0x000f240000300800 */
[----:B------:R-:W-:-:S02]  /*16fe0*/  IMAD.MOV.U32 R22, RZ, RZ, R18 ;  /* 0x000000ffff167224 */ /* 0x000fc400078e0012 */
[----:B---3--:R-:W-:-:S05]  /*16ff0*/  IMAD.MOV.U32 R23, RZ, RZ, R17 ;  /* 0x000000ffff177224 */ /* 0x008fca00078e0011 */
[----:B------:R-:W-:Y:S04]  /*17000*/  STL.64 [R1+0x1560], R22 ;  /* 0x0015601601007387 */ /* 0x000fe80000100a00 */
[----:B----4-:R-:W-:Y:S01]  /*17010*/  STL.64 [R1+0x14f8], R26 ;  /* 0x0014f81a01007387 */ /* 0x010fe20000100a00 */
[----:B--2---:R0:W-:Y:S03]  /*17020*/  STL.64 [R1+0x14f0], R24 ;  /* 0x0014f01801007387 */ /* 0x0041e60000100a00 */
[----:B0-----:R-:W2:Y:S01]  /*17030*/  LDL.LU R24, [R1+0x350] ;  /* 0x0003500001187983 */ /* 0x001ea20000300800 */
[----:B------:R-:W2:Y:S02]  /*17040*/  LDL.LU R25, [R1+0x354] ;  /* 0x0003540001197983 */ /* 0x000ea40000300800 */
[----:B------:R-:W3:Y:S02]  /*17050*/  LDL.LU R26, [R1+0x358] ;  /* 0x00035800011a7983 */ /* 0x000ee40000300800 */
[----:B------:R-:W3:Y:S02]  /*17060*/  LDL.LU R27, [R1+0x35c] ;  /* 0x00035c00011b7983 */ /* 0x000ee40000300800 */
[----:B------:R-:W-:-:S02]  /*17070*/  IMAD.MOV.U32 R22, RZ, RZ, R16 ;  /* 0x000000ffff167224 */ /* 0x000fc400078e0010 */
[----:B------:R-:W-:-:S05]  /*17080*/  IMAD.MOV.U32 R23, RZ, RZ, R9 ;  /* 0x000000ffff177224 */ /* 0x000fca00078e0009 */
[----:B------:R-:W-:Y:S04]  /*17090*/  STL.64 [R1+0x1578], R22 ;  /* 0x0015781601007387 */ /* 0x000fe80000100a00 */
[----:B---3--:R-:W-:Y:S01]  /*170a0*/  STL.64 [R1+0x1510], R26 ;  /* 0x0015101a01007387 */ /* 0x008fe20000100a00 */
[----:B--2---:R0:W-:Y:S03]  /*170b0*/  STL.64 [R1+0x1508], R24 ;  /* 0x0015081801007387 */ /* 0x0041e60000100a00 */
[----:B0-----:R-:W2:Y:S01]  /*170c0*/  LDL.LU R24, [R1+0x360] ;  /* 0x0003600001187983 */ /* 0x001ea20000300800 */
[----:B------:R-:W2:Y:S02]  /*170d0*/  LDL.LU R25, [R1+0x364] ;  /* 0x0003640001197983 */ /* 0x000ea40000300800 */
[----:B------:R-:W3:Y:S02]  /*170e0*/  LDL.LU R26, [R1+0x368] ;  /* 0x00036800011a7983 */ /* 0x000ee40000300800 */
[----:B------:R-:W3:Y:S02]  /*170f0*/  LDL.LU R27, [R1+0x36c] ;  /* 0x00036c00011b7983 */ /* 0x000ee40000300800 */
[----:B------:R-:W-:-:S02]  /*17100*/  IMAD.MOV.U32 R22, RZ, RZ, R8 ;  /* 0x000000ffff167224 */ /* 0x000fc400078e0008 */
[----:B------:R-:W-:-:S05]  /*17110*/  IMAD.MOV.U32 R23, RZ, RZ, R5 ;  /* 0x000000ffff177224 */ /* 0x000fca00078e0005 */
[----:B------:R0:W-:Y:S04]  /*17120*/  STL.64 [R1+0x1590], R22 ;  /* 0x0015901601007387 */ /* 0x0001e80000100a00 */
[----:B0-----:R-:W4:Y:S04]  /*17130*/  LDL.64 R22, [R1+0xc8] ;  /* 0x0000c80001167983 */ /* 0x001f280000100a00 */
[----:B---3--:R-:W-:Y:S01]  /*17140*/  STL.64 [R1+0x1528], R26 ;  /* 0x0015281a01007387 */ /* 0x008fe20000100a00 */
[----:B--2---:R0:W-:Y:S03]  /*17150*/  STL.64 [R1+0x1520], R24 ;  /* 0x0015201801007387 */ /* 0x0041e60000100a00 */
[----:B0-----:R-:W2:Y:S01]  /*17160*/  LDL.LU R24, [R1+0x370] ;  /* 0x0003700001187983 */ /* 0x001ea20000300800 */
[----:B------:R-:W2:Y:S02]  /*17170*/  LDL.LU R25, [R1+0x374] ;  /* 0x0003740001197983 */ /* 0x000ea40000300800 */
[----:B------:R-:W3:Y:S02]  /*17180*/  LDL.LU R26, [R1+0x378] ;  /* 0x00037800011a7983 */ /* 0x000ee40000300800 */
[----:B------:R-:W3:Y:S01]  /*17190*/  LDL.LU R27, [R1+0x37c] ;  /* 0x00037c00011b7983 */ /* 0x000ee20000300800 */
[----:B------:R-:W2:Y:S01]  /*171a0*/  LDL.LU R16, [R1+0x3d0] ;  /* 0x0003d00001107983 */ /* 0x000ea20000300800 */
[----:B------:R-:W4:Y:S02]  /*171b0*/  LDL.LU R17, [R1+0x3d4] ;  /* 0x0003d40001117983 */ /* 0x000f240000300800 */
[----:B------:R-:W4:Y:S02]  /*171c0*/  LDL.LU R18, [R1+0x3d8] ;  /* 0x0003d80001127983 */ /* 0x000f240000300800 */
[----:B------:R-:W4:Y:S01]  /*171d0*/  LDL.LU R19, [R1+0x3dc] ;  /* 0x0003dc0001137983 */ /* 0x000f220000300800 */
[----:B------:R-:W4:Y:S01]  /*171e0*/  LDL.LU R4, [R1+0x6b0] ;  /* 0x0006b00001047983 */ /* 0x000f220000300800 */
[----:B------:R-:W4:Y:S02]  /*171f0*/  LDL.LU R5, [R1+0x6b4] ;  /* 0x0006b40001057983 */ /* 0x000f240000300800 */
[----:B------:R-:W4:Y:S02]  /*17200*/  LDL.LU R6, [R1+0x6b8] ;  /* 0x0006b80001067983 */ /* 0x000f240000300800 */
[----:B------:R-:W4:Y:S01]  /*17210*/  LDL.LU R7, [R1+0x6bc] ;  /* 0x0006bc0001077983 */ /* 0x000f220000300800 */
[----:B---3--:R-:W-:Y:S01]  /*17220*/  STL.64 [R1+0x1540], R26 ;  /* 0x0015401a01007387 */ /* 0x008fe20000100a00 */
[----:B--2---:R0:W-:Y:S03]  /*17230*/  STL.64 [R1+0x1538], R24 ;  /* 0x0015381801007387 */ /* 0x0041e60000100a00 */
[----:B0-----:R-:W2:Y:S01]  /*17240*/  LDL.LU R24, [R1+0x380] ;  /* 0x0003800001187983 */ /* 0x001ea20000300800 */
[----:B------:R-:W2:Y:S02]  /*17250*/  LDL.LU R25, [R1+0x384] ;  /* 0x0003840001197983 */ /* 0x000ea40000300800 */
[----:B------:R-:W3:Y:S02]  /*17260*/  LDL.LU R26, [R1+0x388] ;  /* 0x00038800011a7983 */ /* 0x000ee40000300800 */
[----:B------:R-:W3:Y:S02]  /*17270*/  LDL.LU R27, [R1+0x38c] ;  /* 0x00038c00011b7983 */ /* 0x000ee40000300800 */
        /* <DEDUP_REMOVED lines=11> */
[----:B------:R-:W3:Y:S01]  /*17330*/  LDL.LU R27, [R1+0x3ac] ;  /* 0x0003ac00011b7983 */ /* 0x000ee20000300800 */
[C---:B----4-:R-:W-:Y:S01]  /*17340*/  HMMA.16816.F32.BF16 R4, R12.reuse, R10, R4 ;  /* 0x0000000a0c04723c */ /* 0x050fe20000041804 */
        /* <DEDUP_REMOVED lines=10> */
[----:B------:R-:W2:Y:S02]  /*173f0*/  LDL.LU R26, [R1+0x3c8] ;  /* 0x0003c800011a7983 */ /* 0x000ea40000300800 */
[----:B------:R-:W2:Y:S02]  /*17400*/  LDL.LU R27, [R1+0x3cc] ;  /* 0x0003cc00011b7983 */ /* 0x000ea40000300800 */
[----:B------:R-:W-:Y:S01]  /*17410*/  STL.64 [R1+0x6b0], R4 ;  /* 0x0006b00401007387 */ /* 0x000fe20000100a00 */
[----:B------:R0:W-:Y:S03]  /*17420*/  STL.64 [R1+0x6b8], R6 ;  /* 0x0006b80601007387 */ /* 0x0001e60000100a00 */
[----:B0-----:R-:W3:Y:S01]  /*17430*/  LDL.LU.64 R6, [R1+0x15c0] ;  /* 0x0015c00001067983 */ /* 0x001ee20000300a00 */
[----:B------:R-:W4:Y:S01]  /*17440*/  LDL.LU R4, [R1+0x15b8] ;  /* 0x0015b80001047983 */ /* 0x000f220000300800 */
[----:B---3--:R-:W-:Y:S02]  /*17450*/  HMMA.16816.F32.BF16 R12, R12, R6, R16 ;  /* 0x000000060c0c723c */ /* 0x008fe40000041810 */
[----:B------:R-:W2:Y:S01]  /*17460*/  LDL.LU.64 R18, [R1+0x15b0] ;  /* 0x0015b00001127983 */ /* 0x000ea20000300a00 */
[----:B------:R-:W2:Y:S02]  /*17470*/  LDL.LU.64 R16, [R1+0x15a8] ;  /* 0x0015a80001107983 */ /* 0x000ea40000300a00 */
[----:B------:R-:W-:-:S02]  /*17480*/  IMAD.MOV.U32 R9, RZ, RZ, R22 ;  /* 0x000000ffff097224 */ /* 0x000fc400078e0016 */
[----:B------:R-:W-:Y:S11]  /*17490*/  IMAD.MOV.U32 R8, RZ, RZ, R23 ;  /* 0x000000ffff087224 */ /* 0x000ff600078e0017 */
[----:B------:R-:W-:Y:S05]  /*174a0*/  @!UPT UIADD3 URZ, URZ, URZ, URZ ;  /* 0x0000003f3f3ff290 */ /* 0x000fea000fffe03f */
[----:B------:R-:W-:Y:S01]  /*174b0*/  STL.64 [R1+0x3d0], R12 ;  /* 0x0003d00c01007387 */ /* 0x000fe20000100a00 */
[----:B------:R-:W-:Y:S01]  /*174c0*/  STL.64 [R1+0x3d8], R14 ;  /* 0x0003d80e01007387 */ /* 0x000fe20000100a00 */
        /* <DEDUP_REMOVED lines=8> */
[C---:B--2---:R-:W-:Y:S01]  /*17550*/  HMMA.16816.F32.BF16 R20, R16.reuse, R22, R24 ;  /* 0x000000161014723c */ /* 0x044fe20000041818 */
        /* <DEDUP_REMOVED lines=33> */
[----:B0-----:R-:W2:Y:S01]  /*17770*/  LDL.LU.64 R22, [R1+0x1518] ;  /* 0x0015180001167983 */ /* 0x001ea20000300a00 */
[----:B----4-:R-:W-:Y:S02]  /*17780*/  IMAD.MOV.U32 R14, RZ, RZ, R4 ;  /* 0x000000ffff0e7224 */ /* 0x010fe400078e0004 */
[----:B------:R-:W-:Y:S01]  /*17790*/  IMAD.MOV.U32 R15, RZ, RZ, R3 ;  /* 0x000000ffff0f7224 */ /* 0x000fe200078e0003 */
        /* <DEDUP_REMOVED lines=8> */
[----:B------:R-:W2:Y:S02]  /*17820*/  LDL.LU.64 R22, [R1+0x1500] ;  /* 0x0015000001167983 */ /* 0x000ea40000300a00 */
[----:B------:R-:W-:Y:S01]  /*17830*/  STL.64 [R1+0x1478], R6 ;  /* 0x0014780601007387 */ /* 0x000fe20000100a00 */
[----:B------:R-:W-:Y:S01]  /*17840*/  STL [R1+0x1470], R4 ;  /* 0x0014700401007387 */ /* 0x000fe20000100800 */
[C---:B--2---:R-:W-:Y:S03]  /*17850*/  HMMA.16816.F32.BF16 R20, R16.reuse, R22, R24 ;  /* 0x000000161014723c */ /* 0x044fe60000041818 */
[----:B------:R-:W2:Y:S01]  /*17860*/  LDL.LU.64 R26, [R1+0x14f8] ;  /* 0x0014f800011a7983 */ /* 0x000ea20000300a00 */
[----:B------:R-:W2:Y:S11]  /*17870*/  LDL.LU.64 R24, [R1+0x14f0] ;  /* 0x0014f00001187983 */ /* 0x000eb60000300a00 */
[----:B------:R-:W-:Y:S08]  /*17880*/  @!UPT UIADD3 URZ, URZ, URZ, URZ ;  /* 0x0000003f3f3ff290 */ /* 0x000ff0000fffe03f */
[----:B------:R-:W-:Y:S01]  /*17890*/  STL.64 [R1+0x350], R20 ;  /* 0x0003501401007387 */ /* 0x000fe20000100a00 */
[----:B------:R0:W-:Y:S03]  /*178a0*/  STL.64 [R1+0x358], R22 ;  /* 0x0003581601007387 */ /* 0x0001e60000100a00 */
[----:B0-----:R-:W2:Y:S01]  /*178b0*/  LDL.LU.64 R22, [R1+0x14e8] ;  /* 0x0014e80001167983 */ /* 0x001ea20000300a00 */
[----:B------:R-:W-:Y:S02]  /*178c0*/  IMAD.MOV.U32 R6, RZ, RZ, R2 ;  /* 0x000000ffff067224 */ /* 0x000fe400078e0002 */
        /* <DEDUP_REMOVED lines=16> */
[----:B0-----:R-:W3:Y:S01]  /*179d0*/  LDL.LU.64 R22, [R1+0x14b8] ;  /* 0x0014b80001167983 */ /* 0x001ee20000300a00 */
[----:B------:R-:W3:Y:S02]  /*179e0*/  LDL.LU.64 R20, [R1+0x14b0] ;  /* 0x0014b00001147983 */ /* 0x000ee40000300a00 */
[C---:B---3--:R-:W-:Y:S01]  /*179f0*/  HMMA.16816.F32.BF16 R4, R16.reuse, R6, R20 ;  /* 0x000000061004723c */ /* 0x048fe20000041814 */
[----:B------:R-:W2:Y:S11]  /*17a00*/  LDL.LU.64 R22, [R1+0x14a8] ;  /* 0x0014a80001167983 */ /* 0x000eb60000300a00 */
[----:B------:R-:W-:Y:S11]  /*17a10*/  @!UPT UIADD3 URZ, URZ, URZ, URZ ;  /* 0x0000003f3f3ff290 */ /* 0x000ff6000fffe03f */
[----:B------:R0:W-:Y:S01]  /*17a20*/  STL.64 [R1+0x320], R4 ;  /* 0x0003200401007387 */ /* 0x0001e20000100a00 */
[----:B------:R1:W-:Y:S03]  /*17a30*/  STL.64 [R1+0x328], R6 ;  /* 0x0003280601007387 */ /* 0x0003e60000100a00 */
[----:B0-----:R-:W3:Y:S01]  /*17a40*/  LDL.LU R4, [R1+0x6a0] ;  /* 0x0006a00001047983 */ /* 0x001ee20000300800 */
[----:B------:R-:W3:Y:S02]  /*17a50*/  LDL.LU R5, [R1+0x6a4] ;  /* 0x0006a40001057983 */ /* 0x000ee40000300800 */
[----:B-1----:R-:W3:Y:S02]  /*17a60*/  LDL.LU R6, [R1+0x6a8] ;  /* 0x0006a80001067983 */ /* 0x002ee40000300800 */
[----:B------:R-:W3:Y:S01]  /*17a70*/  LDL.LU R7, [R1+0x6ac] ;  /* 0x0006ac0001077983 */ /* 0x000ee20000300800 */
[C---:B--2---:R-:W-:Y:S01]  /*17a80*/  HMMA.16816.F32.BF16 R20, R16.reuse, R22, R24 ;  /* 0x000000161014723c */ /* 0x044fe20000041818 */
[----:B------:R-:W2:Y:S11]  /*17a90*/  LDL.LU.64 R26, [R1+0x14a0] ;  /* 0x0014a000011a7983 */ /* 0x000eb60000300a00 */
[----:B------:R-:W-:Y:S11]  /*17aa0*/  @!UPT UIADD3 URZ, URZ, URZ, URZ ;  /* 0x0000003f3f3ff290 */ /* 0x000ff6000fffe03f */
[----:B------:R-:W-:Y:S01]  /*17ab0*/  STL.64 [R1+0x310], R20 ;  /* 0x0003101401007387 */ /* 0x000fe20000100a00 */
[----:B------:R0:W-:Y:S03]  /*17ac0*/  STL.64 [R1+0x318], R22 ;  /* 0x0003181601007387 */ /* 0x0001e60000100a00 */
[----:B0-----:R-:W4:Y:S01]  /*17ad0*/  LDL.LU.64 R22, [R1+0x1498] ;  /* 0x0014980001167983 */ /* 0x001f220000300a00 */
[----:B------:R-:W4:Y:S02]  /*17ae0*/  LDL.LU.64 R20, [R1+0x1490] ;  /* 0x0014900001147983 */ /* 0x000f240000300a00 */
[C---:B----4-:R-:W-:Y:S01]  /*17af0*/  HMMA.16816.F32.BF16 R12, R16.reuse, R14, R20 ;  /* 0x0000000e100c723c */ /* 0x050fe20000041814 */
[----:B------:R-:W2:Y:S01]  /*17b00*/  LDL.LU.64 R22, [R1+0x1488] ;  /* 0x0014880001167983 */ /* 0x000ea20000300a00 */
[----:B------:R-:W2:Y:S11]  /*17b10*/  LDL.LU.64 R20, [R1+0x1480] ;  /* 0x0014800001147983 */ /* 0x000eb60000300a00 */
[----:B------:R-:W-:Y:S10]  /*17b20*/  @!UPT UIADD3 URZ, URZ, URZ, URZ ;  /* 0x0000003f3f3ff290 */ /* 0x000ff4000fffe03f */
[----:B------:R-:W-:Y:S01]  /*17b30*/  STL.64 [R1+0x300], R12 ;  /* 0x0003000c01007387 */ /* 0x000fe20000100a00 */
[----:B------:R2:W-:Y:S02]  /*17b40*/  STL.64 [R1+0x308], R14 ;  /* 0x0003080e01007387 */ /* 0x0005e40000100a00 */
[C---:B--2---:R-:W-:Y:S01]  /*17b50*/  HMMA.16816.F32.BF16 R12, R16.reuse, R26, R20 ;  /* 0x0000001a100c723c */ /* 0x044fe20000041814 */
[----:B------:R-:W2:Y:S11]  /*17b60*/  LDL.LU R20, [R1+0x2e0] ;  /* 0x0002e00001147983 */ /* 0x000eb60000300800 */
[----:B------:R-:W-:Y:S11]  /*17b70*/  @!UPT UIADD3 URZ, URZ, URZ, URZ ;  /* 0x0000003f3f3ff290 */ /* 0x000ff6000fffe03f */
[----:B------:R-:W-:Y:S01]  /*17b80*/  STL.64 [R1+0x2f0], R12 ;  /* 0x0002f00c01007387 */ /* 0x000fe20000100a00 */
[----:B------:R-:W-:Y:S02]  /*17b90*/  STL.64 [R1+0x2f8], R14 ;  /* 0x0002f80e01007387 */ /* 0x000fe40000100a00 */
[----:B------:R-:W2:Y:S02]  /*17ba0*/  LDL.LU R21, [R1+0x2e4] ;  /* 0x0002e40001157983 */ /* 0x000ea40000300800 */
[----:B------:R-:W2:Y:S01]  /*17bb0*/  LDL.LU R22, [R1+0x2e8] ;  /* 0x0002e80001167983 */ /* 0x000ea20000300800 */
[----:B------:R-:W2:Y:S01]  /*17bc0*/  LDL.LU R23, [R1+0x2ec] ;  /* 0x0002ec0001177983 */ /* 0x000ea20000300800 */
[----:B------:R0:W-:Y:S02]  /*17bd0*/  STL [R1+0x13bc], R26 ;  /* 0x0013bc1a01007387 */ /* 0x0001e40000100800 */
[----:B------:R1:W-:Y:S02]  /*17be0*/  STL [R1+0x13b8], R27 ;  /* 0x0013b81b01007387 */ /* 0x0003e40000100800 */
[----:B------:R-:W4:Y:S01]  /*17bf0*/  LDL.LU R24, [R1+0x2b0] ;  /* 0x0002b00001187983 */ /* 0x000f220000300800 */
[----:B------:R-:W4:Y:S04]  /*17c00*/  LDL.LU R25, [R1+0x2b4] ;  /* 0x0002b40001197983 */ /* 0x000f280000300800 */
[----:B------:R-:W2:Y:S04]  /*17c10*/  LDSM.16.MT88.4 R12, [R29+0x4280] ;  /* 0x004280001d0c783b */ /* 0x000ea80000004200 */
[----:B0-----:R-:W2:Y:S01]  /*17c20*/  LDL.LU R26, [R1+0x2b8] ;  /* 0x0002b800011a7983 */ /* 0x001ea20000300800 */
[----:B-1----:R-:W2:Y:S03]  /*17c30*/  LDL.LU R27, [R1+0x2bc] ;  /* 0x0002bc00011b7983 */ /* 0x002ea60000300800 */
[----:B--2---:R0:W-:Y:S01]  /*17c40*/  STL.64 [R1+0x1448], R26 ;  /* 0x0014481a01007387 */ /* 0x0041e20000100a00 */
[----:B----4-:R-:W-:Y:S03]  /*17c50*/  STL.64 [R1+0x1440], R24 ;  /* 0x0014401801007387 */ /* 0x010fe60000100a00 */
[----:B0-----:R-:W2:Y:S04]  /*17c60*/  LDL.64 R26, [R1+0xb8] ;  /* 0x0000b800011a7983 */ /* 0x001ea80000100a00 */
[----:B--2---:R-:W-:Y:S01]  /*17c70*/  STL.64 [R1+0x1450], R26 ;  /* 0x0014501a01007387 */ /* 0x004fe20000100a00 */
[----:B------:R0:W-:Y:S02]  /*17c80*/  STL.64 [R1+0x1378], R14 ;  /* 0x0013780e01007387 */ /* 0x0001e40000100a00 */
[----:B------:R-:W-:Y:S01]  /*17c90*/  STL.64 [R1+0x1370], R12 ;  /* 0x0013700c01007387 */ /* 0x000fe20000100a00 */
[----:B0-----:R-:W2:Y:S01]  /*17ca0*/  LDL.64 R14, [R1+0x98] ;  /* 0x00009800010e7983 */ /* 0x001ea20000100a00 */
[----:B---3--:R-:W-:Y:S03]  /*17cb0*/  HMMA.16816.F32.BF16 R4, R16, R10, R4 ;  /* 0x0000000a1004723c */ /* 0x008fe60000041804 */
[----:B--2---:R0:W-:Y:S04]  /*17cc0*/  STL.64 [R1+0x1438], R14 ;  /* 0x0014380e01007387 */ /* 0x0041e80000100a00 */
[----:B0-----:R-:W2:Y:S04]  /*17cd0*/  LDL.64 R14, [R1+0xa8] ;  /* 0x0000a800010e7983 */ /* 0x001ea80000100a00 */
[----:B--2---:R0:W-:Y:S01]  /*17ce0*/  STL.64 [R1+0x1458], R14 ;  /* 0x0014580e01007387 */ /* 0x0041e20000100a00 */
[----:B------:R-:W2:Y:S02]  /*17cf0*/  LDL.LU R12, [R1+0x2d0] ;  /* 0x0002d000010c7983 */ /* 0x000ea40000300800 */
[----:B------:R-:W2:Y:S01]  /*17d00*/  LDL.LU R13, [R1+0x2d4] ;  /* 0x0002d400010d7983 */ /* 0x000ea20000300800 */
[----:B0-----:R-:W2:Y:S01]  /*17d10*/  LDL.LU R14, [R1+0x2d8] ;  /* 0x0002d800010e7983 */ /* 0x001ea20000300800 */
[----:B------:R-:W2:Y:S07]  /*17d20*/  LDL.LU R15, [R1+0x2dc] ;  /* 0x0002dc00010f7983 */ /* 0x000eae0000300800 */
[----:B------:R-:W-:Y:S02]  /*17d30*/  STL.64 [R1+0x6a0], R4 ;  /* 0x0006a00401007387 */ /* 0x000fe40000100a00 */
[----:B------:R0:W-:Y:S02]  /*17d40*/  STL.64 [R1+0x6a8], R6 ;  /* 0x0006a80601007387 */ /* 0x0001e40000100a00 */
[----:B0-----:R-:W3:Y:S01]  /*17d50*/  LDL.LU.64 R6, [R1+0x1478] ;  /* 0x0014780001067983 */ /* 0x001ee20000300a00 */
[----:B------:R-:W4:Y:S02]  /*17d60*/  LDL.LU R4, [R1+0x1470] ;  /* 0x0014700001047983 */ /* 0x000f240000300800 */
[----:B------:R0:W-:Y:S02]  /*17d70*/  STL [R1+0x1394], R10 ;  /* 0x0013940a01007387 */ /* 0x0001e40000100800 */
[----:B------:R-:W-:Y:S01]  /*17d80*/  IMAD.MOV.U32 R27, RZ, RZ, R8 ;  /* 0x000000ffff1b7224 */ /* 0x000fe200078e0008 */
[----:B------:R1:W-:Y:S01]  /*17d90*/  STL [R1+0x1390], R11 ;  /* 0x0013900b01007387 */ /* 0x0003e20000100800 */
[----:B------:R-:W-:-:S02]  /*17da0*/  IMAD.MOV.U32 R26, RZ, RZ, R9 ;  /* 0x000000ffff1a7224 */ /* 0x000fc400078e0009 */
[----:B------:R-:W2:Y:S02]  /*17db0*/  LDL.LU R8, [R1+0x2c0] ;  /* 0x0002c00001087983 */ /* 0x000ea40000300800 */
[----:B------:R-:W2:Y:S01]  /*17dc0*/  LDL.LU R9, [R1+0x2c4] ;  /* 0x0002c40001097983 */ /* 0x000ea20000300800 */
[----:B0-----:R-:W2:Y:S01]  /*17dd0*/  LDL.LU R10, [R1+0x2c8] ;  /* 0x0002c800010a7983 */ /* 0x001ea20000300800 */
[----:B-1----:R-:W2:Y:S01]  /*17de0*/  LDL.LU R11, [R1+0x2cc] ;  /* 0x0002cc00010b7983 */ /* 0x002ea20000300800 */
[----:B---3--:R-:W-:Y:S02]  /*17df0*/  HMMA.16816.F32.BF16 R16, R16, R6, R20 ;  /* 0x000000061010723c */ /* 0x008fe40000041814 */
[----:B------:R-:W2:Y:S01]  /*17e00*/  LDL.LU.64 R22, [R1+0x1468] ;  /* 0x0014680001167983 */ /* 0x000ea20000300a00 */
[----:B------:R-:W2:Y:S11]  /*17e10*/  LDL.LU.64 R20, [R1+0x1460] ;  /* 0x0014600001147983 */ /* 0x000eb60000300a00 */
[----:B------:R-:W-:Y:S09]  /*17e20*/  @!UPT UIADD3 URZ, URZ, URZ, URZ ;  /* 0x0000003f3f3ff290 */ /* 0x000ff2000fffe03f */
[----:B------:R0:W-:Y:S01]  /*17e30*/  STL.64 [R1+0x2e0], R16 ;  /* 0x0002e01001007387 */ /* 0x0001e20000100a00 */
[----:B------:R1:W-:Y:S03]  /*17e40*/  STL.64 [R1+0x2e8], R18 ;  /* 0x0002e81201007387 */ /* 0x0003e60000100a00 */
[----:B0-----:R-:W3:Y:S01]  /*17e50*/  LDL.LU R16, [R1+0x2a0] ;  /* 0x0002a00001107983 */ /* 0x001ee20000300800 */
[----:B------:R-:W3:Y:S02]  /*17e60*/  LDL.LU R17, [R1+0x2a4] ;  /* 0x0002a40001117983 */ /* 0x000ee40000300800 */
[----:B-1----:R-:W3:Y:S02]  /*17e70*/  LDL.LU R18, [R1+0x2a8] ;  /* 0x0002a80001127983 */ /* 0x002ee40000300800 */
[----:B------:R-:W3:Y:S01]  /*17e80*/  LDL.LU R19, [R1+0x2ac] ;  /* 0x0002ac0001137983 */ /* 0x000ee20000300800 */
[----:B------:R-:W-:Y:S01]  /*17e90*/  STL.64 [R1+0x13d8], R6 ;  /* 0x0013d80601007387 */ /* 0x000fe20000100a00 */
[C---:B--2---:R-:W-:Y:S03]  /*17ea0*/  HMMA.16816.F32.BF16 R24, R20.reuse, R26, R12 ;  /* 0x0000001a1418723c */ /* 0x044fe6000004180c */
        /* <DEDUP_REMOVED lines=9> */
[----:B------:R0:W-:Y:S02]  /*17f40*/  STL.64 [R1+0x2c8], R10 ;  /* 0x0002c80a01007387 */ /* 0x0001e40000100a00 */
[----:B0-----:R-:W-:Y:S02]  /*17f50*/  IMAD.MOV.U32 R10, RZ, RZ, R26 ;  /* 0x000000ffff0a7224 */ /* 0x001fe400078e001a */
[----:B------:R-:W-:Y:S02]  /*17f60*/  IMAD.MOV.U32 R11, RZ, RZ, R27 ;  /* 0x000000ffff0b7224 */ /* 0x000fe400078e001b */
[----:B------:R-:W2:Y:S01]  /*17f70*/  LDL.LU.64 R26, [R1+0x1448] ;  /* 0x00144800011a7983 */ /* 0x000ea20000300a00 */
[----:B------:R-:W2:Y:S02]  /*17f80*/  LDL.LU.64 R24, [R1+0x1440] ;  /* 0x0014400001187983 */ /* 0x000ea40000300a00 */
[C---:B--2---:R-:W-:Y:S11]  /*17f90*/  HMMA.16816.F32.BF16 R24, R20.reuse, R14, R24 ;  /* 0x0000000e1418723c */ /* 0x044ff60000041818 */
[----:B------:R-:W-:Y:S11]  /*17fa0*/  @!UPT UIADD3 URZ, URZ, URZ, URZ ;  /* 0x0000003f3f3ff290 */ /* 0x000ff6000fffe03f */
[----:B------:R-:W-:Y:S01]  /*17fb0*/  @!UPT UIADD3 URZ, URZ, URZ, URZ ;  /* 0x0000003f3f3ff290 */ /* 0x000fe2000fffe03f */
[----:B------:R-:W-:Y:S01]  /*17fc0*/  STL.64 [R1+0x2b0], R24 ;  /* 0x0002b01801007387 */ /* 0x000fe20000100a00 */
[----:B------:R0:W-:Y:S02]  /*17fd0*/  STL.64 [R1+0x2b8], R26 ;  /* 0x0002b81a01007387 */ /* 0x0001e40000100a00 */
[----:B0-----:R-:W-:Y:S02]  /*17fe0*/  IMAD.MOV.U32 R26, RZ, RZ, R14 ;  /* 0x000000ffff1a7224 */ /* 0x001fe400078e000e */
[----:B------:R-:W-:Y:S02]  /*17ff0*/  IMAD.MOV.U32 R27, RZ, RZ, R15 ;  /* 0x000000ffff1b7224 */ /* 0x000fe400078e000f */
[----:B------:R-:W3:Y:S03]  /*18000*/  LDL.LU.64 R14, [R1+0x1438] ;  /* 0x00143800010e7983 */ /* 0x000ee60000300a00 */
[----:B------:R-:W-:Y:S01]  /*18010*/  STL.64 [R1+0x1400], R26 ;  /* 0x0014001a01007387 */ /* 0x000fe20000100a00 */
[----:B---3--:R-:W-:Y:S01]  /*18020*/  HMMA.16816.F32.BF16 R16, R20, R14, R16 ;  /* 0x0000000e1410723c */ /* 0x008fe20000041810 */
[----:B------:R-:W-:-:S02]  /*18030*/  IMAD.MOV.U32 R9, RZ, RZ, R14 ;  /* 0x000000ffff097224 */ /* 0x000fc400078e000e */
[----:B------:R-:W-:Y:S11]  /*18040*/  IMAD.MOV.U32 R8, RZ, RZ, R15 ;  /* 0x000000ffff087224 */ /* 0x000ff600078e000f */
[----:B------:R-:W-:Y:S09]  /*18050*/  @!UPT UIADD3 URZ, URZ, URZ, URZ ;  /* 0x0000003f3f3ff290 */ /* 0x000ff2000fffe03f */
[----:B------:R-:W-:Y:S01]  /*18060*/  STL.64 [R1+0x2a0], R16 ;  /* 0x0002a01001007387 */ /* 0x000fe20000100a00 */
[----:B------:R4:W-:Y:S02]  /*18070*/  STL.64 [R1+0x2a8], R18 ;  /* 0x0002a81201007387 */ /* 0x0009e40000100a00 */
[----:B------:R-:W2:Y:S02]  /*18080*/  LDL.64 R14, [R1+0x18] ;  /* 0x00001800010e7983 */ /* 0x000ea40000100a00 */
[----:B----4-:R-:W-:Y:S02]  /*18090*/  IMAD.MOV.U32 R18, RZ, RZ, R4 ;  /* 0x000000ffff127224 */ /* 0x010fe400078e0004 */
[----:B------:R-:W-:Y:S01]  /*180a0*/  IMAD.MOV.U32 R19, RZ, RZ, R3 ;  /* 0x000000ffff137224 */ /* 0x000fe200078e0003 */
[----:B--2---:R0:W-:Y:S01]  /*180b0*/  STL.64 [R1+0x13c0], R14 ;  /* 0x0013c00e01007387 */ /* 0x0041e20000100a00 */
[----:B------:R-:W2:Y:S02]  /*180c0*/  LDL.LU R12, [R1+0x660] ;  /* 0x00066000010c7983 */ /* 0x000ea40000300800 */
[----:B------:R-:W2:Y:S01]  /*180d0*/  LDL.LU R13, [R1+0x664] ;  /* 0x00066400010d7983 */ /* 0x000ea20000300800 */
[----:B0-----:R-:W3:Y:S01]  /*180e0*/  LDL.LU R14, [R1+0x668] ;  /* 0x00066800010e7983 */ /* 0x001ee20000300800 */
[----:B------:R-:W3:Y:S02]  /*180f0*/  LDL.LU R15, [R1+0x66c] ;  /* 0x00066c00010f7983 */ /* 0x000ee40000300800 */
[----:B------:R0:W-:Y:S02]  /*18100*/  STL.64 [R1+0x1408], R18 ;  /* 0x0014081201007387 */ /* 0x0001e40000100a00 */
[----:B0-----:R-:W4:Y:S04]  /*18110*/  LDL.64 R18, [R1+0x78] ;  /* 0x0000780001127983 */ /* 0x001f280000100a00 */
[----:B----4-:R0:W-:Y:S01]  /*18120*/  STL.64 [R1+0x1420], R18 ;  /* 0x0014201201007387 */ /* 0x0101e20000100a00 */
[----:B------:R-:W4:Y:S02]  /*18130*/  LDL.LU R4, [R1+0x670] ;  /* 0x0006700001047983 */ /* 0x000f240000300800 */
[----:B------:R-:W4:Y:S02]  /*18140*/  LDL.LU R5, [R1+0x674] ;  /* 0x0006740001057983 */ /* 0x000f240000300800 */
[----:B------:R-:W2:Y:S01]  /*18150*/  LDL.LU R6, [R1+0x678] ;  /* 0x0006780001067983 */ /* 0x000ea20000300800 */
[----:B------:R-:W2:Y:S04]  /*18160*/  LDL.LU R7, [R1+0x67c] ;  /* 0x00067c0001077983 */ /* 0x000ea80000300800 */
[----:B0-----:R-:W3:Y:S04]  /*18170*/  LDL.64 R18, [R1+0x88] ;  /* 0x0000880001127983 */ /* 0x001ee80000100a00 */
[----:B--2---:R-:W-:Y:S01]  /*18180*/  STL.64 [R1+0x13e8], R6 ;  /* 0x0013e80601007387 */ /* 0x004fe20000100a00 */
[----:B----4-:R-:W-:Y:S02]  /*18190*/  STL.64 [R1+0x13e0], R4 ;  /* 0x0013e00401007387 */ /* 0x010fe40000100a00 */
[----:B------:R-:W2:Y:S02]  /*181a0*/  LDL.LU R24, [R1+0x690] ;  /* 0x0006900001187983 */ /* 0x000ea40000300800 */
[----:B------:R-:W2:Y:S01]  /*181b0*/  LDL.LU R25, [R1+0x694] ;  /* 0x0006940001197983 */ /* 0x000ea20000300800 */
[----:B------:R-:W4:Y:S01]  /*181c0*/  LDL.LU R26, [R1+0x698] ;  /* 0x00069800011a7983 */ /* 0x000f220000300800 */
[----:B------:R-:W4:Y:S03]  /*181d0*/  LDL.LU R27, [R1+0x69c] ;  /* 0x00069c00011b7983 */ /* 0x000f260000300800 */
[----:B----4-:R-:W-:Y:S01]  /*181e0*/  STL.64 [R1+0x1418], R26 ;  /* 0x0014181a01007387 */ /* 0x010fe20000100a00 */
[----:B--2---:R0:W-:Y:S03]  /*181f0*/  STL.64 [R1+0x1410], R24 ;  /* 0x0014101801007387 */ /* 0x0041e60000100a00 */
[----:B0-----:R-:W2:Y:S01]  /*18200*/  LDL.LU R24, [R1+0x280] ;  /* 0x0002800001187983 */ /* 0x001ea20000300800 */
[----:B------:R-:W2:Y:S02]  /*18210*/  LDL.LU R25, [R1+0x284] ;  /* 0x0002840001197983 */ /* 0x000ea40000300800 */
[----:B------:R-:W4:Y:S02]  /*18220*/  LDL.LU R26, [R1+0x288] ;  /* 0x00028800011a7983 */ /* 0x000f240000300800 */
[----:B------:R-:W4:Y:S02]  /*18230*/  LDL.LU R27, [R1+0x28c] ;  /* 0x00028c00011b7983 */ /* 0x000f240000300800 */
[----:B------:R-:W-:-:S02]  /*18240*/  IMAD.MOV.U32 R6, RZ, RZ, R2 ;  /* 0x000000ffff067224 */ /* 0x000fc400078e0002 */
[----:B------:R-:W-:Y:S01]  /*18250*/  IMAD.MOV.U32 R7, RZ, RZ, R0 ;  /* 0x000000ffff077224 */ /* 0x000fe200078e0000 */
[----:B----4-:R-:W-:Y:S01]  /*18260*/  STL.64 [R1+0x1430], R26 ;  /* 0x0014301a01007387 */ /* 0x010fe20000100a00 */
[----:B--2---:R0:W-:Y:S03]  /*18270*/  STL.64 [R1+0x1428], R24 ;  /* 0x0014281801007387 */ /* 0x0041e60000100a00 */
[----:B0-----:R-:W2:Y:S01]  /*18280*/  LDL.LU R24, [R1+0x290] ;  /* 0x0002900001187983 */ /* 0x001ea20000300800 */
[----:B------:R-:W2:Y:S02]  /*18290*/  LDL.LU R25, [R1+0x294] ;  /* 0x0002940001197983 */ /* 0x000ea40000300800 */
[----:B------:R-:W2:Y:S02]  /*182a0*/  LDL.LU R26, [R1+0x298] ;  /* 0x00029800011a7983 */ /* 0x000ea40000300800 */
[----:B------:R-:W2:Y:S01]  /*182b0*/  LDL.LU R27, [R1+0x29c] ;  /* 0x00029c00011b7983 */ /* 0x000ea20000300800 */
[----:B------:R0:W-:Y:S04]  /*182c0*/  STL.64 [R1+0x13f8], R6 ;  /* 0x0013f80601007387 */ /* 0x0001e80000100a00 */
[----:B0-----:R-:W4:Y:S01]  /*182d0*/  LDL.64 R6, [R1+0x58] ;  /* 0x0000580001067983 */ /* 0x001f220000100a00 */
[----:B---3--:R0:W-:Y:S02]  /*182e0*/  STL.64 [R1+0x13d0], R14 ;  /* 0x0013d00e01007387 */ /* 0x0081e40000100a00 */
[----:B------:R1:W-:Y:S01]  /*182f0*/  STL.64 [R1+0x13c8], R12 ;  /* 0x0013c80c01007387 */ /* 0x0003e20000100a00 */
[----:B0-----:R-:W3:Y:S01]  /*18300*/  LDL.64 R14, [R1+0x38] ;  /* 0x00003800010e7983 */ /* 0x001ee20000100a00 */
[----:B------:R-:W-:-:S02]  /*18310*/  IMAD.MOV.U32 R28, RZ, RZ, R18 ;  /* 0x000000ffff1c7224 */ /* 0x000fc400078e0012 */
[----:B------:R-:W-:Y:S01]  /*18320*/  IMAD.MOV.U32 R3, RZ, RZ, R19 ;  /* 0x000000ffff037224 */ /* 0x000fe200078e0013 */
[C---:B--2---:R-:W-:Y:S01]  /*18330*/  HMMA.16816.F32.BF16 R24, R20.reuse, R18, R24 ;  /* 0x000000121418723c */ /* 0x044fe20000041818 */
[----:B---3--:R0:W-:Y:S01]  /*18340*/  STL.64 [R1+0x13f0], R14 ;  /* 0x0013f00e01007387 */ /* 0x0081e20000100a00 */
[----:B-1----:R-:W2:Y:S02]  /*18350*/  LDL.LU R12, [R1+0x680] ;  /* 0x00068000010c7983 */ /* 0x002ea40000300800 */
        /* <DEDUP_REMOVED lines=8> */
[----:B------:R-:W3:Y:S06]  /*183e0*/  LDL.LU R11, [R1+0x27c] ;  /* 0x00027c00010b7983 */ /* 0x000eec0000300800 */
[----:B------:R-:W-:Y:S01]  /*183f0*/  STL.64 [R1+0x290], R24 ;  /* 0x0002901801007387 */ /* 0x000fe20000100a00 */
[----:B------:R0:W-:Y:S03]  /*18400*/  STL.64 [R1+0x298], R26 ;  /* 0x0002981a01007387 */ /* 0x0001e60000100a00 */
[----:B0-----:R-:W2:Y:S01]  /*18410*/  LDL.LU.64 R26, [R1+0x1430] ;  /* 0x00143000011a7983 */ /* 0x001ea20000300a00 */
[----:B------:R-:W2:Y:S02]  /*18420*/  LDL.LU.64 R24, [R1+0x1428] ;  /* 0x0014280001187983 */ /* 0x000ea40000300a00 */
[----:B------:R-:W2:Y:S02]  /*18430*/  LDL.LU.64 R18, [R1+0x1420] ;  /* 0x0014200001127983 */ /* 0x000ea40000300a00 */
[----:B------:R-:W-:Y:S01]  /*18440*/  STL [R1+0x1330], R28 ;  /* 0x0013301c01007387 */ /* 0x000fe20000100800 */
[----:B--2---:R-:W-:Y:S01]  /*18450*/  HMMA.16816.F32.BF16 R24, R20, R18, R24 ;  /* 0x000000121418723c */ /* 0x004fe20000041818 */
[----:B------:R-:W-:-:S02]  /*18460*/  IMAD.MOV.U32 R2, RZ, RZ, R18 ;  /* 0x000000ffff027224 */ /* 0x000fc400078e0012 */
[----:B------:R-:W-:Y:S11]  /*18470*/  IMAD.MOV.U32 R0, RZ, RZ, R19 ;  /* 0x000000ffff007224 */ /* 0x000ff600078e0013 */
[----:B------:R-:W-:Y:S09]  /*18480*/  @!UPT UIADD3 URZ, URZ, URZ, URZ ;  /* 0x0000003f3f3ff290 */ /* 0x000ff2000fffe03f */
[----:B------:R-:W-:Y:S01]  /*18490*/  STL.64 [R1+0x280], R24 ;  /* 0x0002801801007387 */ /* 0x000fe20000100a00 */
[----:B------:R0:W-:Y:S03]  /*184a0*/  STL.64 [R1+0x288], R26 ;  /* 0x0002881a01007387 */ /* 0x0001e60000100a00 */
[----:B0-----:R-:W4:Y:S01]  /*184b0*/  LDL.LU.64 R26, [R1+0x1418] ;  /* 0x00141800011a7983 */ /* 0x001f220000300a00 */
[----:B------:R-:W4:Y:S02]  /*184c0*/  LDL.LU.64 R24, [R1+0x1410] ;  /* 0x0014100001187983 */ /* 0x000f240000300a00 */
[----:B------:R-:W3:Y:S02]  /*184d0*/  LDL.LU.64 R18, [R1+0x1408] ;  /* 0x0014080001127983 */ /* 0x000ee40000300a00 */
[C---:B---3--:R-:W-:Y:S01]  /*184e0*/  HMMA.16816.F32.BF16 R8, R20.reuse, R18, R8 ;  /* 0x000000121408723c */ /* 0x048fe20000041808 */
[----:B------:R-:W0:Y:S11]  /*184f0*/  LDSM.16.MT88.4 R16, [R29+0x4300] ;  /* 0x004300001d10783b */ /* 0x000e360000004200 */
[----:B------:R-:W-:Y:S11]  /*18500*/  @!UPT UIADD3 URZ, URZ, URZ, URZ ;  /* 0x0000003f3f3ff290 */ /* 0x000ff6000fffe03f */
[----:B------:R1:W-:Y:S01]  /*18510*/  STL.64 [R1+0x270], R8 ;  /* 0x0002700801007387 */ /* 0x0003e20000100a00 */
[----:B------:R2:W-:Y:S03]  /*18520*/  STL.64 [R1+0x278], R10 ;  /* 0x0002780a01007387 */ /* 0x0005e60000100a00 */
[----:B-1----:R-:W3:Y:S01]  /*18530*/  LDL.LU R8, [R1+0x630] ;  /* 0x0006300001087983 */ /* 0x002ee20000300800 */
[----:B------:R-:W3:Y:S02]  /*18540*/  LDL.LU R9, [R1+0x634] ;  /* 0x0006340001097983 */ /* 0x000ee40000300800 */
[----:B--2---:R-:W2:Y:S02]  /*18550*/  LDL.LU R10, [R1+0x638] ;  /* 0x00063800010a7983 */ /* 0x004ea40000300800 */
[----:B------:R-:W2:Y:S01]  /*18560*/  LDL.LU R11, [R1+0x63c] ;  /* 0x00063c00010b7983 */ /* 0x000ea20000300800 */
[----:B----4-:R-:W-:Y:S01]  /*18570*/  HMMA.16816.F32.BF16 R24, R20, R6, R24 ;  /* 0x000000061418723c */ /* 0x010fe20000041818 */
[----:B--2---:R1:W-:Y:S01]  /*18580*/  STL.64 [R1+0x13b0], R10 ;  /* 0x0013b00a01007387 */ /* 0x0043e20000100a00 */
[----:B---3--:R-:W-:Y:S03]  /*18590*/  STL.64 [R1+0x13a8], R8 ;  /* 0x0013a80801007387 */ /* 0x008fe60000100a00 */
[----:B-1----:R-:W2:Y:S01]  /*185a0*/  LDL.64 R10, [R1+0x8] ;  /* 0x00000800010a7983 */ /* 0x002ea20000100a00 */
[----:B0-----:R-:W-:Y:S02]  /*185b0*/  STL.64 [R1+0x1248], R18 ;  /* 0x0012481201007387 */ /* 0x001fe40000100a00 */
[----:B------:R0:W-:Y:S02]  /*185c0*/  STL.64 [R1+0x1240], R16 ;  /* 0x0012401001007387 */ /* 0x0001e40000100a00 */
[----:B0-----:R-:W3:Y:S01]  /*185d0*/  LDL.LU R16, [R1+0x650] ;  /* 0x0006500001107983 */ /* 0x001ee20000300800 */
[----:B------:R-:W3:Y:S02]  /*185e0*/  LDL.LU R17, [R1+0x654] ;  /* 0x0006540001117983 */ /* 0x000ee40000300800 */
[----:B------:R-:W3:Y:S02]  /*185f0*/  LDL.LU R18, [R1+0x658] ;  /* 0x0006580001127983 */ /* 0x000ee40000300800 */
[----:B------:R-:W3:Y:S08]  /*18600*/  LDL.LU R19, [R1+0x65c] ;  /* 0x00065c0001137983 */ /* 0x000ef00000300800 */
[----:B------:R0:W-:Y:S01]  /*18610*/  STL.64 [R1+0x690], R24 ;  /* 0x0006901801007387 */ /* 0x0001e20000100a00 */
[----:B------:R1:W-:Y:S02]  /*18620*/  STL.64 [R1+0x698], R26 ;  /* 0x0006981a01007387 */ /* 0x0003e40000100a00 */
[----:B0-----:R-:W-:Y:S01]  /*18630*/  IMAD.MOV.U32 R25, RZ, RZ, R6 ;  /* 0x000000ffff197224 */ /* 0x001fe200078e0006 */
[----:B-1----:R-:W4:Y:S01]  /*18640*/  LDL.LU.64 R26, [R1+0x1400] ;  /* 0x00140000011a7983 */ /* 0x002f220000300a00 */
[----:B------:R-:W-:-:S02]  /*18650*/  IMAD.MOV.U32 R24, RZ, RZ, R7 ;  /* 0x000000ffff187224 */ /* 0x000fc400078e0007 */
        /* <DEDUP_REMOVED lines=8> */
[C---:B--2---:R-:W-:Y:S11]  /*186e0*/  HMMA.16816.F32.BF16 R4, R20.reuse, R14, R4 ;  /* 0x0000000e1404723c */ /* 0x044ff60000041804 */
[----:B------:R-:W-:Y:S11]  /*186f0*/  @!UPT UIADD3 URZ, URZ, URZ, URZ ;  /* 0x0000003f3f3ff290 */ /* 0x000ff6000fffe03f */
[----:B------:R-:W-:Y:S01]  /*18700*/  @!UPT UIADD3 URZ, URZ, URZ, URZ ;  /* 0x0000003f3f3ff290 */ /* 0x000fe2000fffe03f */
[----:B------:R-:W-:Y:S01]  /*18710*/  STL.64 [R1+0x670], R4 ;  /* 0x0006700401007387 */ /* 0x000fe20000100a00 */
[----:B------:R0:W-:Y:S03]  /*18720*/  STL.64 [R1+0x678], R6 ;  /* 0x0006780601007387 */ /* 0x0001e60000100a00 */
[----:B0-----:R-:W2:Y:S01]  /*18730*/  LDL.LU.64 R6, [R1+0x13d8] ;  /* 0x0013d80001067983 */ /* 0x001ea20000300a00 */
[----:B------:R-:W-:Y:S02]  /*18740*/  IMAD.MOV.U32 R5, RZ, RZ, R14 ;  /* 0x000000ffff057224 */ /* 0x000fe400078e000e */
[----:B------:R-:W-:Y:S02]  /*18750*/  IMAD.MOV.U32 R4, RZ, RZ, R15 ;  /* 0x000000ffff047224 */ /* 0x000fe400078e000f */
[----:B------:R-:W3:Y:S01]  /*18760*/  LDL.LU.64 R14, [R1+0x13d0] ;  /* 0x0013d000010e7983 */ /* 0x000ee20000300a00 */
[----:B------:R-:W3:Y:S03]  /*18770*/  LDL.LU.64 R12, [R1+0x13c8] ;  /* 0x0013c800010c7983 */ /* 0x000ee60000300a00 */
[----:B--2---:R0:W-:Y:S01]  /*18780*/  STL.64 [R1+0x1388], R6 ;  /* 0x0013880601007387 */ /* 0x0041e20000100a00 */
[----:B------:R-:W-:Y:S03]  /*18790*/  STL.64 [R1+0x1380], R4 ;  /* 0x0013800401007387 */ /* 0x000fe60000100a00 */
[----:B0-----:R-:W3:Y:S02]  /*187a0*/  LDL.64 R6, [R1+0x28] ;  /* 0x0000280001067983 */ /* 0x001ee40000100a00 */
[C---:B---3--:R-:W-:Y:S11]  /*187b0*/  HMMA.16816.F32.BF16 R12, R20.reuse, R6, R12 ;  /* 0x00000006140c723c */ /* 0x048ff6000004180c */
[----:B------:R-:W-:Y:S11]  /*187c0*/  @!UPT UIADD3 URZ, URZ, URZ, URZ ;  /* 0x0000003f3f3ff290 */ /* 0x000ff6000fffe03f */
[----:B------:R-:W-:Y:S01]  /*187d0*/  @!UPT UIADD3 URZ, URZ, URZ, URZ ;  /* 0x0000003f3f3ff290 */ /* 0x000fe2000fffe03f */
[----:B------:R-:W-:Y:S01]  /*187e0*/  STL.64 [R1+0x660], R12 ;  /* 0x0006600c01007387 */ /* 0x000fe20000100a00 */
[----:B------:R0:W-:Y:S03]  /*187f0*/  STL.64 [R1+0x668], R14 ;  /* 0x0006680e01007387 */ /* 0x0001e60000100a00 */
[----:B0-----:R-:W2:Y:S01]  /*18800*/  LDL.LU.64 R14, [R1+0x13c0] ;  /* 0x0013c000010e7983 */ /* 0x001ea20000300a00 */
[----:B------:R-:W-:Y:S02]  /*18810*/  IMAD.MOV.U32 R28, RZ, RZ, R6 ;  /* 0x000000ffff1c7224 */ /* 0x000fe400078e0006 */
[----:B------:R-:W-:Y:S02]  /*18820*/  IMAD.MOV.U32 R29, RZ, RZ, R7 ;  /* 0x000000ffff1d7224 */ /* 0x000fe400078e0007 */
[----:B--2---:R-:W-:Y:S07]  /*18830*/  HMMA.16816.F32.BF16 R4, R20, R14, R16 ;  /* 0x0000000e1404723c */ /* 0x004fee0000041810 */
[----:B------:R-:W-:-:S02]  /*18840*/  IMAD.MOV.U32 R17, RZ, RZ, R14 ;  /* 0x000000ffff117224 */ /* 0x000fc400078e000e */
[----:B------:R-:W-:Y:S02]  /*18850*/  IMAD.MOV.U32 R16, RZ, RZ, R15 ;  /* 0x000000ffff107224 */ /* 0x000fe400078e000f */
[----:B----4-:R-:W-:Y:S02]  /*18860*/  IMAD.MOV.U32 R18, RZ, RZ, R26 ;  /* 0x000000ffff127224 */ /* 0x010fe400078e001a */
[----:B------:R-:W-:-:S10]  /*18870*/  IMAD.MOV.U32 R19, RZ, RZ, R27 ;  /* 0x000000ffff137224 */ /* 0x000fd400078e001b */
[----:B------:R0:W-:Y:S01]  /*18880*/  STL.64 [R1+0x650], R4 ;  /* 0x0006500401007387 */ /* 0x0001e20000100a00 */
[----:B------:R1:W-:Y:S03]  /*18890*/  STL.64 [R1+0x658], R6 ;  /* 0x0006580601007387 */ /* 0x0003e60000100a00 */
[----:B0-----:R-:W2:Y:S01]  /*188a0*/  LDL.LU R4, [R1+0x620] ;  /* 0x0006200001047983 */ /* 0x001ea20000300800 */
[----:B------:R-:W2:Y:S02]  /*188b0*/  LDL.LU R5, [R1+0x624] ;  /* 0x0006240001057983 */ /* 0x000ea40000300800 */
[----:B-1----:R-:W2:Y:S02]  /*188c0*/  LDL.LU R6, [R1+0x628] ;  /* 0x0006280001067983 */ /* 0x002ea40000300800 */
[----:B------:R-:W2:Y:S01]  /*188d0*/  LDL.LU R7, [R1+0x62c] ;  /* 0x00062c0001077983 */ /* 0x000ea20000300800 */
[----:B------:R-:W3:Y:S01]  /*188e0*/  LDL.LU R12, [R1+0x260] ;  /* 0x00026000010c7983 */ /* 0x000ee20000300800 */
[----:B------:R-:W3:Y:S02]  /*188f0*/  LDL.LU R13, [R1+0x264] ;  /* 0x00026400010d7983 */ /* 0x000ee40000300800 */
[----:B------:R-:W3:Y:S02]  /*18900*/  LDL.LU R14, [R1+0x268] ;  /* 0x00026800010e7983 */ /* 0x000ee40000300800 */
[----:B------:R-:W3:Y:S01]  /*18910*/  LDL.LU R15, [R1+0x26c] ;  /* 0x00026c00010f7983 */ /* 0x000ee20000300800 */
[----:B------:R0:W-:Y:S01]  /*18920*/  STL.64 [R1+0x1338], R16 ;  /* 0x0013381001007387 */ /* 0x0001e20000100a00 */
[----:B------:R-:W4:Y:S02]  /*18930*/  LDL.LU R26, [R1+0x13bc] ;  /* 0x0013bc00011a7983 */ /* 0x000f240000300800 */
[----:B------:R-:W4:Y:S02]  /*18940*/  LDL.LU R27, [R1+0x13b8] ;  /* 0x0013b800011b7983 */ /* 0x000f240000300800 */
[----:B------:R1:W-:Y:S01]  /*18950*/  STL.64 [R1+0x1348], R18 ;  /* 0x0013481201007387 */ /* 0x0003e20000100a00 */
[----:B0-----:R-:W2:Y:S01]  /*18960*/  LDL.LU R16, [R1+0x640] ;  /* 0x0006400001107983 */ /* 0x001ea20000300800 */
[----:B------:R-:W2:Y:S02]  /*18970*/  LDL.LU R17, [R1+0x644] ;  /* 0x0006440001117983 */ /* 0x000ea40000300800 */
[----:B-1----:R-:W2:Y:S02]  /*18980*/  LDL.LU R18, [R1+0x648] ;  /* 0x0006480001127983 */ /* 0x002ea40000300800 */
[----:B------:R-:W2:Y:S02]  /*18990*/  LDL.LU R19, [R1+0x64c] ;  /* 0x00064c0001137983 */ /* 0x000ea40000300800 */
[C---:B--2---:R-:W-:Y:S11]  /*189a0*/  HMMA.16816.F32.BF16 R16, R20.reuse, R10, R16 ;  /* 0x0000000a1410723c */ /* 0x044ff60000041810 */
[----:B------:R-:W-:Y:S11]  /*189b0*/  @!UPT UIADD3 URZ, URZ, URZ, URZ ;  /* 0x0000003f3f3ff290 */ /* 0x000ff6000fffe03f */
[----:B------:R-:W-:Y:S01]  /*189c0*/  @!UPT UIADD3 URZ, URZ, URZ, URZ ;  /* 0x0000003f3f3ff290 */ /* 0x000fe2000fffe03f */
[----:B------:R0:W-:Y:S01]  /*189d0*/  STL.64 [R1+0x640], R16 ;  /* 0x0006401001007387 */ /* 0x0001e20000100a00 */
[----:B------:R-:W-:Y:S02]  /*189e0*/  STL.64 [R1+0x648], R18 ;  /* 0x0006481201007387 */ /* 0x000fe40000100a00 */
[----:B0-----:R-:W-:Y:S02]  /*189f0*/  IMAD.MOV.U32 R17, RZ, RZ, R10 ;  /* 0x000000ffff117224 */ /* 0x001fe400078e000a */
[----:B------:R-:W-:Y:S02]  /*18a00*/  IMAD.MOV.U32 R16, RZ, RZ, R11 ;  /* 0x000000ffff107224 */ /* 0x000fe400078e000b */
[----:B------:R-:W4:Y:S01]  /*18a10*/  LDL.LU.64 R10, [R1+0x13b0] ;  /* 0x0013b000010a7983 */ /* 0x000f220000300a00 */
[----:B------:R-:W4:Y:S02]  /*18a20*/  LDL.LU.64 R8, [R1+0x13a8] ;  /* 0x0013a80001087983 */ /* 0x000f240000300a00 */
[C---:B----4-:R-:W-:Y:S11]  /*18a30*/  HMMA.16816.F32.BF16 R8, R20.reuse, R26, R8 ;  /* 0x0000001a1408723c */ /* 0x050ff60000041808 */
[----:B------:R-:W-:Y:S11]  /*18a40*/  @!UPT UIADD3 URZ, URZ, URZ, URZ ;  /* 0x0000003f3f3ff290 */ /* 0x000ff6000fffe03f */
[----:B------:R-:W-:Y:S01]  /*18a50*/  @!UPT UIADD3 URZ, URZ, URZ, URZ ;  /* 0x0000003f3f3ff290 */ /* 0x000fe2000fffe03f */
[----:B------:R-:W-:Y:S01]  /*18a60*/  STL.64 [R1+0x630], R8 ;  /* 0x0006300801007387 */ /* 0x000fe20000100a00 */
[----:B------:R0:W-:Y:S03]  /*18a70*/  STL.64 [R1+0x638], R10 ;  /* 0x0006380a01007387 */ /* 0x0001e60000100a00 */
[----:B0-----:R-:W2:Y:S01]  /*18a80*/  LDL.LU.64 R10, [R1+0x13a0] ;  /* 0x0013a000010a7983 */ /* 0x001ea20000300a00 */
[----:B------:R-:W4:Y:S02]  /*18a90*/  LDL.LU.64 R8, [R1+0x1398] ;  /* 0x0013980001087983 */ /* 0x000f240000300a00 */
[----:B--2---:R-:W-:Y:S02]  /*18aa0*/  IMAD.MOV.U32 R18, RZ, RZ, R10 ;  /* 0x000000ffff127224 */ /* 0x004fe400078e000a */
[----:B------:R-:W-:Y:S01]  /*18ab0*/  IMAD.MOV.U32 R19, RZ, RZ, R11 ;  /* 0x000000ffff137224 */ /* 0x000fe200078e000b */
[----:B------:R-:W2:Y:S01]  /*18ac0*/  LDL.LU R10, [R1+0x1394] ;  /* 0x00139400010a7983 */ /* 0x000ea20000300800 */
[----:B------:R-:W2:Y:S03]  /*18ad0*/  LDL.LU R11, [R1+0x1390] ;  /* 0x00139000010b7983 */ /* 0x000ea60000300800 */
[----:B------:R-:W-:Y:S01]  /*18ae0*/  STL.64 [R1+0x1368], R18 ;  /* 0x0013681201007387 */ /* 0x000fe20000100a00 */
[----:B------:R0:W-:Y:S03]  /*18af0*/  STL.64 [R1+0x1360], R16 ;  /* 0x0013601001007387 */ /* 0x0001e60000100a00 */
[----:B0-----:R-:W3:Y:S01]  /*18b00*/  LDL.LU R16, [R1+0x610] ;  /* 0x0006100001107983 */ /* 0x001ee20000300800 */
[----:B------:R-:W3:Y:S02]  /*18b10*/  LDL.LU R17, [R1+0x614] ;  /* 0x0006140001117983 */ /* 0x000ee40000300800 */
[----:B------:R-:W3:Y:S02]  /*18b20*/  LDL.LU R18, [R1+0x618] ;  /* 0x0006180001127983 */ /* 0x000ee40000300800 */
[----:B------:R-:W3:Y:S01]  /*18b30*/  LDL.LU R19, [R1+0x61c] ;  /* 0x00061c0001137983 */ /* 0x000ee20000300800 */
[----:B------:R-:W-:Y:S01]  /*18b40*/  STL.64 [R1+0x1300], R26 ;  /* 0x0013001a01007387 */ /* 0x000fe20000100a00 */
[----:B------:R0:W-:Y:S03]  /*18b50*/  STL.64 [R1+0x1340], R24 ;  /* 0x0013401801007387 */ /* 0x0001e60000100a00 */
[----:B0-----:R-:W3:Y:S01]  /*18b60*/  LDL.LU R24, [R1+0x5f0] ;  /* 0x0005f00001187983 */ /* 0x001ee20000300800 */
[----:B------:R-:W3:Y:S02]  /*18b70*/  LDL.LU R25, [R1+0x5f4] ;  /* 0x0005f40001197983 */ /* 0x000ee40000300800 */
[----:B------:R-:W3:Y:S02]  /*18b80*/  LDL.LU R26, [R1+0x5f8] ;  /* 0x0005f800011a7983 */ /* 0x000ee40000300800 */
[----:B------:R-:W3:Y:S01]  /*18b90*/  LDL.LU R27, [R1+0x5fc] ;  /* 0x0005fc00011b7983 */ /* 0x000ee20000300800 */
[C---:B--2---:R-:W-:Y:S01]  /*18ba0*/  HMMA.16816.F32.BF16 R4, R20.reuse, R10, R4 ;  /* 0x0000000a1404723c */ /* 0x044fe20000041804 */
[----:B---3--:R-:W-:Y:S01]  /*18bb0*/  STL.64 [R1+0x1358], R26 ;  /* 0x0013581a01007387 */ /* 0x008fe20000100a00 */
[----:B------:R0:W-:Y:S03]  /*18bc0*/  STL.64 [R1+0x1350], R24 ;  /* 0x0013501801007387 */ /* 0x0001e60000100a00 */
[----:B0-----:R-:W2:Y:S01]  /*18bd0*/  LDL.LU R24, [R1+0x600] ;  /* 0x0006000001187983 */ /* 0x001ea20000300800 */
[----:B------:R-:W2:Y:S02]  /*18be0*/  LDL.LU R25, [R1+0x604] ;  /* 0x0006040001197983 */ /* 0x000ea40000300800 */
[----:B------:R-:W2:Y:S02]  /*18bf0*/  LDL.LU R26, [R1+0x608] ;  /* 0x00060800011a7983 */ /* 0x000ea40000300800 */
[----:B------:R-:W2:Y:S11]  /*18c00*/  LDL.LU R27, [R1+0x60c] ;  /* 0x00060c00011b7983 */ /* 0x000eb60000300800 */
[----:B------:R-:W-:Y:S02]  /*18c10*/  @!UPT UIADD3 URZ, URZ, URZ, URZ ;  /* 0x0000003f3f3ff290 */ /* 0x000fe4000fffe03f */
[----:B------:R-:W-:Y:S01]  /*18c20*/  STL.64 [R1+0x620], R4 ;  /* 0x0006200401007387 */ /* 0x000fe20000100a00 */
[----:B------:R0:W-:Y:S03]  /*18c30*/  STL.64 [R1+0x628], R6 ;  /* 0x0006280601007387 */ /* 0x0001e60000100a00 */
[----:B0-----:R-:W3:Y:S01]  /*18c40*/  LDL.LU.64 R6, [R1+0x1388] ;  /* 0x0013880001067983 */ /* 0x001ee20000300a00 */
[----:B------:R-:W2:Y:S02]  /*18c50*/  LDL.LU.64 R4, [R1+0x1380] ;  /* 0x0013800001047983 */ /* 0x000ea40000300a00 */
[----:B------:R0:W-:Y:S02]  /*18c60*/  STL.64 [R1+0x1260], R10 ;  /* 0x0012600a01007387 */ /* 0x0001e40000100a00 */
[----:B0-----:R-:W2:Y:S04]  /*18c70*/  LDL R10, [R1+0xc8] ;  /* 0x0000c800010a7983 */ /* 0x001ea80000100800 */
[----:B------:R-:W2:Y:S01]  /*18c80*/  LDL R11, [R1+0xcc] ;  /* 0x0000cc00010b7983 */ /* 0x000ea20000100800 */
[----:B---3--:R-:W-:Y:S03]  /*18c90*/  HMMA.16816.F32.BF16 R20, R20, R6, R12 ;  /* 0x000000061414723c */ /* 0x008fe6000004180c */
[----:B------:R-:W2:Y:S01]  /*18ca0*/  LDL.LU.64 R14, [R1+0x1378] ;  /* 0x00137800010e7983 */ /* 0x000ea20000300a00 */
[----:B------:R-:W2:Y:S11]  /*18cb0*/  LDL.LU.64 R12, [R1+0x1370] ;  /* 0x00137000010c7983 */ /* 0x000eb60000300a00 */
[----:B------:R-:W-:Y:S08]  /*18cc0*/  @!UPT UIADD3 URZ, URZ, URZ, URZ ;  /* 0x0000003f3f3ff290 */ /* 0x000ff0000fffe03f */
[----:B------:R-:W-:Y:S01]  /*18cd0*/  STL.64 [R1+0x260], R20 ;  /* 0x0002601401007387 */ /* 0x000fe20000100a00 */
[----:B------:R0:W-:Y:S03]  /*18ce0*/  STL.64 [R1+0x268], R22 ;  /* 0x0002681601007387 */ /* 0x0001e60000100a00 */
[----:B0-----:R-:W0:Y:S04]  /*18cf0*/  S2R R23, SR_TID.X ;  /* 0x0000000000177919 */ /* 0x001e280000002100 */
[----:B------:R-:W1:Y:S01]  /*18d00*/  S2R R20, SR_TID.X ;  /* 0x0000000000147919 */ /* 0x000e620000002100 */
[C---:B0-----:R-:W-:Y:S01]  /*18d10*/  LOP3.LUT R21, R23.reuse, 0x7, RZ, 0xc0, !PT ;  /* 0x0000000717157812 */ /* 0x041fe200078ec0ff */
[----:B------:R-:W-:-:S02]  /*18d20*/  IMAD.SHL.U32 R22, R23, 0x200, RZ ;  /* 0x0000020017167824 */ /* 0x000fc400078e00ff */
[----:B------:R-:W-:-:S05]  /*18d30*/  IMAD.SHL.U32 R23, R23, 0x2, RZ ;  /* 0x0000000217177824 */ /* 0x000fca00078e00ff */
[----:B------:R-:W-:Y:S01]  /*18d40*/  LOP3.LUT R23, R23, 0x10, RZ, 0xc0, !PT ;  /* 0x0000001017177812 */ /* 0x000fe200078ec0ff */
[----:B------:R-:W-:-:S03]  /*18d50*/  IMAD R21, R21, 0x410, RZ ;  /* 0x0000041015157824 */ /* 0x000fc600078e02ff */
[----:B-1----:R-:W-:Y:S02]  /*18d60*/  LOP3.LUT R23, R23, 0x60, R20, 0xf8, !PT ;  /* 0x0000006017177812 */ /* 0x002fe400078ef814 */
[----:B------:R-:W-:Y:S02]  /*18d70*/  LOP3.LUT R22, R22, 0x2000, RZ, 0xc0, !PT ;  /* 0x0000200016167812 */ /* 0x000fe400078ec0ff */
[----:B------:R-:W-:-:S05]  /*18d80*/  LOP3.LUT R23, R21, R23, RZ, 0x3c, !PT ;  /* 0x0000001715177212 */ /* 0x000fca00078e3cff */
[----:B------:R-:W-:-:S06]  /*18d90*/  IMAD.IADD R23, R22, 0x1, R23 ;  /* 0x0000000116177824 */ /* 0x000fcc00078e0217 */
[----:B------:R-:W0:Y:S04]  /*18da0*/  LDSM.16.MT88.4 R20, [R23+0x4380] ;  /* 0x004380001714783b */ /* 0x000e280000004200 */
[----:B------:R-:W-:Y:S04]  /*18db0*/  STL.64 [R1+0x12d8], R6 ;  /* 0x0012d80601007387 */ /* 0x000fe80000100a00 */
[----:B0-----:R4:W-:Y:S01]  /*18dc0*/  STL [R1+0x1174], R22 ;  /* 0x0011741601007387 */ /* 0x0019e20000100800 */
[----:B------:R0:W-:Y:S02]  /*18dd0*/  STL [R1+0x1170], R23 ;  /* 0x0011701701007387 */ /* 0x0001e40000100800 */
[----:B----4-:R-:W-:-:S02]  /*18de0*/  IMAD.MOV.U32 R22, RZ, RZ, R9 ;  /* 0x000000ffff167224 */ /* 0x010fc400078e0009 */
[----:B0-----:R-:W-:Y:S01]  /*18df0*/  IMAD.MOV.U32 R23, RZ, RZ, R8 ;  /* 0x000000ffff177224 */ /* 0x001fe200078e0008 */
[----:B------:R-:W-:Y:S01]  /*18e00*/  STL.64 [R1+0x1238], R20 ;  /* 0x0012381401007387 */ /* 0x000fe20000100a00 */
[----:B--2---:R-:W-:Y:S03]  /*18e10*/  HMMA.16816.F32.BF16 R8, R12, R10, R16 ;  /* 0x0000000a0c08723c */ /* 0x004fe60000041810 */
[----:B------:R-:W2:Y:S01]  /*18e20*/  LDL.LU.64 R18, [R1+0x1368] ;  /* 0x0013680001127983 */ /* 0x000ea20000300a00 */
[----:B------:R-:W3:Y:S11]  /*18e30*/  LDL.LU.64 R16, [R1+0x1360] ;  /* 0x0013600001107983 */ /* 0x000ef60000300a00 */
[----:B------:R-:W-:Y:S08]  /*18e40*/  @!UPT UIADD3 URZ, URZ, URZ, URZ ;  /* 0x0000003f3f3ff290 */ /* 0x000ff0000fffe03f */
[----:B------:R0:W-:Y:S01]  /*18e50*/  STL.64 [R1+0x610], R8 ;  /* 0x0006100801007387 */ /* 0x0001e20000100a00 */
[----:B------:R1:W-:Y:S03]  /*18e60*/  STL.64 [R1+0x618], R10 ;  /* 0x0006180a01007387 */ /* 0x0003e60000100a00 */
[----:B0-----:R-:W4:Y:S01]  /*18e70*/  LDL.LU R8, [R1+0x540] ;  /* 0x0005400001087983 */ /* 0x001f220000300800 */
[----:B------:R-:W4:Y:S02]  /*18e80*/  LDL.LU R9, [R1+0x544] ;  /* 0x0005440001097983 */ /* 0x000f240000300800 */
[----:B-1----:R-:W2:Y:S02]  /*18e90*/  LDL.LU R10, [R1+0x548] ;  /* 0x00054800010a7983 */ /* 0x002ea40000300800 */
[----:B------:R-:W2:Y:S02]  /*18ea0*/  LDL.LU R11, [R1+0x54c] ;  /* 0x00054c00010b7983 */ /* 0x000ea40000300800 */
[----:B--2---:R3:W-:Y:S02]  /*18eb0*/  STL.64 [R1+0x1270], R10 ;  /* 0x0012700a01007387 */ /* 0x0047e40000100a00 */
[----:B---3--:R-:W-:-:S02]  /*18ec0*/  IMAD.MOV.U32 R10, RZ, RZ, R17 ;  /* 0x000000ffff0a7224 */ /* 0x008fc400078e0011 */
[----:B------:R-:W-:Y:S02]  /*18ed0*/  IMAD.MOV.U32 R11, RZ, RZ, R16 ;  /* 0x000000ffff0b7224 */ /* 0x000fe400078e0010 */
[C---:B------:R-:W-:Y:S01]  /*18ee0*/  HMMA.16816.F32.BF16 R16, R12.reuse, R18, R24 ;  /* 0x000000120c10723c */ /* 0x040fe20000041818 */
[----:B----4-:R0:W-:Y:S02]  /*18ef0*/  STL.64 [R1+0x1268], R8 ;  /* 0x0012680801007387 */ /* 0x0101e40000100a00 */
[----:B------:R1:W-:Y:S02]  /*18f00*/  STL.64 [R1+0x1288], R10 ;  /* 0x0012880a01007387 */ /* 0x0003e40000100a00 */
[----:B0-----:R-:W2:Y:S01]  /*18f10*/  LDL.LU R8, [R1+0x5e0] ;  /* 0x0005e00001087983 */ /* 0x001ea20000300800 */
[----:B------:R-:W2:Y:S02]  /*18f20*/  LDL.LU R9, [R1+0x5e4] ;  /* 0x0005e40001097983 */ /* 0x000ea40000300800 */
[----:B-1----:R-:W2:Y:S02]  /*18f30*/  LDL.LU R10, [R1+0x5e8] ;  /* 0x0005e800010a7983 */ /* 0x002ea40000300800 */
[----:B------:R-:W2:Y:S01]  /*18f40*/  LDL.LU R11, [R1+0x5ec] ;  /* 0x0005ec00010b7983 */ /* 0x000ea20000300800 */
[----:B------:R-:W3:Y:S01]  /*18f50*/  LDL.LU.64 R26, [R1+0x1358] ;  /* 0x00135800011a7983 */ /* 0x000ee20000300a00 */
[----:B------:R-:W3:Y:S11]  /*18f60*/  LDL.LU.64 R24, [R1+0x1350] ;  /* 0x0013500001187983 */ /* 0x000ef60000300a00 */
[----:B------:R-:W-:Y:S01]  /*18f70*/  STL.64 [R1+0x600], R16 ;  /* 0x0006001001007387 */ /* 0x000fe20000100a00 */
[----:B------:R0:W-:Y:S03]  /*18f80*/  STL.64 [R1+0x608], R18 ;  /* 0x0006081201007387 */ /* 0x0001e60000100a00 */
[----:B0-----:R-:W3:Y:S02]  /*18f90*/  LDL.LU.64 R18, [R1+0x1348] ;  /* 0x0013480001127983 */ /* 0x001ee40000300a00 */
[C---:B---3--:R-:W-:Y:S02]  /*18fa0*/  HMMA.16816.F32.BF16 R16, R12.reuse, R18, R24 ;  /* 0x000000120c10723c */ /* 0x048fe40000041818 */
[----:B------:R-:W3:Y:S11]  /*18fb0*/  LDL.LU.64 R24, [R1+0x1340] ;  /* 0x0013400001187983 */ /* 0x000ef60000300a00 */
[----:B------:R-:W-:Y:S10]  /*18fc0*/  @!UPT UIADD3 URZ, URZ, URZ, URZ ;  /* 0x0000003f3f3ff290 */ /* 0x000ff4000fffe03f */
[----:B------:R0:W-:Y:S01]  /*18fd0*/  STL.64 [R1+0x5f0], R16 ;  /* 0x0005f01001007387 */ /* 0x0001e20000100a00 */
[----:B------:R1:W-:Y:S03]  /*18fe0*/  STL.64 [R1+0x5f8], R18 ;  /* 0x0005f81201007387 */ /* 0x0003e60000100a00 */
[----:B0-----:R-:W4:Y:S01]  /*18ff0*/  LDL.LU.64 R16, [R1+0x1338] ;  /* 0x0013380001107983 */ /* 0x001f220000300a00 */
[----:B--2---:R-:W-:Y:S11]  /*19000*/  HMMA.16816.F32.BF16 R20, R12, R22, R8 ;  /* 0x000000160c14723c */ /* 0x004ff60000041808 */
[----:B------:R-:W-:Y:S11]  /*19010*/  @!UPT UIADD3 URZ, URZ, URZ, URZ ;  /* 0x0000003f3f3ff290 */ /* 0x000ff6000fffe03f */
[----:B------:R-:W-:Y:S01]  /*19020*/  @!UPT UIADD3 URZ, URZ, URZ, URZ ;  /* 0x0000003f3f3ff290 */ /* 0x000fe2000fffe03f */
[----:B------:R-:W-:Y:S01]  /*19030*/  STL.64 [R1+0x5e0], R20 ;  /* 0x0005e01401007387 */ /* 0x000fe20000100a00 */
[----:B------:R-:W-:Y:S02]  /*19040*/  STL.64 [R1+0x5e8], R22 ;  /* 0x0005e81601007387 */ /* 0x000fe40000100a00 */
[----:B----4-:R-:W-:Y:S02]  /*19050*/  IMAD.MOV.U32 R10, RZ, RZ, R17 ;  /* 0x000000ffff0a7224 */ /* 0x010fe400078e0011 */
[----:B------:R-:W-:-:S05]  /*19060*/  IMAD.MOV.U32 R11, RZ, RZ, R16 ;  /* 0x000000ffff0b7224 */ /* 0x000fca00078e0010 */
[----:B------:R0:W-:Y:S01]  /*19070*/  STL.64 [R1+0x12a0], R10 ;  /* 0x0012a00a01007387 */ /* 0x0001e20000100a00 */
[----:B------:R-:W2:Y:S02]  /*19080*/  LDL.LU R16, [R1+0x250] ;  /* 0x0002500001107983 */ /* 0x000ea40000300800 */
[----:B------:R-:W2:Y:S02]  /*19090*/  LDL.LU R17, [R1+0x254] ;  /* 0x0002540001117983 */ /* 0x000ea40000300800 */
[----:B-1----:R-:W4:Y:S01]  /*190a0*/  LDL.LU R18, [R1+0x258] ;  /* 0x0002580001127983 */ /* 0x002f220000300800 */
[----:B------:R-:W4:Y:S01]  /*190b0*/  LDL.LU R19, [R1+0x25c] ;  /* 0x00025c0001137983 */ /* 0x000f220000300800 */
[----:B0-----:R-:W-:Y:S02]  /*190c0*/  IMAD.MOV.U32 R10, RZ, RZ, R28 ;  /* 0x000000ffff0a7224 */ /* 0x001fe400078e001c */
[----:B------:R-:W-:Y:S01]  /*190d0*/  IMAD.MOV.U32 R11, RZ, RZ, R29 ;  /* 0x000000ffff0b7224 */ /* 0x000fe200078e001d */
[----:B------:R-:W3:Y:S04]  /*190e0*/  LDL.LU R28, [R1+0x1330] ;  /* 0x00133000011c7983 */ /* 0x000ee80000300800 */
[----:B------:R0:W-:Y:S02]  /*190f0*/  STL.64 [R1+0x12b8], R10 ;  /* 0x0012b80a01007387 */ /* 0x0001e40000100a00 */
[----:B0-----:R-:W-:-:S02]  /*19100*/  IMAD.MOV.U32 R11, RZ, RZ, R4 ;  /* 0x000000ffff0b7224 */ /* 0x001fc400078e0004 */
[----:B------:R-:W-:Y:S01]  /*19110*/  IMAD.MOV.U32 R10, RZ, RZ, R5 ;  /* 0x000000ffff0a7224 */ /* 0x000fe200078e0005 */
[----:B----4-:R-:W-:Y:S01]  /*19120*/  STL.64 [R1+0x1258], R18 ;  /* 0x0012581201007387 */ /* 0x010fe20000100a00 */
[----:B--2---:R0:W-:Y:S03]  /*19130*/  STL.64 [R1+0x1250], R16 ;  /* 0x0012501001007387 */ /* 0x0041e60000100a00 */
[----:B0-----:R-:W2:Y:S01]  /*19140*/  LDL.LU R16, [R1+0x530] ;  /* 0x0005300001107983 */ /* 0x001ea20000300800 */
[----:B------:R-:W2:Y:S02]  /*19150*/  LDL.LU R17, [R1+0x534] ;  /* 0x0005340001117983 */ /* 0x000ea40000300800 */
[----:B------:R-:W4:Y:S02]  /*19160*/  LDL.LU R18, [R1+0x538] ;  /* 0x0005380001127983 */ /* 0x000f240000300800 */
[----:B------:R-:W4:Y:S01]  /*19170*/  LDL.LU R19, [R1+0x53c] ;  /* 0x00053c0001137983 */ /* 0x000f220000300800 */
[----:B------:R-:W2:Y:S01]  /*19180*/  LDL.LU R4, [R1+0x590] ;  /* 0x0005900001047983 */ /* 0x000ea20000300800 */
[----:B------:R-:W2:Y:S02]  /*19190*/  LDL.LU R5, [R1+0x594] ;  /* 0x0005940001057983 */ /* 0x000ea40000300800 */
[----:B------:R-:W2:Y:S02]  /*191a0*/  LDL.LU R6, [R1+0x598] ;  /* 0x0005980001067983 */ /* 0x000ea40000300800 */
[----:B------:R-:W2:Y:S02]  /*191b0*/  LDL.LU R7, [R1+0x59c] ;  /* 0x00059c0001077983 */ /* 0x000ea40000300800 */
[----:B--2---:R3:W-:Y:S01]  /*191c0*/  STL.64 [R1+0x12e8], R6 ;  /* 0x0012e80601007387 */ /* 0x0047e20000100a00 */
[----:B------:R-:W-:Y:S02]  /*191d0*/  STL.64 [R1+0x12e0], R4 ;  /* 0x0012e00401007387 */ /* 0x000fe40000100a00 */
[----:B---3--:R-:W-:-:S02]  /*191e0*/  IMAD.MOV.U32 R6, RZ, RZ, R25 ;  /* 0x000000ffff067224 */ /* 0x008fc400078e0019 */
[----:B------:R-:W-:-:S05]  /*191f0*/  IMAD.MOV.U32 R7, RZ, RZ, R24 ;  /* 0x000000ffff077224 */ /* 0x000fca00078e0018 */
[----:B------:R-:W-:Y:S01]  /*19200*/  STL.64 [R1+0x12f8], R6 ;  /* 0x0012f80601007387 */ /* 0x000fe20000100a00 */
[----:B------:R0:W-:Y:S03]  /*19210*/  STL.64 [R1+0x12d0], R10 ;  /* 0x0012d00a01007387 */ /* 0x0001e60000100a00 */
[----:B0-----:R-:W2:Y:S04]  /*19220*/  LDL.64 R10, [R1+0x48] ;  /* 0x00004800010a7983 */ /* 0x001ea80000100a00 */
[----:B--2---:R0:W-:Y:S01]  /*19230*/  STL.64 [R1+0x12f0], R10 ;  /* 0x0012f00a01007387 */ /* 0x0041e20000100a00 */
[----:B------:R-:W2:Y:S02]  /*19240*/  LDL.LU R8, [R1+0x5a0] ;  /* 0x0005a00001087983 */ /* 0x000ea40000300800 */
[----:B------:R-:W2:Y:S01]  /*19250*/  LDL.LU R9, [R1+0x5a4] ;  /* 0x0005a40001097983 */ /* 0x000ea20000300800 */
[----:B0-----:R-:W3:Y:S01]  /*19260*/  LDL.LU R10, [R1+0x5a8] ;  /* 0x0005a800010a7983 */ /* 0x001ee20000300800 */
[----:B------:R-:W3:Y:S03]  /*19270*/  LDL.LU R11, [R1+0x5ac] ;  /* 0x0005ac00010b7983 */ /* 0x000ee60000300800 */
[----:B---3--:R0:W-:Y:S01]  /*19280*/  STL.64 [R1+0x1310], R10 ;  /* 0x0013100a01007387 */ /* 0x0081e20000100a00 */
[----:B--2---:R1:W-:Y:S02]  /*19290*/  STL.64 [R1+0x1308], R8 ;  /* 0x0013080801007387 */ /* 0x0043e40000100a00 */
[----:B------:R-:W2:Y:S02]  /*192a0*/  LDL.LU R24, [R1+0x5b0] ;  /* 0x0005b00001187983 */ /* 0x000ea40000300800 */
[----:B------:R-:W2:Y:S01]  /*192b0*/  LDL.LU R25, [R1+0x5b4] ;  /* 0x0005b40001197983 */ /* 0x000ea20000300800 */
[----:B------:R-:W3:Y:S01]  /*192c0*/  LDL.LU R26, [R1+0x5b8] ;  /* 0x0005b800011a7983 */ /* 0x000ee20000300800 */
[----:B------:R-:W3:Y:S02]  /*192d0*/  LDL.LU R27, [R1+0x5bc] ;  /* 0x0005bc00011b7983 */ /* 0x000ee40000300800 */
[----:B0-----:R-:W-:-:S02]  /*192e0*/  IMAD.MOV.U32 R10, RZ, RZ, R2 ;  /* 0x000000ffff0a7224 */ /* 0x001fc400078e0002 */
[----:B------:R-:W-:Y:S01]  /*192f0*/  IMAD.MOV.U32 R11, RZ, RZ, R0 ;  /* 0x000000ffff0b7224 */ /* 0x000fe200078e0000 */
[----:B---3--:R-:W-:Y:S01]  /*19300*/  STL.64 [R1+0x1320], R26 ;  /* 0x0013201a01007387 */ /* 0x008fe20000100a00 */
[----:B--2---:R-:W-:Y:S03]  /*19310*/  STL.64 [R1+0x1318], R24 ;  /* 0x0013181801007387 */ /* 0x004fe60000100a00 */
[----:B------:R0:W-:Y:S02]  /*19320*/  STL.64 [R1+0x1328], R10 ;  /* 0x0013280a01007387 */ /* 0x0001e40000100a00 */
[----:B-1----:R-:W2:Y:S01]  /*19330*/  LDL.LU R8, [R1+0x5d0] ;  /* 0x0005d00001087983 */ /* 0x002ea20000300800 */
[----:B------:R-:W2:Y:S04]  /*19340*/  LDL.LU R9, [R1+0x5d4] ;  /* 0x0005d40001097983 */ /* 0x000ea80000300800 */
[----:B0-----:R-:W2:Y:S01]  /*19350*/  LDL.LU R10, [R1+0x5d8] ;  /* 0x0005d800010a7983 */ /* 0x001ea20000300800 */
[----:B------:R-:W2:Y:S02]  /*19360*/  LDL.LU R11, [R1+0x5dc] ;  /* 0x0005dc00010b7983 */ /* 0x000ea40000300800 */
[----:B------:R-:W3:Y:S02]  /*19370*/  LDL.LU R24, [R1+0x5c0] ;  /* 0x0005c00001187983 */ /* 0x000ee40000300800 */
[----:B------:R-:W3:Y:S01]  /*19380*/  LDL.LU R25, [R1+0x5c4] ;  /* 0x0005c40001197983 */ /* 0x000ee20000300800 */
[----:B------:R-:W3:Y:S01]  /*19390*/  LDL.LU R26, [R1+0x5c8] ;  /* 0x0005c800011a7983 */ /* 0x000ee20000300800 */
[----:B------:R-:W3:Y:S02]  /*193a0*/  LDL.LU R27, [R1+0x5cc] ;  /* 0x0005cc00011b7983 */ /* 0x000ee40000300800 */
[----:B------:R-:W2:Y:S02]  /*193b0*/  LDL.64 R6, [R1+0x68] ;  /* 0x0000680001067983 */ /* 0x000ea40000100a00 */
[----:B----4-:R-:W-:Y:S01]  /*193c0*/  STL.64 [R1+0x1280], R18 ;  /* 0x0012801201007387 */ /* 0x010fe20000100a00 */
[----:B------:R0:W-:Y:S04]  /*193d0*/  STL.64 [R1+0x1278], R16 ;  /* 0x0012781001007387 */ /* 0x0001e80000100a00 */
        /* <DEDUP_REMOVED lines=14> */
[----:B------:R-:W4:Y:S02]  /*194c0*/  LDL.LU R18, [R1+0x578] ;  /* 0x0005780001127983 */ /* 0x000f240000300800 */
[----:B------:R-:W4:Y:S02]  /*194d0*/  LDL.LU R19, [R1+0x57c] ;  /* 0x00057c0001137983 */ /* 0x000f240000300800 */
[----:B------:R-:W-:-:S02]  /*194e0*/  IMAD.MOV.U32 R22, RZ, RZ, R28 ;  /* 0x000000ffff167224 */ /* 0x000fc400078e001c */
[----:B------:R-:W-:-:S07]  /*194f0*/  IMAD.MOV.U32 R23, RZ, RZ, R3 ;  /* 0x000000ffff177224 */ /* 0x000fce00078e0003 */
[C---:B------:R-:W-:Y:S01]  /*19500*/  HMMA.16816.F32.BF16 R20, R12.reuse, R22, R8 ;  /* 0x000000160c14723c */ /* 0x040fe20000041808 */
[----:B----4-:R-:W-:Y:S01]  /*19510*/  STL.64 [R1+0x12c8], R18 ;  /* 0x0012c81201007387 */ /* 0x010fe20000100a00 */
[----:B--2---:R0:W-:Y:S03]  /*19520*/  STL.64 [R1+0x12c0], R16 ;  /* 0x0012c01001007387 */ /* 0x0041e60000100a00 */
[----:B0-----:R-:W2:Y:S01]  /*19530*/  LDL.LU R16, [R1+0x580] ;  /* 0x0005800001107983 */ /* 0x001ea20000300800 */
[----:B------:R-:W2:Y:S02]  /*19540*/  LDL.LU R17, [R1+0x584] ;  /* 0x0005840001117983 */ /* 0x000ea40000300800 */
[----:B------:R-:W2:Y:S02]  /*19550*/  LDL.LU R18, [R1+0x588] ;  /* 0x0005880001127983 */ /* 0x000ea40000300800 */
[----:B------:R-:W2:Y:S01]  /*19560*/  LDL.LU R19, [R1+0x58c] ;  /* 0x00058c0001137983 */ /* 0x000ea20000300800 */
[----:B------:R-:W3:Y:S11]  /*19570*/  LDL.LU.64 R10, [R1+0x1328] ;  /* 0x00132800010a7983 */ /* 0x000ef60000300a00 */
[----:B------:R-:W-:Y:S01]  /*19580*/  @!UPT UIADD3 URZ, URZ, URZ, URZ ;  /* 0x0000003f3f3ff290 */ /* 0x000fe2000fffe03f */
[----:B------:R0:W-:Y:S02]  /*19590*/  STL.64 [R1+0x5d0], R20 ;  /* 0x0005d01401007387 */ /* 0x0001e40000100a00 */
[----:B------:R1:W-:Y:S01]  /*195a0*/  STL.64 [R1+0x5d8], R22 ;  /* 0x0005d81601007387 */ /* 0x0003e20000100a00 */
[----:B0-----:R-:W4:Y:S01]  /*195b0*/  LDL.LU R20, [R1+0x240] ;  /* 0x0002400001147983 */ /* 0x001f220000300800 */
[----:B------:R-:W4:Y:S02]  /*195c0*/  LDL.LU R21, [R1+0x244] ;  /* 0x0002440001157983 */ /* 0x000f240000300800 */
[----:B-1----:R-:W4:Y:S02]  /*195d0*/  LDL.LU R22, [R1+0x248] ;  /* 0x0002480001167983 */ /* 0x002f240000300800 */
[----:B------:R-:W4:Y:S01]  /*195e0*/  LDL.LU R23, [R1+0x24c] ;  /* 0x00024c0001177983 */ /* 0x000f220000300800 */
[C---:B---3--:R-:W-:Y:S01]  /*195f0*/  HMMA.16816.F32.BF16 R8, R12.reuse, R10, R24 ;  /* 0x0000000a0c08723c */ /* 0x048fe20000041818 */
[----:B------:R-:W3:Y:S01]  /*19600*/  LDL.LU.64 R26, [R1+0x1320] ;  /* 0x00132000011a7983 */ /* 0x000ee20000300a00 */
[----:B------:R-:W3:Y:S02]  /*19610*/  LDL.LU.64 R24, [R1+0x1318] ;  /* 0x0013180001187983 */ /* 0x000ee40000300a00 */
[----:B------:R-:W-:Y:S11]  /*19620*/  IMAD.MOV.U32 R2, RZ, RZ, R7 ;  /* 0x000000ffff027224 */ /* 0x000ff600078e0007 */
[----:B------:R-:W-:Y:S08]  /*19630*/  @!UPT UIADD3 URZ, URZ, URZ, URZ ;  /* 0x0000003f3f3ff290 */ /* 0x000ff0000fffe03f */
[----:B------:R-:W-:Y:S01]  /*19640*/  STL.64 [R1+0x5c0], R8 ;  /* 0x0005c00801007387 */ /* 0x000fe20000100a00 */
[----:B------:R0:W-:Y:S03]  /*19650*/  STL.64 [R1+0x5c8], R10 ;  /* 0x0005c80a01007387 */ /* 0x0001e60000100a00 */
[----:B0-----:R-:W2:Y:S01]  /*19660*/  LDL.LU.64 R10, [R1+0x1310] ;  /* 0x00131000010a7983 */ /* 0x001ea20000300a00 */
[----:B------:R-:W2:Y:S01]  /*19670*/  LDL.LU.64 R8, [R1+0x1308] ;  /* 0x0013080001087983 */ /* 0x000ea20000300a00 */
[C---:B---3--:R-:W-:Y:S11]  /*19680*/  HMMA.16816.F32.BF16 R24, R12.reuse, R6, R24 ;  /* 0x000000060c18723c */ /* 0x048ff60000041818 */
[----:B------:R-:W-:Y:S11]  /*19690*/  @!UPT UIADD3 URZ, URZ, URZ, URZ ;  /* 0x0000003f3f3ff290 */ /* 0x000ff6000fffe03f */
[----:B------:R-:W-:Y:S01]  /*196a0*/  @!UPT UIADD3 URZ, URZ, URZ, URZ ;  /* 0x0000003f3f3ff290 */ /* 0x000fe2000fffe03f */
[----:B------:R0:W-:Y:S01]  /*196b0*/  STL.64 [R1+0x5b0], R24 ;  /* 0x0005b01801007387 */ /* 0x0001e20000100a00 */
[----:B------:R1:W-:Y:S02]  /*196c0*/  STL.64 [R1+0x5b8], R26 ;  /* 0x0005b81a01007387 */ /* 0x0003e40000100a00 */
[----:B0-----:R-:W-:Y:S01]  /*196d0*/  IMAD.MOV.U32 R25, RZ, RZ, R6 ;  /* 0x000000ffff197224 */ /* 0x001fe200078e0006 */
[----:B-1----:R-:W3:Y:S01]  /*196e0*/  LDL.LU.64 R26, [R1+0x1300] ;  /* 0x00130000011a7983 */ /* 0x002ee20000300a00 */
        /* <DEDUP_REMOVED lines=44> */
[----:B0-----:R-:W3:Y:S01]  /*199b0*/  LDL.LU.64 R10, [R1+0x1270] ;  /* 0x00127000010a7983 */ /* 0x001ee20000300a00 */
[----:B------:R-:W3:Y:S02]  /*199c0*/  LDL.LU.64 R8, [R1+0x1268] ;  /* 0x0012680001087983 */ /* 0x000ee40000300a00 */
[C---:B---3--:R-:W-:Y:S11]  /*199d0*/  HMMA.16816.F32.BF16 R8, R12.reuse, R26, R8 ;  /* 0x0000001a0c08723c */ /* 0x048ff60000041808 */
[----:B------:R-:W-:Y:S11]  /*199e0*/  @!UPT UIADD3 URZ, URZ, URZ, URZ ;  /* 0x0000003f3f3ff290 */ /* 0x000ff6000fffe03f */
[----:B------:R-:W-:Y:S01]  /*199f0*/  @!UPT UIADD3 URZ, URZ, URZ, URZ ;  /* 0x0000003f3f3ff290 */ /* 0x000fe2000fffe03f */
[----:B------:R-:W-:Y:S01]  /*19a00*/  STL.64 [R1+0x540], R8 ;  /* 0x0005400801007387 */ /* 0x000fe20000100a00 */
[----:B------:R0:W-:Y:S03]  /*19a10*/  STL.64 [R1+0x548], R10 ;  /* 0x0005480a01007387 */ /* 0x0001e60000100a00 */
[----:B0-----:R-:W2:Y:S01]  /*19a20*/  LDL.LU.64 R10, [R1+0x1260] ;  /* 0x00126000010a7983 */ /* 0x001ea20000300a00 */
[----:B------:R-:W-:Y:S02]  /*19a30*/  STL [R1+0x11b8], R27 ;  /* 0x0011b81b01007387 */ /* 0x000fe40000100800 */
[----:B------:R0:W-:Y:S02]  /*19a40*/  STL [R1+0x1224], R26 ;  /* 0x0012241a01007387 */ /* 0x0001e40000100800 */
[----:B------:R-:W-:Y:S01]  /*19a50*/  STL [R1+0x1220], R25 ;  /* 0x0012201901007387 */ /* 0x000fe20000100800 */
[----:B0-----:R-:W3:Y:S01]  /*19a60*/  LDL.LU.64 R26, [R1+0xb8] ;  /* 0x0000b800011a7983 */ /* 0x001ee20000300a00 */
[C---:B--2---:R-:W-:Y:S03]  /*19a70*/  HMMA.16816.F32.BF16 R16, R12.reuse, R10, R16 ;  /* 0x0000000a0c10723c */ /* 0x044fe60000041810 */
[----:B---3--:R0:W-:Y:S04]  /*19a80*/  STL.64 [R1+0x1230], R26 ;  /* 0x0012301a01007387 */ /* 0x0081e80000100a00 */
[----:B0-----:R-:W4:Y:S11]  /*19a90*/  LDL.LU.64 R26, [R1+0xc8] ;  /* 0x0000c800011a7983 */ /* 0x001f360000300a00 */
[----:B------:R-:W-:Y:S05]  /*19aa0*/  @!UPT UIADD3 URZ, URZ, URZ, URZ ;  /* 0x0000003f3f3ff290 */ /* 0x000fea000fffe03f */
[----:B------:R-:W-:Y:S02]  /*19ab0*/  STL.64 [R1+0x530], R16 ;  /* 0x0005301001007387 */ /* 0x000fe40000100a00 */
[----:B------:R0:W-:Y:S02]  /*19ac0*/  STL.64 [R1+0x538], R18 ;  /* 0x0005381201007387 */ /* 0x0001e40000100a00 */
[----:B0-----:R-:W2:Y:S01]  /*19ad0*/  LDL.LU.64 R18, [R1+0x1258] ;  /* 0x0012580001127983 */ /* 0x001ea20000300a00 */
[----:B------:R-:W2:Y:S02]  /*19ae0*/  LDL.LU.64 R16, [R1+0x1250] ;  /* 0x0012500001107983 */ /* 0x000ea40000300a00 */
[----:B------:R0:W-:Y:S02]  /*19af0*/  STL.64 [R1+0x1218], R10 ;  /* 0x0012180a01007387 */ /* 0x0001e40000100a00 */
[----:B------:R-:W3:Y:S01]  /*19b00*/  LDL.LU R8, [R1+0x220] ;  /* 0x0002200001087983 */ /* 0x000ee20000300800 */
[----:B------:R-:W3:Y:S04]  /*19b10*/  LDL.LU R9, [R1+0x224] ;  /* 0x0002240001097983 */ /* 0x000ee80000300800 */
[----:B0-----:R-:W3:Y:S01]  /*19b20*/  LDL.LU R10, [R1+0x228] ;  /* 0x00022800010a7983 */ /* 0x001ee20000300800 */
[----:B------:R-:W3:Y:S01]  /*19b30*/  LDL.LU R11, [R1+0x22c] ;  /* 0x00022c00010b7983 */ /* 0x000ee20000300800 */
[----:B--2---:R-:W-:Y:S02]  /*19b40*/  HMMA.16816.F32.BF16 R12, R12, R6, R16 ;  /* 0x000000060c0c723c */ /* 0x004fe40000041810 */
[----:B------:R-:W4:Y:S01]  /*19b50*/  LDL.LU.64 R18, [R1+0x1248] ;  /* 0x0012480001127983 */ /* 0x000f220000300a00 */
[----:B------:R-:W4:Y:S11]  /*19b60*/  LDL.LU.64 R16, [R1+0x1240] ;  /* 0x0012400001107983 */ /* 0x000f360000300a00 */
[----:B------:R-:W-:Y:S09]  /*19b70*/  @!UPT UIADD3 URZ, URZ, URZ, URZ ;  /* 0x0000003f3f3ff290 */ /* 0x000ff2000fffe03f */
[----:B------:R-:W-:Y:S01]  /*19b80*/  STL.64 [R1+0x250], R12 ;  /* 0x0002500c01007387 */ /* 0x000fe20000100a00 */
[----:B------:R0:W-:Y:S03]  /*19b90*/  STL.64 [R1+0x258], R14 ;  /* 0x0002580e01007387 */ /* 0x0001e60000100a00 */
[----:B0-----:R-:W3:Y:S01]  /*19ba0*/  LDL.LU.64 R14, [R1+0xa8] ;  /* 0x0000a800010e7983 */ /* 0x001ee20000300a00 */
[----:B------:R0:W-:Y:S02]  /*19bb0*/  STL.64 [R1+0x11f0], R6 ;  /* 0x0011f00601007387 */ /* 0x0001e40000100a00 */
[----:B------:R-:W-:Y:S01]  /*19bc0*/  STL.64 [R1+0x1228], R4 ;  /* 0x0012280401007387 */ /* 0x000fe20000100a00 */
[----:B0-----:R-:W2:Y:S01]  /*19bd0*/  LDL.LU.64 R6, [R1+0x98] ;  /* 0x0000980001067983 */ /* 0x001ea20000300a00 */
[C---:B----4-:R-:W-:Y:S11]  /*19be0*/  HMMA.16816.F32.BF16 R20, R16.reuse, R26, R20 ;  /* 0x0000001a1014723c */ /* 0x050ff60000041814 */
[----:B------:R-:W-:Y:S11]  /*19bf0*/  @!UPT UIADD3 URZ, URZ, URZ, URZ ;  /* 0x0000003f3f3ff290 */ /* 0x000ff6000fffe03f */
[----:B------:R-:W-:Y:S01]  /*19c00*/  @!UPT UIADD3 URZ, URZ, URZ, URZ ;  /* 0x0000003f3f3ff290 */ /* 0x000fe2000fffe03f */
[----:B------:R0:W-:Y:S01]  /*19c10*/  STL.64 [R1+0x240], R20 ;  /* 0x0002401401007387 */ /* 0x0001e20000100a00 */
[----:B------:R1:W-:Y:S03]  /*19c20*/  STL.64 [R1+0x248], R22 ;  /* 0x0002481601007387 */ /* 0x0003e60000100a00 */
[----:B0-----:R-:W4:Y:S01]  /*19c30*/  LDL.LU.64 R20, [R1+0x1238] ;  /* 0x0012380001147983 */ /* 0x001f220000300a00 */
[----:B-1----:R-:W-:Y:S02]  /*19c40*/  IMAD.MOV.U32 R22, RZ, RZ, R26 ;  /* 0x000000ffff167224 */ /* 0x002fe400078e001a */
[----:B------:R-:W-:Y:S02]  /*19c50*/  IMAD.MOV.U32 R23, RZ, RZ, R27 ;  /* 0x000000ffff177224 */ /* 0x000fe400078e001b */
[----:B------:R-:W2:Y:S03]  /*19c60*/  LDL.LU.64 R26, [R1+0x1230] ;  /* 0x00123000011a7983 */ /* 0x000ea60000300a00 */
[----:B------:R-:W-:Y:S01]  /*19c70*/  STL.64 [R1+0x1180], R22 ;  /* 0x0011801601007387 */ /* 0x000fe20000100a00 */
[----:B----4-:R0:W-:Y:S04]  /*19c80*/  STL.64 [R1+0x1178], R20 ;  /* 0x0011781401007387 */ /* 0x0101e80000100a00 */
[----:B0-----:R-:W2:Y:S01]  /*19c90*/  LDL.LU R20, [R1+0x230] ;  /* 0x0002300001147983 */ /* 0x001ea20000300800 */
[----:B------:R-:W2:Y:S02]  /*19ca0*/  LDL.LU R21, [R1+0x234] ;  /* 0x0002340001157983 */ /* 0x000ea40000300800 */
[----:B------:R-:W2:Y:S02]  /*19cb0*/  LDL.LU R22, [R1+0x238] ;  /* 0x0002380001167983 */ /* 0x000ea40000300800 */
[----:B------:R-:W2:Y:S01]  /*19cc0*/  LDL.LU R23, [R1+0x23c] ;  /* 0x00023c0001177983 */ /* 0x000ea20000300800 */
[C---:B---3--:R-:W-:Y:S08]  /*19cd0*/  HMMA.16816.F32.BF16 R8, R16.reuse, R14, R8 ;  /* 0x0000000e1008723c */ /* 0x048ff00000041808 */
[----:B--2---:R-:W-:Y:S11]  /*19ce0*/  HMMA.16816.F32.BF16 R20, R16, R26, R20 ;  /* 0x0000001a1014723c */ /* 0x004ff60000041814 */
[----:B------:R-:W-:Y:S11]  /*19cf0*/  @!UPT UIADD3 URZ, URZ, URZ, URZ ;  /* 0x0000003f3f3ff290 */ /* 0x000ff6000fffe03f */
[----:B------:R-:W-:Y:S01]  /*19d00*/  @!UPT UIADD3 URZ, URZ, URZ, URZ ;  /* 0x0000003f3f3ff290 */ /* 0x000fe2000fffe03f */
[----:B------:R0:W-:Y:S01]  /*19d10*/  STL.64 [R1+0x230], R20 ;  /* 0x0002301401007387 */ /* 0x0001e20000100a00 */
[----:B------:R1:W-:Y:S02]  /*19d20*/  STL.64 [R1+0x238], R22 ;  /* 0x0002381601007387 */ /* 0x0003e40000100a00 */
[----:B------:R-:W2:Y:S02]  /*19d30*/  LDL.LU R24, [R1+0x200] ;  /* 0x0002000001187983 */ /* 0x000ea40000300800 */
[----:B------:R-:W2:Y:S02]  /*19d40*/  LDL.LU R25, [R1+0x204] ;  /* 0x0002040001197983 */ /* 0x000ea40000300800 */
[----:B0-----:R-:W-:Y:S02]  /*19d50*/  IMAD.MOV.U32 R21, RZ, RZ, R26 ;  /* 0x000000ffff157224 */ /* 0x001fe400078e001a */
[----:B------:R-:W-:Y:S01]  /*19d60*/  IMAD.MOV.U32 R20, RZ, RZ, R27 ;  /* 0x000000ffff147224 */ /* 0x000fe200078e001b */
[----:B------:R-:W2:Y:S01]  /*19d70*/  LDL.LU R26, [R1+0x208] ;  /* 0x00020800011a7983 */ /* 0x000ea20000300800 */
[----:B------:R-:W2:Y:S02]  /*19d80*/  LDL.LU R27, [R1+0x20c] ;  /* 0x00020c00011b7983 */ /* 0x000ea40000300800 */
[----:B------:R0:W-:Y:S02]  /*19d90*/  STL.64 [R1+0x220], R8 ;  /* 0x0002200801007387 */ /* 0x0001e40000100a00 */
[----:B-1----:R-:W-:-:S02]  /*19da0*/  IMAD.MOV.U32 R23, RZ, RZ, R14 ;  /* 0x000000ffff177224 */ /* 0x002fc400078e000e */
[----:B------:R-:W-:Y:S01]  /*19db0*/  IMAD.MOV.U32 R22, RZ, RZ, R15 ;  /* 0x000000ffff167224 */ /* 0x000fe200078e000f */
[----:B------:R1:W-:Y:S01]  /*19dc0*/  STL.64 [R1+0x228], R10 ;  /* 0x0002280a01007387 */ /* 0x0003e20000100a00 */
[----:B------:R-:W-:-:S03]  /*19dd0*/  IMAD.MOV.U32 R14, RZ, RZ, R10 ;  /* 0x000000ffff0e7224 */ /* 0x000fc600078e000a */
[----:B0-----:R-:W3:Y:S01]  /*19de0*/  LDL.LU R8, [R1+0x1f0] ;  /* 0x0001f00001087983 */ /* 0x001ee20000300800 */
[----:B------:R-:W3:Y:S02]  /*19df0*/  LDL.LU R9, [R1+0x1f4] ;  /* 0x0001f40001097983 */ /* 0x000ee40000300800 */
[----:B-1----:R-:W3:Y:S01]  /*19e00*/  LDL.LU R10, [R1+0x1f8] ;  /* 0x0001f800010a7983 */ /* 0x002ee20000300800 */
[----:B------:R-:W3:Y:S04]  /*19e10*/  LDL.LU R11, [R1+0x1fc] ;  /* 0x0001fc00010b7983 */ /* 0x000ee80000300800 */
[----:B------:R0:W-:Y:S01]  /*19e20*/  STL.64 [R1+0x1190], R22 ;  /* 0x0011901601007387 */ /* 0x0001e20000100a00 */
[----:B------:R-:W-:Y:S03]  /*19e30*/  STL.64 [R1+0x1188], R20 ;  /* 0x0011881401007387 */ /* 0x000fe60000100a00 */
[----:B0-----:R-:W2:Y:S01]  /*19e40*/  LDL.LU.64 R22, [R1+0x88] ;  /* 0x0000880001167983 */ /* 0x001ea20000300a00 */
[----:B------:R0:W-:Y:S02]  /*19e50*/  STL [R1+0x10c0], R14 ;  /* 0x0010c00e01007387 */ /* 0x0001e40000100800 */
[----:B------:R-:W4:Y:S02]  /*19e60*/  LDL.LU R12, [R1+0x210] ;  /* 0x00021000010c7983 */ /* 0x000f240000300800 */
[----:B------:R-:W4:Y:S01]  /*19e70*/  LDL.LU R13, [R1+0x214] ;  /* 0x00021400010d7983 */ /* 0x000f220000300800 */
[----:B0-----:R-:W4:Y:S01]  /*19e80*/  LDL.LU R14, [R1+0x218] ;  /* 0x00021800010e7983 */ /* 0x001f220000300800 */
[----:B------:R-:W4:Y:S02]  /*19e90*/  LDL.LU R15, [R1+0x21c] ;  /* 0x00021c00010f7983 */ /* 0x000f240000300800 */
[----:B------:R-:W2:Y:S01]  /*19ea0*/  LDL.LU.64 R4, [R1+0x1228] ;  /* 0x0012280001047983 */ /* 0x000ea20000300a00 */
[----:B----4-:R-:W-:Y:S11]  /*19eb0*/  HMMA.16816.F32.BF16 R12, R16, R6, R12 ;  /* 0x00000006100c723c */ /* 0x010ff6000004180c */
[----:B------:R-:W-:Y:S11]  /*19ec0*/  @!UPT UIADD3 URZ, URZ, URZ, URZ ;  /* 0x0000003f3f3ff290 */ /* 0x000ff6000fffe03f */
[----:B------:R-:W-:Y:S01]  /*19ed0*/  @!UPT UIADD3 URZ, URZ, URZ, URZ ;  /* 0x0000003f3f3ff290 */ /* 0x000fe2000fffe03f */
[----:B------:R-:W-:Y:S01]  /*19ee0*/  STL.64 [R1+0x210], R12 ;  /* 0x0002100c01007387 */ /* 0x000fe20000100a00 */
[----:B------:R0:W-:Y:S02]  /*19ef0*/  STL.64 [R1+0x218], R14 ;  /* 0x0002180e01007387 */ /* 0x0001e40000100a00 */
[----:B0-----:R-:W-:-:S05]  /*19f00*/  IMAD.MOV.U32 R15, RZ, RZ, R14 ;  /* 0x000000ffff0f7224 */ /* 0x001fca00078e000e */
[----:B------:R0:W-:Y:S01]  /*19f10*/  STL [R1+0x10c4], R15 ;  /* 0x0010c40f01007387 */ /* 0x0001e20000100800 */
[----:B------:R-:W4:Y:S02]  /*19f20*/  LDL.LU R12, [R1+0x1d0] ;  /* 0x0001d000010c7983 */ /* 0x000f240000300800 */
[----:B------:R-:W4:Y:S02]  /*19f30*/  LDL.LU R13, [R1+0x1d4] ;  /* 0x0001d400010d7983 */ /* 0x000f240000300800 */
[----:B------:R-:W2:Y:S01]  /*19f40*/  LDL.LU R14, [R1+0x1d8] ;  /* 0x0001d800010e7983 */ /* 0x000ea20000300800 */
[----:B0-----:R-:W2:Y:S04]  /*19f50*/  LDL.LU R15, [R1+0x1dc] ;  /* 0x0001dc00010f7983 */ /* 0x001ea80000300800 */
[----:B--2---:R-:W-:Y:S01]  /*19f60*/  STL.64 [R1+0x1200], R14 ;  /* 0x0012000e01007387 */ /* 0x004fe20000100a00 */
[----:B----4-:R0:W-:Y:S03]  /*19f70*/  STL.64 [R1+0x11f8], R12 ;  /* 0x0011f80c01007387 */ /* 0x0101e60000100a00 */
[----:B0-----:R-:W2:Y:S01]  /*19f80*/  LDL.LU R12, [R1+0x1e0] ;  /* 0x0001e000010c7983 */ /* 0x001ea20000300800 */
[----:B------:R-:W2:Y:S02]  /*19f90*/  LDL.LU R13, [R1+0x1e4] ;  /* 0x0001e400010d7983 */ /* 0x000ea40000300800 */
[----:B------:R-:W4:Y:S02]  /*19fa0*/  LDL.LU R14, [R1+0x1e8] ;  /* 0x0001e800010e7983 */ /* 0x000f240000300800 */
[----:B------:R-:W4:Y:S01]  /*19fb0*/  LDL.LU R15, [R1+0x1ec] ;  /* 0x0001ec00010f7983 */ /* 0x000f220000300800 */
[----:B------:R-:W-:Y:S01]  /*19fc0*/  HMMA.16816.F32.BF16 R24, R16, R22, R24 ;  /* 0x000000161018723c */ /* 0x000fe20000041818 */
[----:B----4-:R0:W-:Y:S01]  /*19fd0*/  STL.64 [R1+0x1210], R14 ;  /* 0x0012100e01007387 */ /* 0x0101e20000100a00 */
[----:B--2---:R-:W-:Y:S03]  /*19fe0*/  STL.64 [R1+0x1208], R12 ;  /* 0x0012080c01007387 */ /* 0x004fe60000100a00 */
[----:B0-----:R-:W3:Y:S11]  /*19ff0*/  LDL.LU.64 R14, [R1+0x78] ;  /* 0x00007800010e7983 */ /* 0x001ef60000300a00 */
[----:B------:R-:W-:Y:S07]  /*1a000*/  @!UPT UIADD3 URZ, URZ, URZ, URZ ;  /* 0x0000003f3f3ff290 */ /* 0x000fee000fffe03f */
[----:B------:R-:W-:Y:S02]  /*1a010*/  STL.64 [R1+0x200], R24 ;  /* 0x0002001801007387 */ /* 0x000fe40000100a00 */
[----:B------:R0:W-:Y:S02]  /*1a020*/  STL.64 [R1+0x208], R26 ;  /* 0x0002081a01007387 */ /* 0x0001e40000100a00 */
[----:B0-----:R-:W2:Y:S01]  /*1a030*/  LDL.LU R26, [R1+0x1224] ;  /* 0x00122400011a7983 */ /* 0x001ea20000300800 */
[----:B------:R-:W-:Y:S02]  /*1a040*/  IMAD.MOV.U32 R24, RZ, RZ, R23 ;  /* 0x000000ffff187224 */ /* 0x000fe400078e0017 */
[----:B------:R-:W4:Y:S02]  /*1a050*/  LDL.LU R25, [R1+0x1220] ;  /* 0x0012200001197983 */ /* 0x000f240000300800 */
[----:B------:R-:W-:Y:S02]  /*1a060*/  IMAD.MOV.U32 R27, RZ, RZ, R22 ;  /* 0x000000ffff1b7224 */ /* 0x000fe400078e0016 */
[----:B------:R-:W-:-:S02]  /*1a070*/  IMAD.MOV.U32 R23, RZ, RZ, R4 ;  /* 0x000000ffff177224 */ /* 0x000fc400078e0004 */
[----:B------:R-:W-:Y:S01]  /*1a080*/  IMAD.MOV.U32 R22, RZ, RZ, R5 ;  /* 0x000000ffff167224 */ /* 0x000fe200078e0005 */
[----:B------:R-:W4:Y:S01]  /*1a090*/  LDL.LU R4, [R1+0x1c0] ;  /* 0x0001c00001047983 */ /* 0x000f220000300800 */
[----:B------:R-:W-:Y:S02]  /*1a0a0*/  IMAD.MOV.U32 R3, RZ, RZ, R6 ;  /* 0x000000ffff037224 */ /* 0x000fe400078e0006 */
[----:B------:R-:W4:Y:S02]  /*1a0b0*/  LDL.LU R5, [R1+0x1c4] ;  /* 0x0001c40001057983 */ /* 0x000f240000300800 */
[----:B------:R-:W-:Y:S01]  /*1a0c0*/  IMAD.MOV.U32 R0, RZ, RZ, R7 ;  /* 0x000000ffff007224 */ /* 0x000fe200078e0007 */
[----:B------:R-:W4:Y:S01]  /*1a0d0*/  LDL.LU R6, [R1+0x1c8] ;  /* 0x0001c80001067983 */ /* 0x000f220000300800 */
[----:B------:R-:W4:Y:S01]  /*1a0e0*/  LDL.LU R7, [R1+0x1cc] ;  /* 0x0001cc0001077983 */ /* 0x000f220000300800 */
[----:B---3--:R-:W-:Y:S02]  /*1a0f0*/  HMMA.16816.F32.BF16 R8, R16, R14, R8 ;  /* 0x0000000e1008723c */ /* 0x008fe40000041808 */
[----:B--2---:R0:W-:Y:S01]  /*1a100*/  STL.64 [R1+0x11c0], R26 ;  /* 0x0011c01a01007387 */ /* 0x0041e20000100a00 */
[----:B------:R-:W-:Y:S03]  /*1a110*/  STL [R1+0x11bc], R24 ;  /* 0x0011bc1801007387 */ /* 0x000fe60000100800 */
[----:B0-----:R-:W2:Y:S11]  /*1a120*/  LDL.LU.64 R26, [R1+0x58] ;  /* 0x00005800011a7983 */ /* 0x001eb60000300a00 */
[----:B------:R-:W-:Y:S06]  /*1a130*/  @!UPT UIADD3 URZ, URZ, URZ, URZ ;  /* 0x0000003f3f3ff290 */ /* 0x000fec000fffe03f */
[----:B------:R-:W-:Y:S02]  /*1a140*/  STL.64 [R1+0x1f0], R8 ;  /* 0x0001f00801007387 */ /* 0x000fe40000100a00 */
[----:B------:R0:W-:Y:S02]  /*1a150*/  STL.64 [R1+0x1f8], R10 ;  /* 0x0001f80a01007387 */ /* 0x0001e40000100a00 */
[----:B0-----:R-:W3:Y:S01]  /*1a160*/  LDL.LU.64 R10, [R1+0x1218] ;  /* 0x00121800010a7983 */ /* 0x001ee20000300a00 */
[----:B------:R-:W-:Y:S02]  /*1a170*/  IMAD.MOV.U32 R9, RZ, RZ, R14 ;  /* 0x000000ffff097224 */ /* 0x000fe400078e000e */
[----:B------:R-:W-:Y:S02]  /*1a180*/  IMAD.MOV.U32 R8, RZ, RZ, R15 ;  /* 0x000000ffff087224 */ /* 0x000fe400078e000f */
[----:B------:R-:W2:Y:S01]  /*1a190*/  LDL.LU.64 R14, [R1+0x1210] ;  /* 0x00121000010e7983 */ /* 0x000ea20000300a00 */
[----:B------:R-:W2:Y:S03]  /*1a1a0*/  LDL.LU.64 R12, [R1+0x1208] ;  /* 0x00120800010c7983 */ /* 0x000ea60000300a00 */
[----:B---3--:R0:W-:Y:S01]  /*1a1b0*/  STL.64 [R1+0x11d0], R10 ;  /* 0x0011d00a01007387 */ /* 0x0081e20000100a00 */
[----:B------:R-:W-:Y:S03]  /*1a1c0*/  STL.64 [R1+0x11c8], R8 ;  /* 0x0011c80801007387 */ /* 0x000fe60000100a00 */
[----:B0-----:R-:W3:Y:S04]  /*1a1d0*/  LDL.LU.64 R10, [R1+0x28] ;  /* 0x00002800010a7983 */ /* 0x001ee80000300a00 */
[----:B---3--:R4:W-:Y:S02]  /*1a1e0*/  STL.64 [R1+0x11e8], R10 ;  /* 0x0011e80a01007387 */ /* 0x0089e40000100a00 */
[----:B----4-:R-:W-:-:S02]  /*1a1f0*/  IMAD.MOV.U32 R10, RZ, RZ, R25 ;  /* 0x000000ffff0a7224 */ /* 0x010fc400078e0019 */
[----:B------:R-:W-:-:S07]  /*1a200*/  IMAD.MOV.U32 R11, RZ, RZ, R2 ;  /* 0x000000ffff0b7224 */ /* 0x000fce00078e0002 */
[C---:B--2---:R-:W-:Y:S01]  /*1a210*/  HMMA.16816.F32.BF16 R8, R16.reuse, R10, R12 ;  /* 0x0000000a1008723c */ /* 0x044fe2000004180c */
[----:B------:R-:W2:Y:S01]  /*1a220*/  LDL.LU.64 R14, [R1+0x1200] ;  /* 0x00120000010e7983 */ /* 0x000ea20000300a00 */
[----:B------:R-:W2:Y:S11]  /*1a230*/  LDL.LU.64 R12, [R1+0x11f8] ;  /* 0x0011f800010c7983 */ /* 0x000eb60000300a00 */
[----:B------:R-:W-:Y:S10]  /*1a240*/  @!UPT UIADD3 URZ, URZ, URZ, URZ ;  /* 0x0000003f3f3ff290 */ /* 0x000ff4000fffe03f */
[----:B------:R-:W-:Y:S01]  /*1a250*/  STL.64 [R1+0x1e0], R8 ;  /* 0x0001e00801007387 */ /* 0x000fe20000100a00 */
[----:B------:R0:W-:Y:S03]  /*1a260*/  STL.64 [R1+0x1e8], R10 ;  /* 0x0001e80a01007387 */ /* 0x0001e60000100a00 */
[----:B0-----:R-:W3:Y:S01]  /*1a270*/  LDL.LU.64 R10, [R1+0x38] ;  /* 0x00003800010a7983 */ /* 0x001ee20000300a00 */
[C---:B--2---:R-:W-:Y:S11]  /*1a280*/  HMMA.16816.F32.BF16 R12, R16.reuse, R26, R12 ;  /* 0x0000001a100c723c */ /* 0x044ff6000004180c */
[----:B------:R-:W-:Y:S11]  /*1a290*/  @!UPT UIADD3 URZ, URZ, URZ, URZ ;  /* 0x0000003f3f3ff290 */ /* 0x000ff6000fffe03f */
[----:B------:R-:W-:Y:S01]  /*1a2a0*/  @!UPT UIADD3 URZ, URZ, URZ, URZ ;  /* 0x0000003f3f3ff290 */ /* 0x000fe2000fffe03f */
[----:B------:R-:W-:Y:S01]  /*1a2b0*/  STL.64 [R1+0x1d0], R12 ;  /* 0x0001d00c01007387 */ /* 0x000fe20000100a00 */
[----:B------:R0:W-:Y:S02]  /*1a2c0*/  STL.64 [R1+0x1d8], R14 ;  /* 0x0001d80e01007387 */ /* 0x0001e40000100a00 */
[----:B------:R-:W2:Y:S02]  /*1a2d0*/  LDL.LU R24, [R1+0x190] ;  /* 0x0001900001187983 */ /* 0x000ea40000300800 */
[----:B------:R-:W2:Y:S02]  /*1a2e0*/  LDL.LU R25, [R1+0x194] ;  /* 0x0001940001197983 */ /* 0x000ea40000300800 */
[----:B0-----:R-:W-:Y:S02]  /*1a2f0*/  IMAD.MOV.U32 R15, RZ, RZ, R26 ;  /* 0x000000ffff0f7224 */ /* 0x001fe400078e001a */
[----:B------:R-:W-:Y:S01]  /*1a300*/  IMAD.MOV.U32 R14, RZ, RZ, R27 ;  /* 0x000000ffff0e7224 */ /* 0x000fe200078e001b */
[----:B------:R-:W4:Y:S01]  /*1a310*/  LDL.LU R26, [R1+0x198] ;  /* 0x00019800011a7983 */ /* 0x000f220000300800 */
[----:B------:R-:W4:Y:S01]  /*1a320*/  LDL.LU R27, [R1+0x19c] ;  /* 0x00019c00011b7983 */ /* 0x000f220000300800 */
[C---:B------:R-:W-:Y:S02]  /*1a330*/  HMMA.16816.F32.BF16 R20, R16.reuse, R22, R4 ;  /* 0x000000161014723c */ /* 0x040fe40000041804 */
[----:B----4-:R-:W-:Y:S01]  /*1a340*/  STL.64 [R1+0x11e0], R26 ;  /* 0x0011e01a01007387 */ /* 0x010fe20000100a00 */
[----:B--2---:R0:W-:Y:S03]  /*1a350*/  STL.64 [R1+0x11d8], R24 ;  /* 0x0011d81801007387 */ /* 0x0041e60000100a00 */
[----:B0-----:R-:W2:Y:S01]  /*1a360*/  LDL.LU R24, [R1+0x1a0] ;  /* 0x0001a00001187983 */ /* 0x001ea20000300800 */
[----:B------:R-:W2:Y:S02]  /*1a370*/  LDL.LU R25, [R1+0x1a4] ;  /* 0x0001a40001197983 */ /* 0x000ea40000300800 */
[----:B------:R-:W2:Y:S02]  /*1a380*/  LDL.LU R26, [R1+0x1a8] ;  /* 0x0001a800011a7983 */ /* 0x000ea40000300800 */
[----:B------:R-:W2:Y:S01]  /*1a390*/  LDL.LU R27, [R1+0x1ac] ;  /* 0x0001ac00011b7983 */ /* 0x000ea20000300800 */
[----:B------:R0:W-:Y:S01]  /*1a3a0*/  STL [R1+0x10cc], R14 ;  /* 0x0010cc0e01007387 */ /* 0x0001e20000100800 */
[----:B------:R1:W-:Y:S02]  /*1a3b0*/  STL [R1+0x10c8], R15 ;  /* 0x0010c80f01007387 */ /* 0x0003e40000100800 */
[----:B------:R-:W3:Y:S02]  /*1a3c0*/  LDL.LU R12, [R1+0x1b0] ;  /* 0x0001b000010c7983 */ /* 0x000ee40000300800 */
[----:B------:R-:W3:Y:S01]  /*1a3d0*/  LDL.LU R13, [R1+0x1b4] ;  /* 0x0001b400010d7983 */ /* 0x000ee20000300800 */
[----:B0-----:R-:W3:Y:S01]  /*1a3e0*/  LDL.LU R14, [R1+0x1b8] ;  /* 0x0001b800010e7983 */ /* 0x001ee20000300800 */
[----:B-1----:R-:W3:Y:S02]  /*1a3f0*/  LDL.LU R15, [R1+0x1bc] ;  /* 0x0001bc00010f7983 */ /* 0x002ee40000300800 */
[----:B------:R-:W4:Y:S02]  /*1a400*/  LDL.LU.64 R6, [R1+0x11f0] ;  /* 0x0011f00001067983 */ /* 0x000f240000300a00 */
[----:B------:R0:W-:Y:S01]  /*1a410*/  STL.64 [R1+0x1c0], R20 ;  /* 0x0001c01401007387 */ /* 0x0001e20000100a00 */
[----:B------:R1:W-:Y:S04]  /*1a420*/  STL.64 [R1+0x1c8], R22 ;  /* 0x0001c81601007387 */ /* 0x0003e80000100a00 */
[----:B0-----:R-:W2:Y:S01]  /*1a430*/  LDL.LU R20, [R1+0x170] ;  /* 0x0001700001147983 */ /* 0x001ea20000300800 */
[----:B------:R-:W2:Y:S02]  /*1a440*/  LDL.LU R21, [R1+0x174] ;  /* 0x0001740001157983 */ /* 0x000ea40000300800 */
[----:B-1----:R-:W2:Y:S02]  /*1a450*/  LDL.LU R22, [R1+0x178] ;  /* 0x0001780001167983 */ /* 0x002ea40000300800 */
[----:B------:R-:W2:Y:S02]  /*1a460*/  LDL.LU R23, [R1+0x17c] ;  /* 0x00017c0001177983 */ /* 0x000ea40000300800 */
[----:B--2---:R0:W-:Y:S01]  /*1a470*/  STL.64 [R1+0x11a0], R22 ;  /* 0x0011a01601007387 */ /* 0x0041e20000100a00 */
[----:B------:R-:W-:Y:S03]  /*1a480*/  STL.64 [R1+0x1198], R20 ;  /* 0x0011981401007387 */ /* 0x000fe60000100a00 */
[----:B0-----:R-:W2:Y:S01]  /*1a490*/  LDL.LU.64 R22, [R1+0x8] ;  /* 0x0000080001167983 */ /* 0x001ea20000300a00 */
[----:B------:R-:W2:Y:S01]  /*1a4a0*/  LDL.LU.64 R4, [R1+0x918] ;  /* 0x0009180001047983 */ /* 0x000ea20000300a00 */
[C---:B---3--:R-:W-:Y:S01]  /*1a4b0*/  HMMA.16816.F32.BF16 R12, R16.reuse, R10, R12 ;  /* 0x0000000a100c723c */ /* 0x048fe2000004180c */
[----:B----4-:R-:W-:Y:S01]  /*1a4c0*/  STL.64 [R1+0x11b0], R6 ;  /* 0x0011b00601007387 */ /* 0x010fe20000100a00 */
[----:B--2---:R0:W-:Y:S04]  /*1a4d0*/  STL.64 [R1+0x11a8], R4 ;  /* 0x0011a80401007387 */ /* 0x0041e80000100a00 */
[----:B0-----:R-:W2:Y:S01]  /*1a4e0*/  LDL.LU R4, [R1+0x180] ;  /* 0x0001800001047983 */ /* 0x001ea20000300800 */
[----:B------:R-:W2:Y:S02]  /*1a4f0*/  LDL.LU R5, [R1+0x184] ;  /* 0x0001840001057983 */ /* 0x000ea40000300800 */
[----:B------:R-:W2:Y:S02]  /*1a500*/  LDL.LU R6, [R1+0x188] ;  /* 0x0001880001067983 */ /* 0x000ea40000300800 */
[----:B------:R-:W2:Y:S11]  /*1a510*/  LDL.LU R7, [R1+0x18c] ;  /* 0x00018c0001077983 */ /* 0x000eb60000300800 */
[----:B------:R-:W-:Y:S01]  /*1a520*/  @!UPT UIADD3 URZ, URZ, URZ, URZ ;  /* 0x0000003f3f3ff290 */ /* 0x000fe2000fffe03f */
[----:B------:R-:W-:Y:S01]  /*1a530*/  STL.64 [R1+0x1b0], R12 ;  /* 0x0001b00c01007387 */ /* 0x000fe20000100a00 */
[----:B------:R0:W-:Y:S02]  /*1a540*/  STL.64 [R1+0x1b8], R14 ;  /* 0x0001b80e01007387 */ /* 0x0001e40000100a00 */
[----:B0-----:R-:W-:Y:S02]  /*1a550*/  IMAD.MOV.U32 R14, RZ, RZ, R10 ;  /* 0x000000ffff0e7224 */ /* 0x001fe400078e000a */
[----:B------:R-:W-:Y:S02]  /*1a560*/  IMAD.MOV.U32 R15, RZ, RZ, R11 ;  /* 0x000000ffff0f7224 */ /* 0x000fe400078e000b */
[----:B------:R-:W3:Y:S02]  /*1a570*/  LDL.LU.64 R10, [R1+0x11e8] ;  /* 0x0011e800010a7983 */ /* 0x000ee40000300a00 */
[----:B---3--:R-:W-:Y:S01]  /*1a580*/  HMMA.16816.F32.BF16 R24, R16, R10, R24 ;  /* 0x0000000a1018723c */ /* 0x008fe20000041818 */
[----:B------:R-:W-:-:S02]  /*1a590*/  IMAD.MOV.U32 R2, RZ, RZ, R10 ;  /* 0x000000ffff027224 */ /* 0x000fc400078e000a */
[----:B------:R-:W-:Y:S11]  /*1a5a0*/  IMAD.MOV.U32 R28, RZ, RZ, R11 ;  /* 0x000000ffff1c7224 */ /* 0x000ff600078e000b */
[----:B------:R-:W-:Y:S09]  /*1a5b0*/  @!UPT UIADD3 URZ, URZ, URZ, URZ ;  /* 0x0000003f3f3ff290 */ /* 0x000ff2000fffe03f */
[----:B------:R-:W-:Y:S01]  /*1a5c0*/  STL.64 [R1+0x1a0], R24 ;  /* 0x0001a01801007387 */ /* 0x000fe20000100a00 */
[----:B------:R0:W-:Y:S03]  /*1a5d0*/  STL.64 [R1+0x1a8], R26 ;  /* 0x0001a81a01007387 */ /* 0x0001e60000100a00 */
[----:B0-----:R-:W3:Y:S01]  /*1a5e0*/  LDL.LU.64 R26, [R1+0x11e0] ;  /* 0x0011e000011a7983 */ /* 0x001ee20000300a00 */
[----:B------:R-:W3:Y:S02]  /*1a5f0*/  LDL.LU.64 R24, [R1+0x11d8] ;  /* 0x0011d80001187983 */ /* 0x000ee40000300a00 */
[----:B------:R-:W4:Y:S02]  /*1a600*/  LDL.LU.64 R10, [R1+0x11d0] ;  /* 0x0011d000010a7983 */ /* 0x000f240000300a00 */
[----:B------:R-:W2:Y:S01]  /*1a610*/  LDL.LU.64 R8, [R1+0x11c8] ;  /* 0x0011c80001087983 */ /* 0x000ea20000300a00 */
[----:B------:R-:W3:Y:S01]  /*1a620*/  LDL.LU.64 R12, [R1+0x908] ;  /* 0x00090800010c7983 */ /* 0x000ee20000300a00 */
[----:B------:R2:W-:Y:S02]  /*1a630*/  STL.64 [R1+0x10e8], R14 ;  /* 0x0010e80e01007387 */ /* 0x0005e40000100a00 */
[----:B--2---:R-:W-:-:S02]  /*1a640*/  IMAD.MOV.U32 R14, RZ, RZ, R9 ;  /* 0x000000ffff0e7224 */ /* 0x004fc400078e0009 */
[----:B------:R-:W-:Y:S01]  /*1a650*/  IMAD.MOV.U32 R15, RZ, RZ, R8 ;  /* 0x000000ffff0f7224 */ /* 0x000fe200078e0008 */
[----:B---3--:R-:W-:Y:S04]  /*1a660*/  STL.64 [R1+0x10e0], R12 ;  /* 0x0010e00c01007387 */ /* 0x008fe80000100a00 */
[----:B------:R0:W-:Y:S04]  /*1a670*/  STL.64 [R1+0x1100], R14 ;  /* 0x0011000e01007387 */ /* 0x0001e80000100a00 */
[----:B0-----:R-:W2:Y:S01]  /*1a680*/  LDL.LU.64 R14, [R1+0x18] ;  /* 0x00001800010e7983 */ /* 0x001ea20000300a00 */
[----:B------:R-:W3:Y:S01]  /*1a690*/  LDL.LU.64 R8, [R1+0x910] ;  /* 0x0009100001087983 */ /* 0x000ee20000300a00 */
[C---:B--2---:R-:W-:Y:S11]  /*1a6a0*/  HMMA.16816.F32.BF16 R24, R16.reuse, R14, R24 ;  /* 0x0000000e1018723c */ /* 0x044ff60000041818 */
[----:B------:R-:W-:Y:S11]  /*1a6b0*/  @!UPT UIADD3 URZ, URZ, URZ, URZ ;  /* 0x0000003f3f3ff290 */ /* 0x000ff6000fffe03f */
[----:B------:R-:W-:Y:S01]  /*1a6c0*/  @!UPT UIADD3 URZ, URZ, URZ, URZ ;  /* 0x0000003f3f3ff290 */ /* 0x000fe2000fffe03f */
[----:B------:R-:W-:Y:S01]  /*1a6d0*/  STL.64 [R1+0x190], R24 ;  /* 0x0001901801007387 */ /* 0x000fe20000100a00 */
[----:B------:R0:W-:Y:S03]  /*1a6e0*/  STL.64 [R1+0x198], R26 ;  /* 0x0001981a01007387 */ /* 0x0001e60000100a00 */
[----:B0-----:R-:W2:Y:S01]  /*1a6f0*/  LDL.LU.64 R26, [R1+0x11c0] ;  /* 0x0011c000011a7983 */ /* 0x001ea20000300a00 */
[----:B------:R-:W3:Y:S01]  /*1a700*/  LDL.LU R24, [R1+0x11bc] ;  /* 0x0011bc0001187983 */ /* 0x000ee20000300800 */
[----:B------:R-:W-:Y:S01]  /*1a710*/  HMMA.16816.F32.BF16 R4, R16, R22, R4 ;  /* 0x000000161004723c */ /* 0x000fe20000041804 */
[----:B------:R-:W-:Y:S02]  /*1a720*/  IMAD.MOV.U32 R29, RZ, RZ, R14 ;  /* 0x000000ffff1d7224 */ /* 0x000fe400078e000e */
[----:B------:R-:W-:Y:S02]  /*1a730*/  IMAD.MOV.U32 R25, RZ, RZ, R15 ;  /* 0x000000ffff197224 */ /* 0x000fe400078e000f */
[----:B--2---:R-:W-:-:S02]  /*1a740*/  IMAD.MOV.U32 R14, RZ, RZ, R27 ;  /* 0x000000ffff0e7224 */ /* 0x004fc400078e001b */
[----:B---3--:R-:W-:Y:S01]  /*1a750*/  IMAD.MOV.U32 R15, RZ, RZ, R24 ;  /* 0x000000ffff0f7224 */ /* 0x008fe200078e0018 */
[----:B------:R-:W2:Y:S04]  /*1a760*/  LDL.LU R27, [R1+0x11b8] ;  /* 0x0011b800011b7983 */ /* 0x000ea80000300800 */
[----:B------:R0:W-:Y:S02]  /*1a770*/  STL.64 [R1+0x1118], R14 ;  /* 0x0011180e01007387 */ /* 0x0001e40000100a00 */
[----:B0-----:R-:W-:Y:S02]  /*1a780*/  IMAD.MOV.U32 R14, RZ, RZ, R3 ;  /* 0x000000ffff0e7224 */ /* 0x001fe400078e0003 */
[----:B------:R-:W-:-:S05]  /*1a790*/  IMAD.MOV.U32 R15, RZ, RZ, R0 ;  /* 0x000000ffff0f7224 */ /* 0x000fca00078e0000 */
[----:B------:R0:W-:Y:S01]  /*1a7a0*/  STL.64 [R1+0x1130], R14 ;  /* 0x0011300e01007387 */ /* 0x0001e20000100a00 */
[----:B------:R-:W4:Y:S02]  /*1a7b0*/  LDL.LU R12, [R1+0x160] ;  /* 0x00016000010c7983 */ /* 0x000f240000300800 */
[----:B------:R-:W4:Y:S02]  /*1a7c0*/  LDL.LU R13, [R1+0x164] ;  /* 0x00016400010d7983 */ /* 0x000f240000300800 */
[----:B------:R-:W-:Y:S02]  /*1a7d0*/  IMAD.MOV.U32 R3, RZ, RZ, R22 ;  /* 0x000000ffff037224 */ /* 0x000fe400078e0016 */
[----:B------:R-:W-:Y:S01]  /*1a7e0*/  IMAD.MOV.U32 R0, RZ, RZ, R23 ;  /* 0x000000ffff007224 */ /* 0x000fe200078e0017 */
[----:B0-----:R-:W4:Y:S01]  /*1a7f0*/  LDL.LU R14, [R1+0x168] ;  /* 0x00016800010e7983 */ /* 0x001f220000300800 */
[----:B------:R-:W4:Y:S02]  /*1a800*/  LDL.LU R15, [R1+0x16c] ;  /* 0x00016c00010f7983 */ /* 0x000f240000300800 */
[----:B------:R-:W-:Y:S02]  /*1a810*/  STL.64 [R1+0x180], R4 ;  /* 0x0001800401007387 */ /* 0x000fe40000100a00 */
[----:B------:R0:W-:Y:S02]  /*1a820*/  STL.64 [R1+0x188], R6 ;  /* 0x0001880601007387 */ /* 0x0001e40000100a00 */
[----:B0-----:R-:W3:Y:S01]  /*1a830*/  LDL.LU.64 R6, [R1+0x11b0] ;  /* 0x0011b00001067983 */ /* 0x001ee20000300a00 */
[----:B------:R-:W2:Y:S02]  /*1a840*/  LDL.LU.64 R4, [R1+0x11a8] ;  /* 0x0011a80001047983 */ /* 0x000ea40000300a00 */
[----:B------:R-:W2:Y:S02]  /*1a850*/  LDL.LU.64 R22, [R1+0x11a0] ;  /* 0x0011a00001167983 */ /* 0x000ea40000300a00 */
[----:B------:R-:W2:Y:S02]  /*1a860*/  LDL.LU.64 R20, [R1+0x1198] ;  /* 0x0011980001147983 */ /* 0x000ea40000300a00 */
[C---:B--2---:R-:W-:Y:S11]  /*1a870*/  HMMA.16816.F32.BF16 R20, R16.reuse, R26, R20 ;  /* 0x0000001a1014723c */ /* 0x044ff60000041814 */
[----:B------:R-:W-:Y:S11]  /*1a880*/  @!UPT UIADD3 URZ, URZ, URZ, URZ ;  /* 0x0000003f3f3ff290 */ /* 0x000ff6000fffe03f */
[----:B------:R-:W-:Y:S01]  /*1a890*/  @!UPT UIADD3 URZ, URZ, URZ, URZ ;  /* 0x0000003f3f3ff290 */ /* 0x000fe2000fffe03f */
[----:B------:R-:W-:Y:S01]  /*1a8a0*/  STL.64 [R1+0x170], R20 ;  /* 0x0001701401007387 */ /* 0x000fe20000100a00 */
[----:B------:R0:W-:Y:S03]  /*1a8b0*/  STL.64 [R1+0x178], R22 ;  /* 0x0001781601007387 */ /* 0x0001e60000100a00 */
[----:B0-----:R-:W2:Y:S01]  /*1a8c0*/  LDL.LU.64 R22, [R1+0x1190] ;  /* 0x0011900001167983 */ /* 0x001ea20000300a00 */
[----:B------:R-:W3:Y:S02]  /*1a8d0*/  LDL.LU.64 R20, [R1+0x1188] ;  /* 0x0011880001147983 */ /* 0x000ee40000300a00 */
[----:B------:R-:W-:Y:S02]  /*1a8e0*/  STL.64 [R1+0x1168], R26 ;  /* 0x0011681a01007387 */ /* 0x000fe40000100a00 */
[----:B------:R4:W-:Y:S02]  /*1a8f0*/  STL [R1+0x1160], R25 ;  /* 0x0011601901007387 */ /* 0x0009e40000100800 */
[----:B----4-:R-:W-:Y:S11]  /*1a900*/  HMMA.16816.F32.BF16 R24, R16, R10, R12 ;  /* 0x0000000a1018723c */ /* 0x010ff6000004180c */
[----:B------:R-:W-:Y:S11]  /*1a910*/  @!UPT UIADD3 URZ, URZ, URZ, URZ ;  /* 0x0000003f3f3ff290 */ /* 0x000ff6000fffe03f */
[----:B------:R-:W-:Y:S01]  /*1a920*/  @!UPT UIADD3 URZ, URZ, URZ, URZ ;  /* 0x0000003f3f3ff290 */ /* 0x000fe2000fffe03f */
[----:B------:R-:W-:Y:S01]  /*1a930*/  STL.64 [R1+0x160], R24 ;  /* 0x0001601801007387 */ /* 0x000fe20000100a00 */
[----:B------:R-:W-:Y:S02]  /*1a940*/  STL.64 [R1+0x168], R26 ;  /* 0x0001681a01007387 */ /* 0x000fe40000100a00 */
[----:B--2---:R-:W-:Y:S02]  /*1a950*/  IMAD.MOV.U32 R14, RZ, RZ, R23 ;  /* 0x000000ffff0e7224 */ /* 0x004fe400078e0017 */
[----:B------:R-:W-:-:S05]  /*1a960*/  IMAD.MOV.U32 R15, RZ, RZ, R22 ;  /* 0x000000ffff0f7224 */ /* 0x000fca00078e0016 */
[----:B------:R3:W-:Y:S02]  /*1a970*/  STL.64 [R1+0x1148], R14 ;  /* 0x0011480e01007387 */ /* 0x0007e40000100a00 */
[----:B---3--:R-:W-:Y:S02]  /*1a980*/  IMAD.MOV.U32 R15, RZ, RZ, R20 ;  /* 0x000000ffff0f7224 */ /* 0x008fe400078e0014 */
[----:B------:R-:W-:Y:S01]  /*1a990*/  IMAD.MOV.U32 R14, RZ, RZ, R21 ;  /* 0x000000ffff0e7224 */ /* 0x000fe200078e0015 */
[----:B------:R-:W2:Y:S01]  /*1a9a0*/  LDL.LU R20, [R1+0x150] ;  /* 0x0001500001147983 */ /* 0x000ea20000300800 */
[----:B------:R-:W2:Y:S02]  /*1a9b0*/  LDL.LU R21, [R1+0x154] ;  /* 0x0001540001157983 */ /* 0x000ea40000300800 */
[----:B------:R-:W2:Y:S02]  /*1a9c0*/  LDL.LU R22, [R1+0x158] ;  /* 0x0001580001167983 */ /* 0x000ea40000300800 */
[----:B------:R-:W2:Y:S01]  /*1a9d0*/  LDL.LU R23, [R1+0x15c] ;  /* 0x00015c0001177983 */ /* 0x000ea20000300800 */
[----:B------:R-:W-:Y:S01]  /*1a9e0*/  STL.64 [R1+0x10f8], R10 ;  /* 0x0010f80a01007387 */ /* 0x000fe20000100a00 */
[----:B------:R0:W-:Y:S03]  /*1a9f0*/  STL.64 [R1+0x10f0], R8 ;  /* 0x0010f00801007387 */ /* 0x0001e60000100a00 */
[----:B0-----:R-:W3:Y:S01]  /*1aa00*/  LDL.LU R8, [R1+0xe0] ;  /* 0x0000e00001087983 */ /* 0x001ee20000300800 */
[----:B------:R-:W3:Y:S02]  /*1aa10*/  LDL.LU R9, [R1+0xe4] ;  /* 0x0000e40001097983 */ /* 0x000ee40000300800 */
[----:B------:R-:W4:Y:S02]  /*1aa20*/  LDL.LU R10, [R1+0xe8] ;  /* 0x0000e800010a7983 */ /* 0x000f240000300800 */
[----:B------:R-:W4:Y:S01]  /*1aa30*/  LDL.LU R11, [R1+0xec] ;  /* 0x0000ec00010b7983 */ /* 0x000f220000300800 */
[----:B------:R-:W2:Y:S01]  /*1aa40*/  LDL.LU R24, [R1+0x140] ;  /* 0x0001400001187983 */ /* 0x000ea20000300800 */
[----:B------:R-:W2:Y:S02]  /*1aa50*/  LDL.LU R25, [R1+0x144] ;  /* 0x0001440001197983 */ /* 0x000ea40000300800 */
[----:B------:R-:W2:Y:S02]  /*1aa60*/  LDL.LU R26, [R1+0x148] ;  /* 0x00014800011a7983 */ /* 0x000ea40000300800 */
[----:B------:R-:W2:Y:S01]  /*1aa70*/  LDL.LU R27, [R1+0x14c] ;  /* 0x00014c00011b7983 */ /* 0x000ea20000300800 */
        /* <DEDUP_REMOVED lines=25> */
[----:B------:R-:W3:Y:S01]  /*1ac10*/  LDL.LU.64 R22, [R1+0x1180] ;  /* 0x0011800001167983 */ /* 0x000ee20000300a00 */
[----:B------:R-:W4:Y:S11]  /*1ac20*/  LDL.LU.64 R20, [R1+0x1178] ;  /* 0x0011780001147983 */ /* 0x000f360000300a00 */
[----:B------:R-:W-:Y:S02]  /*1ac30*/  STL.64 [R1+0x150], R16 ;  /* 0x0001501001007387 */ /* 0x000fe40000100a00 */
[----:B------:R3:W-:Y:S02]  /*1ac40*/  STL.64 [R1+0x158], R18 ;  /* 0x0001581201007387 */ /* 0x0007e40000100a00 */
[----:B---3--:R-:W-:-:S02]  /*1ac50*/  IMAD.MOV.U32 R18, RZ, RZ, R22 ;  /* 0x000000ffff127224 */ /* 0x008fc400078e0016 */
[----:B------:R-:W-:Y:S01]  /*1ac60*/  IMAD.MOV.U32 R19, RZ, RZ, R23 ;  /* 0x000000ffff137224 */ /* 0x000fe200078e0017 */
[----:B------:R-:W4:Y:S01]  /*1ac70*/  LDL.LU R22, [R1+0x1174] ;  /* 0x0011740001167983 */ /* 0x000f220000300800 */
[----:B------:R-:W4:Y:S02]  /*1ac80*/  LDL.LU R23, [R1+0x1170] ;  /* 0x0011700001177983 */ /* 0x000f240000300800 */
[----:B------:R-:W-:Y:S02]  /*1ac90*/  STL.64 [R1+0x10d8], R6 ;  /* 0x0010d80601007387 */ /* 0x000fe40000100a00 */
[----:B------:R0:W-:Y:S02]  /*1aca0*/  STL.64 [R1+0x10d0], R4 ;  /* 0x0010d00401007387 */ /* 0x0001e40000100a00 */
[----:B0-----:R-:W3:Y:S01]  /*1acb0*/  LDL.LU R4, [R1+0x520] ;  /* 0x0005200001047983 */ /* 0x001ee20000300800 */
[----:B------:R-:W3:Y:S02]  /*1acc0*/  LDL.LU R5, [R1+0x524] ;  /* 0x0005240001057983 */ /* 0x000ee40000300800 */
[----:B------:R-:W3:Y:S02]  /*1acd0*/  LDL.LU R6, [R1+0x528] ;  /* 0x0005280001067983 */ /* 0x000ee40000300800 */
[----:B------:R-:W3:Y:S01]  /*1ace0*/  LDL.LU R7, [R1+0x52c] ;  /* 0x00052c0001077983 */ /* 0x000ee20000300800 */
[C---:B----4-:R-:W-:Y:S08]  /*1acf0*/  HMMA.16816.F32.BF16 R16, R20.reuse, R18, R24 ;  /* 0x000000121410723c */ /* 0x050ff00000041818 */
[----:B--2---:R-:W-:Y:S01]  /*1ad00*/  HMMA.16816.F32.BF16 R12, R20, R14, R8 ;  /* 0x0000000e140c723c */ /* 0x004fe20000041808 */
[----:B------:R-:W2:Y:S01]  /*1ad10*/  LDL.LU.64 R26, [R1+0x1168] ;  /* 0x00116800011a7983 */ /* 0x000ea20000300a00 */
[----:B------:R-:W4:Y:S11]  /*1ad20*/  LDL.LU R25, [R1+0x1160] ;  /* 0x0011600001197983 */ /* 0x000f360000300800 */
[----:B------:R-:W-:Y:S02]  /*1ad30*/  @!UPT UIADD3 URZ, URZ, URZ, URZ ;  /* 0x0000003f3f3ff290 */ /* 0x000fe4000fffe03f */
[----:B------:R-:W-:Y:S01]  /*1ad40*/  STL.64 [R1+0x140], R16 ;  /* 0x0001401001007387 */ /* 0x000fe20000100a00 */
[----:B------:R-:W-:Y:S02]  /*1ad50*/  STL.64 [R1+0x148], R18 ;  /* 0x0001481201007387 */ /* 0x000fe40000100a00 */
[----:B------:R-:W2:Y:S02]  /*1ad60*/  LDL.LU.64 R10, [R1+0x1158] ;  /* 0x00115800010a7983 */ /* 0x000ea40000300a00 */
[----:B------:R-:W2:Y:S03]  /*1ad70*/  LDL.LU.64 R8, [R1+0x1150] ;  /* 0x0011500001087983 */ /* 0x000ea60000300a00 */
[----:B------:R-:W-:Y:S01]  /*1ad80*/  STL.64 [R1+0x130], R12 ;  /* 0x0001300c01007387 */ /* 0x000fe20000100a00 */
[----:B------:R0:W-:Y:S03]  /*1ad90*/  STL.64 [R1+0x138], R14 ;  /* 0x0001380e01007387 */ /* 0x0001e60000100a00 */
[----:B0-----:R-:W2:Y:S01]  /*1ada0*/  LDL.LU.64 R14, [R1+0x1148] ;  /* 0x00114800010e7983 */ /* 0x001ea20000300a00 */
[----:B------:R-:W-:-:S02]  /*1adb0*/  IMAD.MOV.U32 R17, RZ, RZ, R12 ;  /* 0x000000ffff117224 */ /* 0x000fc400078e000c */
[C---:B--2---:R-:W-:Y:S01]  /*1adc0*/  HMMA.16816.F32.BF16 R12, R20.reuse, R14, R8 ;  /* 0x0000000e140c723c */ /* 0x044fe20000041808 */
[----:B------:R-:W2:Y:S01]  /*1add0*/  LDL.LU.64 R10, [R1+0x1140] ;  /* 0x00114000010a7983 */ /* 0x000ea20000300a00 */
[----:B------:R-:W2:Y:S11]  /*1ade0*/  LDL.LU.64 R8, [R1+0x1138] ;  /* 0x0011380001087983 */ /* 0x000eb60000300a00 */
[----:B------:R-:W-:Y:S10]  /*1adf0*/  @!UPT UIADD3 URZ, URZ, URZ, URZ ;  /* 0x0000003f3f3ff290 */ /* 0x000ff4000fffe03f */
[----:B------:R-:W-:Y:S01]  /*1ae00*/  STL.64 [R1+0x120], R12 ;  /* 0x0001200c01007387 */ /* 0x000fe20000100a00 */
[----:B------:R0:W-:Y:S03]  /*1ae10*/  STL.64 [R1+0x128], R14 ;  /* 0x0001280e01007387 */ /* 0x0001e60000100a00 */
[----:B0-----:R-:W2:Y:S01]  /*1ae20*/  LDL.LU.64 R14, [R1+0x1130] ;  /* 0x00113000010e7983 */ /* 0x001ea20000300a00 */
[----:B------:R-:W-:Y:S02]  /*1ae30*/  IMAD.MOV.U32 R18, RZ, RZ, R12 ;  /* 0x000000ffff127224 */ /* 0x000fe400078e000c */
[----:B--2---:R-:W-:Y:S01]  /*1ae40*/  HMMA.16816.F32.BF16 R12, R20, R14, R8 ;  /* 0x0000000e140c723c */ /* 0x004fe20000041808 */
[----:B------:R-:W2:Y:S01]  /*1ae50*/  LDL.LU.64 R10, [R1+0x1128] ;  /* 0x00112800010a7983 */ /* 0x000ea20000300a00 */
[----:B------:R-:W2:Y:S11]  /*1ae60*/  LDL.LU.64 R8, [R1+0x1120] ;  /* 0x0011200001087983 */ /* 0x000eb60000300a00 */
[----:B------:R-:W-:Y:S10]  /*1ae70*/  @!UPT UIADD3 URZ, URZ, URZ, URZ ;  /* 0x0000003f3f3ff290 */ /* 0x000ff4000fffe03f */
[----:B------:R-:W-:Y:S01]  /*1ae80*/  STL.64 [R1+0x100], R12 ;  /* 0x0001000c01007387 */ /* 0x000fe20000100a00 */
[----:B------:R0:W-:Y:S03]  /*1ae90*/  STL.64 [R1+0x108], R14 ;  /* 0x0001080e01007387 */ /* 0x0001e60000100a00 */
[----:B0-----:R-:W2:Y:S01]  /*1aea0*/  LDL.LU.64 R14, [R1+0x1118] ;  /* 0x00111800010e7983 */ /* 0x001ea20000300a00 */
[----:B------:R-:W-:-:S05]  /*1aeb0*/  IMAD.MOV.U32 R19, RZ, RZ, R12 ;  /* 0x000000ffff137224 */ /* 0x000fca00078e000c */
[----:B------:R0:W-:Y:S01]  /*1aec0*/  STL.64 [R1+0xf90], R18 ;  /* 0x000f901201007387 */ /* 0x0001e20000100a00 */
[----:B------:R-:W-:Y:S03]  /*1aed0*/  STL.64 [R1+0xf88], R16 ;  /* 0x000f881001007387 */ /* 0x000fe60000100a00 */
[----:B0-----:R-:W3:Y:S01]  /*1aee0*/  LDL.LU R18, [R1+0x68] ;  /* 0x0000680001127983 */ /* 0x001ee20000300800 */
[----:B------:R-:W3:Y:S01]  /*1aef0*/  LDL.LU R19, [R1+0x6c] ;  /* 0x00006c0001137983 */ /* 0x000ee20000300800 */
        /* <DEDUP_REMOVED lines=13> */
[----:B0-----:R-:W4:Y:S01]  /*1afd0*/  LDL.LU.64 R14, [R1+0x10e8] ;  /* 0x0010e800010e7983 */ /* 0x001f220000300a00 */
[----:B------:R-:W4:Y:S01]  /*1afe0*/  LDL.LU.64 R12, [R1+0x10e0] ;  /* 0x0010e000010c7983 */ /* 0x000f220000300a00 */
[----:B---3--:R-:W-:Y:S01]  /*1aff0*/  HMMA.16816.F32.BF16 R16, R20, R18, R4 ;  /* 0x000000121410723c */ /* 0x008fe20000041804 */
[----:B------:R-:W-:Y:S01]  /*1b000*/  IMAD.MOV.U32 R24, RZ, RZ, c[0x0][0x18c] ;  /* 0x00006300ff187624 */ /* 0x000fe200078e00ff */
[----:B------:R-:W3:Y:S01]  /*1b010*/  LDL.LU.64 R6, [R1+0x10d8] ;  /* 0x0010d80001067983 */ /* 0x000ee20000300a00 */
[----:B------:R-:W3:Y:S02]  /*1b020*/  LDL.LU.64 R4, [R1+0x10d0] ;  /* 0x0010d00001047983 */ /* 0x000ee40000300a00 */
[----:B------:R-:W-:Y:S11]  /*1b030*/  IMAD.SHL.U32 R24, R24, 0x20, RZ ;  /* 0x0000002018187824 */ /* 0x000ff600078e00ff */
[----:B------:R-:W-:Y:S07]  /*1b040*/  @!UPT UIADD3 URZ, URZ, URZ, URZ ;  /* 0x0000003f3f3ff290 */ /* 0x000fee000fffe03f */
[----:B------:R-:W-:Y:S01]  /*1b050*/  STL.64 [R1+0x520], R16 ;  /* 0x0005201001007387 */ /* 0x000fe20000100a00 */
[----:B------:R-:W-:Y:S02]  /*1b060*/  STL.64 [R1+0x528], R18 ;  /* 0x0005281201007387 */ /* 0x000fe40000100a00 */
[----:B--2---:R-:W-:-:S04]  /*1b070*/  IMAD.WIDE R8, R24, 0x2, R8 ;  /* 0x0000000218087825 */ /* 0x004fc800078e0208 */
[----:B----4-:R-:W-:-:S05]  /*1b080*/  IMAD.WIDE R12, R24, 0x2, R12 ;  /* 0x00000002180c7825 */ /* 0x010fca00078e020c */
[----:B------:R-:W-:Y:S01]  /*1b090*/  STL [R1+0xf58], R12 ;  /* 0x000f580c01007387 */ /* 0x000fe20000100800 */
[----:B------:R0:W-:Y:S03]  /*1b0a0*/  STL [R1+0xf54], R13 ;  /* 0x000f540d01007387 */ /* 0x0001e60000100800 */
[----:B0-----:R-:W2:Y:S01]  /*1b0b0*/  LDL.LU.64 R12, [R1+0x920] ;  /* 0x00092000010c7983 */ /* 0x001ea20000300a00 */
[----:B------:R-:W-:Y:S02]  /*1b0c0*/  STL [R1+0xf50], R8 ;  /* 0x000f500801007387 */ /* 0x000fe40000100800 */
[----:B------:R-:W4:Y:S02]  /*1b0d0*/  LDL.LU.64 R16, [R1+0x960] ;  /* 0x0009600001107983 */ /* 0x000f240000300a00 */
[----:B------:R-:W-:Y:S02]  /*1b0e0*/  IMAD.MOV.U32 R18, RZ, RZ, R14 ;  /* 0x000000ffff127224 */ /* 0x000fe400078e000e */
[----:B------:R-:W-:Y:S01]  /*1b0f0*/  IMAD.MOV.U32 R19, RZ, RZ, R15 ;  /* 0x000000ffff137224 */ /* 0x000fe200078e000f */
[----:B----4-:R0:W-:Y:S01]  /*1b100*/  STL.64 [R1+0x1068], R16 ;  /* 0x0010681001007387 */ /* 0x0101e20000100a00 */
[----:B------:R-:W4:Y:S02]  /*1b110*/  LDL.LU R14, [R1+0x10cc] ;  /* 0x0010cc00010e7983 */ /* 0x000f240000300800 */
[----:B------:R-:W2:Y:S01]  /*1b120*/  LDL.LU R15, [R1+0x10c8] ;  /* 0x0010c800010f7983 */ /* 0x000ea20000300800 */
[----:B0-----:R-:W2:Y:S01]  /*1b130*/  LDL.LU.64 R16, [R1+0x958] ;  /* 0x0009580001107983 */ /* 0x001ea20000300a00 */
[----:B------:R-:W-:Y:S03]  /*1b140*/  STL.64 [R1+0x1088], R18 ;  /* 0x0010881201007387 */ /* 0x000fe60000100a00 */
[----:B--2---:R0:W-:Y:S04]  /*1b150*/  STL.64 [R1+0x1080], R16 ;  /* 0x0010801001007387 */ /* 0x0041e80000100a00 */
[----:B0-----:R-:W2:Y:S01]  /*1b160*/  LDL.LU.64 R16, [R1+0x940] ;  /* 0x0009400001107983 */ /* 0x001ea20000300a00 */
[----:B------:R-:W2:Y:S02]  /*1b170*/  LDL.LU R18, [R1+0x48] ;  /* 0x0000480001127983 */ /* 0x000ea40000300800 */
[----:B------:R-:W2:Y:S02]  /*1b180*/  LDL.LU R19, [R1+0x4c] ;  /* 0x00004c0001137983 */ /* 0x000ea40000300800 */
[----:B--2---:R0:W-:Y:S01]  /*1b190*/  STL.64 [R1+0x10a8], R18 ;  /* 0x0010a81201007387 */ /* 0x0041e20000100a00 */
[----:B------:R1:W-:Y:S02]  /*1b1a0*/  STL.64 [R1+0x10a0], R16 ;  /* 0x0010a01001007387 */ /* 0x0003e40000100a00 */
[----:B0-----:R-:W-:Y:S01]  /*1b1b0*/  IMAD.MOV.U32 R18, RZ, RZ, R15 ;  /* 0x000000ffff127224 */ /* 0x001fe200078e000f */
[----:B-1----:R-:W2:Y:S01]  /*1b1c0*/  LDL.LU.64 R16, [R1+0x928] ;  /* 0x0009280001107983 */ /* 0x002ea20000300a00 */
[----:B------:R-:W2:Y:S02]  /*1b1d0*/  LDL.LU R15, [R1+0x10c4] ;  /* 0x0010c400010f7983 */ /* 0x000ea40000300800 */
[----:B----4-:R-:W-:-:S02]  /*1b1e0*/  IMAD.MOV.U32 R19, RZ, RZ, R14 ;  /* 0x000000ffff137224 */ /* 0x010fc400078e000e */
[----:B------:R-:W4:Y:S01]  /*1b1f0*/  LDL.LU R14, [R1+0x10c0] ;  /* 0x0010c000010e7983 */ /* 0x000f220000300800 */
[----:B------:R0:W-:Y:S03]  /*1b200*/  STL [R1+0xf4c], R9 ;  /* 0x000f4c0901007387 */ /* 0x0001e60000100800 */
[----:B0-----:R-:W2:Y:S01]  /*1b210*/  LDL.LU.64 R8, [R1+0x930] ;  /* 0x0009300001087983 */ /* 0x001ea20000300a00 */
[----:B------:R-:W-:Y:S02]  /*1b220*/  STL.64 [R1+0x10b8], R10 ;  /* 0x0010b80a01007387 */ /* 0x000fe40000100a00 */
[C---:B---3--:R-:W-:Y:S01]  /*1b230*/  IMAD.WIDE R4, R24.reuse, 0x2, R4 ;  /* 0x0000000218047825 */ /* 0x048fe200078e0204 */
[----:B--2---:R0:W-:Y:S04]  /*1b240*/  STL.64 [R1+0x10b0], R8 ;  /* 0x0010b00801007387 */ /* 0x0041e80000100a00 */
[----:B0-----:R-:W2:Y:S01]  /*1b250*/  LDL.LU R8, [R1+0x860] ;  /* 0x0008600001087983 */ /* 0x001ea20000300800 */
[----:B------:R-:W2:Y:S02]  /*1b260*/  LDL.LU R9, [R1+0x864] ;  /* 0x0008640001097983 */ /* 0x000ea40000300800 */
[----:B------:R-:W2:Y:S02]  /*1b270*/  LDL.LU R10, [R1+0x868] ;  /* 0x00086800010a7983 */ /* 0x000ea40000300800 */
[----:B------:R-:W2:Y:S01]  /*1b280*/  LDL.LU R11, [R1+0x86c] ;  /* 0x00086c00010b7983 */ /* 0x000ea20000300800 */
[----:B------:R-:W-:Y:S01]  /*1b290*/  STL [R1+0xf48], R4 ;  /* 0x000f480401007387 */ /* 0x000fe20000100800 */
[----:B------:R0:W-:Y:S02]  /*1b2a0*/  STL [R1+0xf44], R5 ;  /* 0x000f440501007387 */ /* 0x0001e40000100800 */
[----:B0-----:R-:W-:-:S04]  /*1b2b0*/  IMAD.WIDE R4, R24, 0x2, R16 ;  /* 0x0000000218047825 */ /* 0x001fc800078e0210 */
[C---:B------:R-:W-:Y:S01]  /*1b2c0*/  IMAD.WIDE R12, R24.reuse, 0x2, R12 ;  /* 0x00000002180c7825 */ /* 0x040fe200078e020c */
[----:B--2---:R-:W-:Y:S01]  /*1b2d0*/  HMMA.16816.F32.BF16 R16, R20, R18, R8 ;  /* 0x000000121410723c */ /* 0x004fe20000041808 */
[----:B------:R-:W2:Y:S02]  /*1b2e0*/  LDL.LU.64 R10, [R1+0x10b8] ;  /* 0x0010b800010a7983 */ /* 0x000ea40000300a00 */
[----:B------:R-:W3:Y:S11]  /*1b2f0*/  LDL.LU.64 R8, [R1+0x10b0] ;  /* 0x0010b00001087983 */ /* 0x000ef60000300a00 */
[----:B------:R-:W-:Y:S09]  /*1b300*/  @!UPT UIADD3 URZ, URZ, URZ, URZ ;  /* 0x0000003f3f3ff290 */ /* 0x000ff2000fffe03f */
[----:B------:R-:W-:Y:S01]  /*1b310*/  STL.64 [R1+0x860], R16 ;  /* 0x0008601001007387 */ /* 0x000fe20000100a00 */
[----:B------:R0:W-:Y:S03]  /*1b320*/  STL.64 [R1+0x868], R18 ;  /* 0x0008681201007387 */ /* 0x0001e60000100a00 */
[----:B0-----:R-:W2:Y:S01]  /*1b330*/  LDL.LU.64 R18, [R1+0x10a8] ;  /* 0x0010a80001127983 */ /* 0x001ea20000300a00 */
[----:B------:R-:W2:Y:S02]  /*1b340*/  LDL.LU.64 R16, [R1+0x10a0] ;  /* 0x0010a00001107983 */ /* 0x000ea40000300a00 */
[----:B------:R-:W-:Y:S02]  /*1b350*/  STL [R1+0xf40], R12 ;  /* 0x000f400c01007387 */ /* 0x000fe40000100800 */
[----:B------:R0:W-:Y:S02]  /*1b360*/  STL [R1+0xf3c], R13 ;  /* 0x000f3c0d01007387 */ /* 0x0001e40000100800 */
[----:B0-----:R-:W2:Y:S01]  /*1b370*/  LDL.LU.64 R12, [R1+0x948] ;  /* 0x00094800010c7983 */ /* 0x001ea20000300a00 */
[----:B----4-:R-:W-:Y:S03]  /*1b380*/  STL.64 [R1+0x1098], R14 ;  /* 0x0010980e01007387 */ /* 0x010fe60000100a00 */
[----:B--2---:R0:W-:Y:S04]  /*1b390*/  STL.64 [R1+0x1090], R12 ;  /* 0x0010900c01007387 */ /* 0x0041e80000100a00 */
[----:B0-----:R-:W2:Y:S01]  /*1b3a0*/  LDL.LU R12, [R1+0x870] ;  /* 0x00087000010c7983 */ /* 0x001ea20000300800 */
[----:B------:R-:W2:Y:S02]  /*1b3b0*/  LDL.LU R13, [R1+0x874] ;  /* 0x00087400010d7983 */ /* 0x000ea40000300800 */
[----:B------:R-:W2:Y:S02]  /*1b3c0*/  LDL.LU R14, [R1+0x878] ;  /* 0x00087800010e7983 */ /* 0x000ea40000300800 */
[----:B------:R-:W2:Y:S01]  /*1b3d0*/  LDL.LU R15, [R1+0x87c] ;  /* 0x00087c00010f7983 */ /* 0x000ea20000300800 */
[----:B------:R-:W-:Y:S01]  /*1b3e0*/  STL [R1+0xf38], R4 ;  /* 0x000f380401007387 */ /* 0x000fe20000100800 */
[----:B------:R0:W-:Y:S03]  /*1b3f0*/  STL [R1+0xf34], R5 ;  /* 0x000f340501007387 */ /* 0x0001e60000100800 */
[----:B0-----:R-:W4:Y:S01]  /*1b400*/  LDL.LU.64 R4, [R1+0x938] ;  /* 0x0009380001047983 */ /* 0x001f220000300a00 */
[----:B---3--:R-:W-:-:S05]  /*1b410*/  IMAD.WIDE R8, R24, 0x2, R8 ;  /* 0x0000000218087825 */ /* 0x008fca00078e0208 */
[----:B------:R-:W-:Y:S01]  /*1b420*/  STL [R1+0xf30], R8 ;  /* 0x000f300801007387 */ /* 0x000fe20000100800 */
[----:B------:R0:W-:Y:S02]  /*1b430*/  STL [R1+0xf2c], R9 ;  /* 0x000f2c0901007387 */ /* 0x0001e40000100800 */
[C---:B0-----:R-:W-:Y:S02]  /*1b440*/  IMAD.WIDE R8, R24.reuse, 0x2, R16 ;  /* 0x0000000218087825 */ /* 0x041fe400078e0210 */
[----:B--2---:R-:W-:Y:S01]  /*1b450*/  HMMA.16816.F32.BF16 R16, R20, R18, R12 ;  /* 0x000000121410723c */ /* 0x004fe2000004180c */
[----:B------:R0:W5:Y:S01]  /*1b460*/  LDL.LU.64 R14, [R1+0x1098] ;  /* 0x00109800010e7983 */ /* 0x0001620000300a00 */
[----:B------:R-:W2:Y:S02]  /*1b470*/  LDL.LU.64 R12, [R1+0x1090] ;  /* 0x00109000010c7983 */ /* 0x000ea40000300a00 */
[C---:B----4-:R-:W-:Y:S11]  /*1b480*/  IMAD.WIDE R4, R24.reuse, 0x2, R4 ;  /* 0x0000000218047825 */ /* 0x050ff600078e0204 */
[----:B------:R-:W-:Y:S08]  /*1b490*/  @!UPT UIADD3 URZ, URZ, URZ, URZ ;  /* 0x0000003f3f3ff290 */ /* 0x000ff0000fffe03f */
[----:B------:R-:W-:Y:S01]  /*1b4a0*/  STL.64 [R1+0x870], R16 ;  /* 0x0008701001007387 */ /* 0x000fe20000100a00 */
[----:B------:R1:W-:Y:S03]  /*1b4b0*/  STL.64 [R1+0x878], R18 ;  /* 0x0008781201007387 */ /* 0x0003e60000100a00 */
[----:B-1----:R-:W3:Y:S01]  /*1b4c0*/  LDL.LU.64 R18, [R1+0x1088] ;  /* 0x0010880001127983 */ /* 0x002ee20000300a00 */
[----:B------:R-:W4:Y:S02]  /*1b4d0*/  LDL.LU.64 R16, [R1+0x1080] ;  /* 0x0010800001107983 */ /* 0x000f240000300a00 */
[----:B------:R-:W-:Y:S02]  /*1b4e0*/  STL [R1+0xf28], R4 ;  /* 0x000f280401007387 */ /* 0x000fe40000100800 */
[----:B------:R1:W-:Y:S02]  /*1b4f0*/  STL [R1+0xf24], R5 ;  /* 0x000f240501007387 */ /* 0x0003e40000100800 */
[----:B-1----:R-:W2:Y:S01]  /*1b500*/  LDL.LU.64 R4, [R1+0x950] ;  /* 0x0009500001047983 */ /* 0x002ea20000300a00 */
[----:B------:R-:W-:Y:S02]  /*1b510*/  STL [R1+0xf20], R8 ;  /* 0x000f200801007387 */ /* 0x000fe40000100800 */
[----:B------:R-:W-:Y:S02]  /*1b520*/  STL [R1+0xf1c], R9 ;  /* 0x000f1c0901007387 */ /* 0x000fe40000100800 */
[----:B------:R-:W-:Y:S02]  /*1b530*/  STL.64 [R1+0x1078], R6 ;  /* 0x0010780601007387 */ /* 0x000fe40000100a00 */
[----:B--2---:R-:W-:-:S05]  /*1b540*/  IMAD.WIDE R4, R24, 0x2, R4 ;  /* 0x0000000218047825 */ /* 0x004fca00078e0204 */
[----:B------:R1:W-:Y:S04]  /*1b550*/  STL.64 [R1+0x1070], R4 ;  /* 0x0010700401007387 */ /* 0x0003e80000100a00 */
[----:B-1----:R-:W3:Y:S01]  /*1b560*/  LDL.LU R4, [R1+0x880] ;  /* 0x0008800001047983 */ /* 0x002ee20000300800 */
[----:B------:R-:W3:Y:S02]  /*1b570*/  LDL.LU R5, [R1+0x884] ;  /* 0x0008840001057983 */ /* 0x000ee40000300800 */
[----:B------:R-:W3:Y:S02]  /*1b580*/  LDL.LU R6, [R1+0x888] ;  /* 0x0008880001067983 */ /* 0x000ee40000300800 */
[----:B------:R-:W3:Y:S02]  /*1b590*/  LDL.LU R7, [R1+0x88c] ;  /* 0x00088c0001077983 */ /* 0x000ee40000300800 */
[----:B----4-:R-:W-:-:S04]  /*1b5a0*/  IMAD.WIDE R8, R24, 0x2, R16 ;  /* 0x0000000218087825 */ /* 0x010fc800078e0210 */
[----:B------:R-:W-:-:S05]  /*1b5b0*/  IMAD.WIDE R12, R24, 0x2, R12 ;  /* 0x00000002180c7825 */ /* 0x000fca00078e020c */
[----:B------:R-:W-:Y:S01]  /*1b5c0*/  STL [R1+0xf18], R12 ;  /* 0x000f180c01007387 */ /* 0x000fe20000100800 */
[----:B------:R-:W-:Y:S01]  /*1b5d0*/  STL [R1+0xf14], R13 ;  /* 0x000f140d01007387 */ /* 0x000fe20000100800 */
[----:B---3--:R-:W-:Y:S02]  /*1b5e0*/  HMMA.16816.F32.BF16 R16, R20, R18, R4 ;  /* 0x000000121410723c */ /* 0x008fe40000041804 */
[----:B------:R-:W2:Y:S01]  /*1b5f0*/  LDL.LU.64 R6, [R1+0x1078] ;  /* 0x0010780001067983 */ /* 0x000ea20000300a00 */
[----:B------:R-:W3:Y:S11]  /*1b600*/  LDL.LU.64 R4, [R1+0x1070] ;  /* 0x0010700001047983 */ /* 0x000ef60000300a00 */
[----:B------:R-:W-:Y:S09]  /*1b610*/  @!UPT UIADD3 URZ, URZ, URZ, URZ ;  /* 0x0000003f3f3ff290 */ /* 0x000ff2000fffe03f */
[----:B------:R1:W-:Y:S01]  /*1b620*/  STL.64 [R1+0x880], R16 ;  /* 0x0008801001007387 */ /* 0x0003e20000100a00 */
[----:B------:R4:W-:Y:S03]  /*1b630*/  STL.64 [R1+0x888], R18 ;  /* 0x0008881201007387 */ /* 0x0009e60000100a00 */
[----:B-1----:R-:W2:Y:S01]  /*1b640*/  LDL.LU.64 R16, [R1+0x1068] ;  /* 0x0010680001107983 */ /* 0x002ea20000300a00 */
[----:B----4-:R-:W4:Y:S03]  /*1b650*/  LDL.LU.64 R18, [R1+0x9a8] ;  /* 0x0009a80001127983 */ /* 0x010f260000300a00 */
[----:B----4-:R1:W-:Y:S01]  /*1b660*/  STL.64 [R1+0xff8], R18 ;  /* 0x000ff81201007387 */ /* 0x0103e20000100a00 */
[----:B--2---:R-:W-:-:S04]  /*1b670*/  IMAD.WIDE R12, R24, 0x2, R16 ;  /* 0x00000002180c7825 */ /* 0x004fc800078e0210 */
[----:B-1----:R-:W-:Y:S02]  /*1b680*/  IMAD.MOV.U32 R18, RZ, RZ, R3 ;  /* 0x000000ffff127224 */ /* 0x002fe400078e0003 */
[----:B------:R-:W-:Y:S01]  /*1b690*/  IMAD.MOV.U32 R19, RZ, RZ, R0 ;  /* 0x000000ffff137224 */ /* 0x000fe200078e0000 */
[----:B------:R-:W2:Y:S01]  /*1b6a0*/  LDL.LU R3, [R1+0x1064] ;  /* 0x0010640001037983 */ /* 0x000ea20000300800 */
[----:B------:R-:W4:Y:S02]  /*1b6b0*/  LDL.LU R0, [R1+0x1060] ;  /* 0x0010600001007983 */ /* 0x000f240000300800 */
[----:B---3--:R-:W-:Y:S02]  /*1b6c0*/  STL [R1+0xf10], R4 ;  /* 0x000f100401007387 */ /* 0x008fe40000100800 */
[----:B------:R1:W-:Y:S02]  /*1b6d0*/  STL [R1+0xf0c], R5 ;  /* 0x000f0c0501007387 */ /* 0x0003e40000100800 */
[----:B-1----:R-:W3:Y:S01]  /*1b6e0*/  LDL.LU.64 R4, [R1+0x968] ;  /* 0x0009680001047983 */ /* 0x002ee20000300a00 */
[----:B------:R-:W-:Y:S02]  /*1b6f0*/  STL [R1+0xf08], R8 ;  /* 0x000f080801007387 */ /* 0x000fe40000100800 */
[----:B------:R-:W2:Y:S02]  /*1b700*/  LDL.LU.64 R16, [R1+0x9a0] ;  /* 0x0009a00001107983 */ /* 0x000ea40000300a00 */
[----:B------:R-:W-:Y:S01]  /*1b710*/  STL.64 [R1+0x1018], R18 ;  /* 0x0010181201007387 */ /* 0x000fe20000100a00 */
[----:B--2---:R1:W-:Y:S04]  /*1b720*/  STL.64 [R1+0x1010], R16 ;  /* 0x0010101001007387 */ /* 0x0043e80000100a00 */
[----:B-1----:R-:W2:Y:S01]  /*1b730*/  LDL.LU.64 R16, [R1+0x988] ;  /* 0x0009880001107983 */ /* 0x002ea20000300a00 */
[----:B------:R-:W-:-:S02]  /*1b740*/  IMAD.MOV.U32 R18, RZ, RZ, R29 ;  /* 0x000000ffff127224 */ /* 0x000fc400078e001d */
[----:B------:R-:W-:Y:S02]  /*1b750*/  IMAD.MOV.U32 R19, RZ, RZ, R25 ;  /* 0x000000ffff137224 */ /* 0x000fe400078e0019 */
[----:B------:R-:W4:Y:S01]  /*1b760*/  LDL.LU R29, [R1+0x105c] ;  /* 0x00105c00011d7983 */ /* 0x000f220000300800 */
[----:B------:R-:W4:Y:S02]  /*1b770*/  LDL.LU R25, [R1+0x1058] ;  /* 0x0010580001197983 */ /* 0x000f240000300800 */
[----:B------:R1:W-:Y:S02]  /*1b780*/  STL.64 [R1+0x1038], R18 ;  /* 0x0010381201007387 */ /* 0x0003e40000100a00 */
[----:B---3--:R-:W-:-:S04]  /*1b790*/  IMAD.WIDE R4, R24, 0x2, R4 ;  /* 0x0000000218047825 */ /* 0x008fc800078e0204 */
[----:B-1----:R-:W-:Y:S02]  /*1b7a0*/  IMAD.MOV.U32 R18, RZ, RZ, R2 ;  /* 0x000000ffff127224 */ /* 0x002fe400078e0002 */
[----:B------:R-:W-:Y:S01]  /*1b7b0*/  IMAD.MOV.U32 R19, RZ, RZ, R28 ;  /* 0x000000ffff137224 */ /* 0x000fe200078e001c */
[----:B--2---:R1:W-:Y:S04]  /*1b7c0*/  STL.64 [R1+0x1030], R16 ;  /* 0x0010301001007387 */ /* 0x0043e80000100a00 */
[----:B-1----:R-:W2:Y:S01]  /*1b7d0*/  LDL.LU.64 R16, [R1+0x970] ;  /* 0x0009700001107983 */ /* 0x002ea20000300a00 */
[----:B------:R-:W3:Y:S02]  /*1b7e0*/  LDL.LU R2, [R1+0x1054] ;  /* 0x0010540001027983 */ /* 0x000ee40000300800 */
[----:B------:R-:W3:Y:S02]  /*1b7f0*/  LDL.LU R28, [R1+0x1050] ;  /* 0x00105000011c7983 */ /* 0x000ee40000300800 */
[----:B------:R-:W-:Y:S01]  /*1b800*/  STL [R1+0xf04], R9 ;  /* 0x000f040901007387 */ /* 0x000fe20000100800 */
[----:B------:R-:W-:Y:S01]  /*1b810*/  STL.64 [R1+0x1048], R6 ;  /* 0x0010480601007387 */ /* 0x000fe20000100a00 */
[----:B------:R1:W-:Y:S03]  /*1b820*/  STL.64 [R1+0x1040], R4 ;  /* 0x0010400401007387 */ /* 0x0003e60000100a00 */
[----:B-1----:R-:W3:Y:S01]  /*1b830*/  LDL.LU R4, [R1+0x8a0] ;  /* 0x0008a00001047983 */ /* 0x002ee20000300800 */
[----:B------:R-:W3:Y:S02]  /*1b840*/  LDL.LU R5, [R1+0x8a4] ;  /* 0x0008a40001057983 */ /* 0x000ee40000300800 */
[----:B------:R-:W3:Y:S02]  /*1b850*/  LDL.LU R6, [R1+0x8a8] ;  /* 0x0008a80001067983 */ /* 0x000ee40000300800 */
[----:B------:R-:W3:Y:S01]  /*1b860*/  LDL.LU R7, [R1+0x8ac] ;  /* 0x0008ac0001077983 */ /* 0x000ee20000300800 */
[----:B------:R-:W-:Y:S01]  /*1b870*/  STL [R1+0xf00], R12 ;  /* 0x000f000c01007387 */ /* 0x000fe20000100800 */
[----:B------:R1:W-:Y:S03]  /*1b880*/  STL [R1+0xefc], R13 ;  /* 0x000efc0d01007387 */ /* 0x0003e60000100800 */
[----:B-1----:R-:W4:Y:S01]  /*1b890*/  LDL.LU.64 R12, [R1+0x978] ;  /* 0x00097800010c7983 */ /* 0x002f220000300a00 */
[----:B--2---:R-:W-:-:S02]  /*1b8a0*/  IMAD.WIDE R8, R24, 0x2, R16 ;  /* 0x0000000218087825 */ /* 0x004fc400078e0210 */
[----:B---3--:R-:W-:Y:S01]  /*1b8b0*/  HMMA.16816.F32.BF16 R16, R20, R18, R4 ;  /* 0x000000121410723c */ /* 0x008fe20000041804 */
[----:B------:R-:W2:Y:S01]  /*1b8c0*/  LDL.LU.64 R6, [R1+0x1048] ;  /* 0x0010480001067983 */ /* 0x000ea20000300a00 */
[----:B------:R-:W3:Y:S11]  /*1b8d0*/  LDL.LU.64 R4, [R1+0x1040] ;  /* 0x0010400001047983 */ /* 0x000ef60000300a00 */
[----:B------:R-:W-:Y:S10]  /*1b8e0*/  @!UPT UIADD3 URZ, URZ, URZ, URZ ;  /* 0x0000003f3f3ff290 */ /* 0x000ff4000fffe03f */
[----:B------:R-:W-:Y:S01]  /*1b8f0*/  STL.64 [R1+0x8a0], R16 ;  /* 0x0008a01001007387 */ /* 0x000fe20000100a00 */
[----:B------:R1:W-:Y:S03]  /*1b900*/  STL.64 [R1+0x8a8], R18 ;  /* 0x0008a81201007387 */ /* 0x0003e60000100a00 */
[----:B-1----:R-:W4:Y:S01]  /*1b910*/  LDL.LU.64 R18, [R1+0x1038] ;  /* 0x0010380001127983 */ /* 0x002f220000300a00 */
[----:B------:R-:W4:Y:S03]  /*1b920*/  LDL.LU.64 R16, [R1+0x1030] ;  /* 0x0010300001107983 */ /* 0x000f260000300a00 */
[----:B---3--:R-:W-:Y:S01]  /*1b930*/  STL [R1+0xef8], R4 ;  /* 0x000ef80401007387 */ /* 0x008fe20000100800 */
[----:B------:R1:W-:Y:S03]  /*1b940*/  STL [R1+0xef4], R5 ;  /* 0x000ef40501007387 */ /* 0x0003e60000100800 */
[----:B-1----:R-:W3:Y:S01]  /*1b950*/  LDL.LU.64 R4, [R1+0x980] ;  /* 0x0009800001047983 */ /* 0x002ee20000300a00 */
[----:B------:R-:W-:Y:S02]  /*1b960*/  STL [R1+0xef0], R8 ;  /* 0x000ef00801007387 */ /* 0x000fe40000100800 */
[----:B------:R-:W-:Y:S02]  /*1b970*/  STL [R1+0xeec], R9 ;  /* 0x000eec0901007387 */ /* 0x000fe40000100800 */
[----:B--2---:R-:W-:Y:S02]  /*1b980*/  STL.64 [R1+0x1028], R6 ;  /* 0x0010280601007387 */ /* 0x004fe40000100a00 */
[----:B---3--:R-:W-:-:S05]  /*1b990*/  IMAD.WIDE R4, R24, 0x2, R4 ;  /* 0x0000000218047825 */ /* 0x008fca00078e0204 */
[----:B------:R1:W-:Y:S04]  /*1b9a0*/  STL.64 [R1+0x1020], R4 ;  /* 0x0010200401007387 */ /* 0x0003e80000100a00 */
[----:B-1----:R-:W2:Y:S01]  /*1b9b0*/  LDL.LU R4, [R1+0x8b0] ;  /* 0x0008b00001047983 */ /* 0x002ea20000300800 */
[----:B------:R-:W2:Y:S02]  /*1b9c0*/  LDL.LU R5, [R1+0x8b4] ;  /* 0x0008b40001057983 */ /* 0x000ea40000300800 */
[----:B------:R-:W2:Y:S02]  /*1b9d0*/  LDL.LU R6, [R1+0x8b8] ;  /* 0x0008b80001067983 */ /* 0x000ea40000300800 */
[----:B------:R-:W2:Y:S02]  /*1b9e0*/  LDL.LU R7, [R1+0x8bc] ;  /* 0x0008bc0001077983 */ /* 0x000ea40000300800 */
[----:B----4-:R-:W-:-:S04]  /*1b9f0*/  IMAD.WIDE R12, R24, 0x2, R12 ;  /* 0x00000002180c7825 */ /* 0x010fc800078e020c */
[C---:B------:R-:W-:Y:S01]  /*1ba00*/  IMAD.WIDE R8, R24.reuse, 0x2, R16 ;  /* 0x0000000218087825 */ /* 0x040fe200078e0210 */
[----:B------:R-:W-:Y:S03]  /*1ba10*/  STL [R1+0xee4], R12 ;  /* 0x000ee40c01007387 */ /* 0x000fe60000100800 */
[----:B------:R1:W-:Y:S02]  /*1ba20*/  STL [R1+0xa34], R13 ;  /* 0x000a340d01007387 */ /* 0x0003e40000100800 */
[----:B-1----:R-:W3:Y:S01]  /*1ba30*/  LDL.LU.64 R12, [R1+0x990] ;  /* 0x00099000010c7983 */ /* 0x002ee20000300a00 */
[----:B--2---:R-:W-:Y:S03]  /*1ba40*/  HMMA.16816.F32.BF16 R16, R20, R18, R4 ;  /* 0x000000121410723c */ /* 0x004fe60000041804 */
[----:B------:R-:W2:Y:S01]  /*1ba50*/  LDL.LU.64 R6, [R1+0x1028] ;  /* 0x0010280001067983 */ /* 0x000ea20000300a00 */
[----:B------:R-:W4:Y:S11]  /*1ba60*/  LDL.LU.64 R4, [R1+0x1020] ;  /* 0x0010200001047983 */ /* 0x000f360000300a00 */
[----:B------:R-:W-:Y:S08]  /*1ba70*/  @!UPT UIADD3 URZ, URZ, URZ, URZ ;  /* 0x0000003f3f3ff290 */ /* 0x000ff0000fffe03f */
[----:B------:R-:W-:Y:S01]  /*1ba80*/  STL.64 [R1+0x8b0], R16 ;  /* 0x0008b01001007387 */ /* 0x000fe20000100a00 */
[----:B------:R1:W-:Y:S03]  /*1ba90*/  STL.64 [R1+0x8b8], R18 ;  /* 0x0008b81201007387 */ /* 0x0003e60000100a00 */
[----:B-1----:R-:W3:Y:S01]  /*1baa0*/  LDL.LU.64 R18, [R1+0x1018] ;  /* 0x0010180001127983 */ /* 0x002ee20000300a00 */
[----:B------:R-:W3:Y:S03]  /*1bab0*/  LDL.LU.64 R16, [R1+0x1010] ;  /* 0x0010100001107983 */ /* 0x000ee60000300a00 */
[----:B----4-:R-:W-:Y:S01]  /*1bac0*/  STL [R1+0xa30], R4 ;  /* 0x000a300401007387 */ /* 0x010fe20000100800 */
[----:B------:R1:W-:Y:S03]  /*1bad0*/  STL [R1+0x984], R5 ;  /* 0x0009840501007387 */ /* 0x0003e60000100800 */
[----:B-1----:R-:W4:Y:S01]  /*1bae0*/  LDL.LU.64 R4, [R1+0x998] ;  /* 0x0009980001047983 */ /* 0x002f220000300a00 */
[----:B------:R-:W-:Y:S02]  /*1baf0*/  STL [R1+0x980], R8 ;  /* 0x0009800801007387 */ /* 0x000fe40000100800 */
[----:B------:R-:W-:Y:S02]  /*1bb00*/  STL [R1+0x97c], R9 ;  /* 0x00097c0901007387 */ /* 0x000fe40000100800 */
[----:B--2---:R-:W-:Y:S02]  /*1bb10*/  STL.64 [R1+0x1008], R6 ;  /* 0x0010080601007387 */ /* 0x004fe40000100a00 */
[----:B----4-:R-:W-:-:S05]  /*1bb20*/  IMAD.WIDE R4, R24, 0x2, R4 ;  /* 0x0000000218047825 */ /* 0x010fca00078e0204 */
[----:B------:R1:W-:Y:S04]  /*1bb30*/  STL.64 [R1+0x1000], R4 ;  /* 0x0010000401007387 */ /* 0x0003e80000100a00 */
[----:B-1----:R-:W2:Y:S01]  /*1bb40*/  LDL.LU R4, [R1+0x8c0] ;  /* 0x0008c00001047983 */ /* 0x002ea20000300800 */
[----:B------:R-:W2:Y:S02]  /*1bb50*/  LDL.LU R5, [R1+0x8c4] ;  /* 0x0008c40001057983 */ /* 0x000ea40000300800 */
[----:B------:R-:W2:Y:S02]  /*1bb60*/  LDL.LU R6, [R1+0x8c8] ;  /* 0x0008c80001067983 */ /* 0x000ea40000300800 */
[----:B------:R-:W2:Y:S02]  /*1bb70*/  LDL.LU R7, [R1+0x8cc] ;  /* 0x0008cc0001077983 */ /* 0x000ea40000300800 */
[----:B---3--:R-:W-:-:S04]  /*1bb80*/  IMAD.WIDE R8, R24, 0x2, R16 ;  /* 0x0000000218087825 */ /* 0x008fc800078e0210 */
[----:B------:R-:W-:-:S05]  /*1bb90*/  IMAD.WIDE R12, R24, 0x2, R12 ;  /* 0x00000002180c7825 */ /* 0x000fca00078e020c */
[----:B------:R-:W-:Y:S01]  /*1bba0*/  STL [R1+0x978], R12 ;  /* 0x0009780c01007387 */ /* 0x000fe20000100800 */
[----:B------:R-:W-:Y:S01]  /*1bbb0*/  STL [R1+0x974], R13 ;  /* 0x0009740d01007387 */ /* 0x000fe20000100800 */
[----:B--2---:R-:W-:Y:S02]  /*1bbc0*/  HMMA.16816.F32.BF16 R16, R20, R18, R4 ;  /* 0x000000121410723c */ /* 0x004fe40000041804 */
[----:B------:R-:W2:Y:S01]  /*1bbd0*/  LDL.LU.64 R6, [R1+0x1008] ;  /* 0x0010080001067983 */ /* 0x000ea20000300a00 */
[----:B------:R-:W3:Y:S11]  /*1bbe0*/  LDL.LU.64 R4, [R1+0x1000] ;  /* 0x0010000001047983 */ /* 0x000ef60000300a00 */
[----:B------:R-:W-:Y:S09]  /*1bbf0*/  @!UPT UIADD3 URZ, URZ, URZ, URZ ;  /* 0x0000003f3f3ff290 */ /* 0x000ff2000fffe03f */
[----:B------:R-:W-:Y:S01]  /*1bc00*/  STL.64 [R1+0x8c0], R16 ;  /* 0x0008c01001007387 */ /* 0x000fe20000100a00 */
[----:B------:R1:W-:Y:S03]  /*1bc10*/  STL.64 [R1+0x8c8], R18 ;  /* 0x0008c81201007387 */ /* 0x0003e60000100a00 */
[----:B-1----:R-:W4:Y:S01]  /*1bc20*/  LDL.LU.64 R18, [R1+0xff8] ;  /* 0x000ff80001127983 */ /* 0x002f220000300a00 */
[----:B------:R-:W-:Y:S02]  /*1bc30*/  IMAD.MOV.U32 R16, RZ, RZ, R25 ;  /* 0x000000ffff107224 */ /* 0x000fe400078e0019 */
[----:B------:R-:W2:Y:S02]  /*1bc40*/  LDL.LU R25, [R1+0xff4] ;  /* 0x000ff40001197983 */ /* 0x000ea40000300800 */
[----:B------:R-:W-:Y:S02]  /*1bc50*/  IMAD.MOV.U32 R17, RZ, RZ, R29 ;  /* 0x000000ffff117224 */ /* 0x000fe400078e001d */
[----:B------:R-:W2:Y:S01]  /*1bc60*/  LDL.LU R29, [R1+0xff0] ;  /* 0x000ff000011d7983 */ /* 0x000ea20000300800 */
[----:B----4-:R-:W-:-:S04]  /*1bc70*/  IMAD.WIDE R12, R24, 0x2, R18 ;  /* 0x00000002180c7825 */ /* 0x010fc800078e0212 */
[----:B------:R-:W-:Y:S02]  /*1bc80*/  IMAD.MOV.U32 R18, RZ, RZ, R0 ;  /* 0x000000ffff127224 */ /* 0x000fe400078e0000 */
[----:B------:R-:W-:Y:S01]  /*1bc90*/  IMAD.MOV.U32 R19, RZ, RZ, R3 ;  /* 0x000000ffff137224 */ /* 0x000fe200078e0003 */
[----:B------:R-:W4:Y:S01]  /*1bca0*/  LDL.LU R0, [R1+0xfec] ;  /* 0x000fec0001007983 */ /* 0x000f220000300800 */
[----:B------:R-:W2:Y:S03]  /*1bcb0*/  LDL.LU R3, [R1+0xfe8] ;  /* 0x000fe80001037983 */ /* 0x000ea60000300800 */
[----:B------:R-:W-:Y:S01]  /*1bcc0*/  STL.64 [R1+0xfb0], R18 ;  /* 0x000fb01201007387 */ /* 0x000fe20000100a00 */
[----:B------:R1:W-:Y:S03]  /*1bcd0*/  STL.64 [R1+0xfa8], R16 ;  /* 0x000fa81001007387 */ /* 0x0003e60000100a00 */
[----:B-1----:R-:W2:Y:S01]  /*1bce0*/  LDL.LU R16, [R1+0x110] ;  /* 0x0001100001107983 */ /* 0x002ea20000300800 */
[----:B------:R-:W2:Y:S02]  /*1bcf0*/  LDL.LU R17, [R1+0x114] ;  /* 0x0001140001117983 */ /* 0x000ea40000300800 */
[----:B------:R-:W-:-:S02]  /*1bd00*/  IMAD.MOV.U32 R18, RZ, RZ, R28 ;  /* 0x000000ffff127224 */ /* 0x000fc400078e001c */
[----:B------:R-:W-:Y:S01]  /*1bd10*/  IMAD.MOV.U32 R19, RZ, RZ, R2 ;  /* 0x000000ffff137224 */ /* 0x000fe200078e0002 */
[----:B------:R0:W5:Y:S01]  /*1bd20*/  LDL.LU R28, [R1+0xfe4] ;  /* 0x000fe400011c7983 */ /* 0x0001620000300800 */
[----:B------:R-:W3:Y:S03]  /*1bd30*/  LDL.LU R2, [R1+0xfe0] ;  /* 0x000fe00001027983 */ /* 0x000ee60000300800 */
[----:B------:R-:W-:Y:S04]  /*1bd40*/  STL.64 [R1+0xfc8], R18 ;  /* 0x000fc81201007387 */ /* 0x000fe80000100a00 */
[----:B--2---:R1:W-:Y:S02]  /*1bd50*/  STL.64 [R1+0xfc0], R16 ;  /* 0x000fc01001007387 */ /* 0x0043e40000100a00 */
[----:B-1----:R-:W-:-:S02]  /*1bd60*/  IMAD.MOV.U32 R16, RZ, RZ, R3 ;  /* 0x000000ffff107224 */ /* 0x002fc400078e0003 */
[----:B------:R-:W2:Y:S01]  /*1bd70*/  LDL.LU R3, [R1+0xfdc] ;  /* 0x000fdc0001037983 */ /* 0x000ea20000300800 */
[----:B----4-:R-:W-:Y:S02]  /*1bd80*/  IMAD.MOV.U32 R17, RZ, RZ, R0 ;  /* 0x000000ffff117224 */ /* 0x010fe400078e0000 */
[----:B------:R-:W4:Y:S02]  /*1bd90*/  LDL.LU R0, [R1+0xfd8] ;  /* 0x000fd80001007983 */ /* 0x000f240000300800 */
[----:B---3--:R-:W-:Y:S01]  /*1bda0*/  STL [R1+0x970], R4 ;  /* 0x0009700401007387 */ /* 0x008fe20000100800 */
[----:B------:R1:W-:Y:S04]  /*1bdb0*/  STL [R1+0x96c], R5 ;  /* 0x00096c0501007387 */ /* 0x0003e80000100800 */
[----:B-1----:R-:W3:Y:S01]  /*1bdc0*/  LDL.LU.64 R4, [R1+0x9b0] ;  /* 0x0009b00001047983 */ /* 0x002ee20000300a00 */
[----:B------:R-:W-:Y:S02]  /*1bdd0*/  STL [R1+0x968], R8 ;  /* 0x0009680801007387 */ /* 0x000fe40000100800 */
[----:B------:R-:W-:Y:S02]  /*1bde0*/  STL [R1+0x964], R9 ;  /* 0x0009640901007387 */ /* 0x000fe40000100800 */
[----:B------:R-:W-:Y:S01]  /*1bdf0*/  STL [R1+0x960], R12 ;  /* 0x0009600c01007387 */ /* 0x000fe20000100800 */
[----:B------:R1:W-:Y:S04]  /*1be00*/  STL [R1+0x95c], R13 ;  /* 0x00095c0d01007387 */ /* 0x0003e80000100800 */
[----:B-1----:R-:W4:Y:S01]  /*1be10*/  LDL.LU.64 R12, [R1+0x9c0] ;  /* 0x0009c000010c7983 */ /* 0x002f220000300a00 */
[----:B------:R-:W-:-:S02]  /*1be20*/  IMAD.MOV.U32 R18, RZ, RZ, R29 ;  /* 0x000000ffff127224 */ /* 0x000fc400078e001d */
[----:B------:R-:W-:-:S07]  /*1be30*/  IMAD.MOV.U32 R19, RZ, RZ, R25 ;  /* 0x000000ffff137224 */ /* 0x000fce00078e0019 */
[----:B------:R-:W-:Y:S01]  /*1be40*/  HMMA.16816.F32.BF16 R16, R20, R26, R16 ;  /* 0x0000001a1410723c */ /* 0x000fe20000041810 */
[C---:B--2---:R-:W-:Y:S02]  /*1be50*/  IMAD.WIDE R8, R24.reuse, 0x2, R2 ;  /* 0x0000000218087825 */ /* 0x044fe400078e0202 */
[----:B------:R-:W2:Y:S11]  /*1be60*/  LDL.LU.64 R2, [R1+0xfd0] ;  /* 0x000fd00001027983 */ /* 0x000eb60000300a00 */
[----:B------:R-:W-:Y:S09]  /*1be70*/  @!UPT UIADD3 URZ, URZ, URZ, URZ ;  /* 0x0000003f3f3ff290 */ /* 0x000ff2000fffe03f */
[----:B------:R-:W-:Y:S02]  /*1be80*/  STL.64 [R1+0x8d0], R16 ;  /* 0x0008d01001007387 */ /* 0x000fe40000100a00 */
[----:B------:R1:W-:Y:S02]  /*1be90*/  STL.64 [R1+0x8d8], R18 ;  /* 0x0008d81201007387 */ /* 0x0003e40000100a00 */
[----:B-1----:R-:W4:Y:S01]  /*1bea0*/  LDL.LU.64 R18, [R1+0xfc8] ;  /* 0x000fc80001127983 */ /* 0x002f220000300a00 */
[----:B------:R-:W4:Y:S02]  /*1beb0*/  LDL.LU.64 R16, [R1+0xfc0] ;  /* 0x000fc00001107983 */ /* 0x000f240000300a00 */
[----:B---3--:R-:W-:-:S04]  /*1bec0*/  IMAD.WIDE R4, R24, 0x2, R4 ;  /* 0x0000000218047825 */ /* 0x008fc800078e0204 */
[----:B------:R-:W3:Y:S01]  /*1bed0*/  LDL.LU.64 R26, [R1+0x9f8] ;  /* 0x0009f800011a7983 */ /* 0x000ee20000300a00 */
[----:B------:R-:W-:Y:S01]  /*1bee0*/  STL [R1+0x958], R4 ;  /* 0x0009580401007387 */ /* 0x000fe20000100800 */
[----:B------:R-:W-:Y:S02]  /*1bef0*/  STL [R1+0x954], R5 ;  /* 0x0009540501007387 */ /* 0x000fe40000100800 */
[----:B------:R-:W-:Y:S02]  /*1bf00*/  STL [R1+0x950], R8 ;  /* 0x0009500801007387 */ /* 0x000fe40000100800 */
[----:B------:R1:W-:Y:S02]  /*1bf10*/  STL [R1+0x94c], R9 ;  /* 0x00094c0901007387 */ /* 0x0003e40000100800 */
[----:B-1----:R-:W3:Y:S01]  /*1bf20*/  LDL.LU.64 R8, [R1+0x9d0] ;  /* 0x0009d00001087983 */ /* 0x002ee20000300a00 */
[----:B--2---:R-:W-:-:S03]  /*1bf30*/  IMAD.WIDE R4, R24, 0x2, R2 ;  /* 0x0000000218047825 */ /* 0x004fc600078e0202 */
[----:B------:R-:W2:Y:S01]  /*1bf40*/  LDL.LU.64 R2, [R1+0xfb8] ;  /* 0x000fb80001027983 */ /* 0x000ea20000300a00 */
[----:B----4-:R-:W-:Y:S01]  /*1bf50*/  HMMA.16816.F32.BF16 R16, R20, R10, R16 ;  /* 0x0000000a1410723c */ /* 0x010fe20000041810 */
[----:B------:R-:W-:-:S05]  /*1bf60*/  IMAD.WIDE R12, R24, 0x2, R12 ;  /* 0x00000002180c7825 */ /* 0x000fca00078e020c */
[----:B------:R-:W-:Y:S01]  /*1bf70*/  STL [R1+0x948], R12 ;  /* 0x0009480c01007387 */ /* 0x000fe20000100800 */
[----:B------:R-:W-:Y:S11]  /*1bf80*/  STL [R1+0x944], R13 ;  /* 0x0009440d01007387 */ /* 0x000ff60000100800 */
[----:B------:R-:W-:Y:S05]  /*1bf90*/  @!UPT UIADD3 URZ, URZ, URZ, URZ ;  /* 0x0000003f3f3ff290 */ /* 0x000fea000fffe03f */
[----:B------:R-:W-:Y:S01]  /*1bfa0*/  STL.64 [R1+0x110], R16 ;  /* 0x0001101001007387 */ /* 0x000fe20000100a00 */
[----:B------:R1:W-:Y:S03]  /*1bfb0*/  STL.64 [R1+0x118], R18 ;  /* 0x0001181201007387 */ /* 0x0003e60000100a00 */
[----:B-1----:R-:W4:Y:S01]  /*1bfc0*/  LDL.LU.64 R18, [R1+0xfb0] ;  /* 0x000fb00001127983 */ /* 0x002f220000300a00 */
[----:B------:R-:W4:Y:S02]  /*1bfd0*/  LDL.LU.64 R16, [R1+0xfa8] ;  /* 0x000fa80001107983 */ /* 0x000f240000300a00 */
[C---:B--2---:R-:W-:Y:S02]  /*1bfe0*/  IMAD.WIDE R10, R24.reuse, 0x2, R2 ;  /* 0x00000002180a7825 */ /* 0x044fe400078e0202 */
[----:B------:R-:W2:Y:S02]  /*1bff0*/  LDL.LU.64 R2, [R1+0xfa0] ;  /* 0x000fa00001027983 */ /* 0x000ea40000300a00 */
[----:B------:R-:W-:Y:S02]  /*1c000*/  STL [R1+0x940], R4 ;  /* 0x0009400401007387 */ /* 0x000fe40000100800 */
[----:B------:R-:W4:Y:S02]  /*1c010*/  LDL.LU R12, [R1+0xee8] ;  /* 0x000ee800010c7983 */ /* 0x000f240000300800 */
[----:B------:R1:W-:Y:S02]  /*1c020*/  STL [R1+0x93c], R5 ;  /* 0x00093c0501007387 */ /* 0x0003e40000100800 */
[C---:B---3--:R-:W-:Y:S01]  /*1c030*/  IMAD.WIDE R8, R24.reuse, 0x2, R8 ;  /* 0x0000000218087825 */ /* 0x048fe200078e0208 */
[----:B-1----:R-:W3:Y:S04]  /*1c040*/  LDL.LU.64 R4, [R1+0x9e0] ;  /* 0x0009e00001047983 */ /* 0x002ee80000300a00 */
[----:B------:R-:W-:Y:S02]  /*1c050*/  STL [R1+0x938], R8 ;  /* 0x0009380801007387 */ /* 0x000fe40000100800 */
[----:B------:R2:W-:Y:S02]  /*1c060*/  STL [R1+0x934], R9 ;  /* 0x0009340901007387 */ /* 0x0005e40000100800 */
[----:B------:R-:W-:Y:S01]  /*1c070*/  STL [R1+0x930], R10 ;  /* 0x0009300a01007387 */ /* 0x000fe20000100800 */
[----:B------:R-:W-:Y:S01]  /*1c080*/  STL [R1+0x92c], R11 ;  /* 0x00092c0b01007387 */ /* 0x000fe20000100800 */
[----:B--2---:R-:W-:-:S03]  /*1c090*/  IMAD.WIDE R8, R24, 0x2, R2 ;  /* 0x0000000218087825 */ /* 0x004fc600078e0202 */
[----:B------:R-:W2:Y:S01]  /*1c0a0*/  LDL.LU.64 R2, [R1+0xf98] ;  /* 0x000f980001027983 */ /* 0x000ea20000300a00 */
[----:B----4-:R-:W-:Y:S01]  /*1c0b0*/  HMMA.16816.F32.BF16 R20, R20, R6, R16 ;  /* 0x000000061414723c */ /* 0x010fe20000041810 */
[----:B------:R0:W5:Y:S02]  /*1c0c0*/  LDL.LU.64 R18, [R1+0xf90] ;  /* 0x000f900001127983 */ /* 0x0001640000300a00 */
[----:B------:R0:W5:Y:S02]  /*1c0d0*/  LDL.LU.64 R16, [R1+0xf88] ;  /* 0x000f880001107983 */ /* 0x0001640000300a00 */
[C---:B---3--:R-:W-:Y:S11]  /*1c0e0*/  IMAD.WIDE R4, R24.reuse, 0x2, R4 ;  /* 0x0000000218047825 */ /* 0x048ff600078e0204 */
[----:B------:R-:W-:Y:S07]  /*1c0f0*/  @!UPT UIADD3 URZ, URZ, URZ, URZ ;  /* 0x0000003f3f3ff290 */ /* 0x000fee000fffe03f */
[----:B------:R-:W-:Y:S01]  /*1c100*/  STL.64 [R1+0xd0], R20 ;  /* 0x0000d01401007387 */ /* 0x000fe20000100a00 */
[----:B------:R-:W-:Y:S02]  /*1c110*/  STL.64 [R1+0xd8], R22 ;  /* 0x0000d81601007387 */ /* 0x000fe40000100a00 */
[----:B------:R-:W3:Y:S02]  /*1c120*/  LDL.LU.64 R6, [R1+0x9f0] ;  /* 0x0009f00001067983 */ /* 0x000ee40000300a00 */
[----:B------:R-:W-:Y:S01]  /*1c130*/  STL [R1+0xc], R4 ;  /* 0x00000c0401007387 */ /* 0x000fe20000100800 */
[----:B------:R-:W-:Y:S01]  /*1c140*/  STL [R1+0x8], R5 ;  /* 0x0000080501007387 */ /* 0x000fe20000100800 */
[----:B------:R-:W-:Y:S02]  /*1c150*/  STL [R1+0x4], R8 ;  /* 0x0000040801007387 */ /* 0x000fe40000100800 */
[----:B------:R2:W-:Y:S02]  /*1c160*/  STL [R1], R9 ;  /* 0x0000000901007387 */ /* 0x0005e40000100800 */
[----:B--2---:R-:W-:-:S02]  /*1c170*/  IMAD.WIDE R8, R24, 0x2, R2 ;  /* 0x0000000218087825 */ /* 0x004fc400078e0202 */
[----:B------:R-:W2:Y:S04]  /*1c180*/  LDL.LU.64 R2, [R1+0xf80] ;  /* 0x000f800001027983 */ /* 0x000ea80000300a00 */
[----:B------:R-:W1:Y:S01]  /*1c190*/  S2R R29, SR_TID.X ;  /* 0x00000000001d7919 */ /* 0x000e620000002100 */
[----:B------:R-:W-:-:S04]  /*1c1a0*/  IADD3 R12, R12, -0x1, RZ ;  /* 0xffffffff0c0c7810 */ /* 0x000fc80007ffe0ff */
[----:B------:R-:W-:Y:S01]  /*1c1b0*/  ISETP.NE.U32.AND P0, PT, R12, RZ, PT ;  /* 0x000000ff0c00720c */ /* 0x000fe20003f05070 */
[----:B------:R-:W-:Y:S01]  /*1c1c0*/  IMAD.MOV.U32 R13, RZ, RZ, c[0x0][0x188] ;  /* 0x00006200ff0d7624 */ /* 0x000fe200078e00ff */
[----:B------:R4:W-:Y:S01]  /*1c1d0*/  STL [R1+0xee8], R12 ;  /* 0x000ee80c01007387 */ /* 0x0009e20000100800 */
[----:B------:R-:W-:Y:S02]  /*1c1e0*/  IMAD.MOV.U32 R11, RZ, RZ, R22 ;  /* 0x000000ffff0b7224 */ /* 0x000fe400078e0016 */
[----:B------:R-:W-:Y:S02]  /*1c1f0*/  IMAD.MOV.U32 R10, RZ, RZ, R23 ;  /* 0x000000ffff0a7224 */ /* 0x000fe400078e0017 */
[----:B------:R-:W-:Y:S02]  /*1c200*/  IMAD.MOV.U32 R23, RZ, RZ, R8 ;  /* 0x000000ffff177224 */ /* 0x000fe400078e0008 */
[----:B------:R-:W-:Y:S01]  /*1c210*/  IMAD.MOV.U32 R22, RZ, RZ, R9 ;  /* 0x000000ffff167224 */ /* 0x000fe200078e0009 */
[----:B------:R-:W-:Y:S01]  /*1c220*/  IADD3 R0, R0, -0x20, RZ ;  /* 0xffffffe000007810 */ /* 0x000fe20007ffe0ff */
[----:B----4-:R-:W-:-:S02]  /*1c230*/  IMAD.SHL.U32 R12, R13, 0x20, RZ ;  /* 0x000000200d0c7824 */ /* 0x010fc400078e00ff */
[----:B---3--:R-:W-:Y:S01]  /*1c240*/  IMAD.WIDE R4, R24, 0x2, R6 ;  /* 0x0000000218047825 */ /* 0x008fe200078e0206 */
[----:B-1----:R-:W-:-:S03]  /*1c250*/  LOP3.LUT R29, R29, 0x7f, RZ, 0xc0, !PT ;  /* 0x0000007f1d1d7812 */ /* 0x002fc600078ec0ff */
[----:B------:R-:W-:-:S04]  /*1c260*/  IMAD.WIDE R6, R24, 0x2, R26 ;  /* 0x0000000218067825 */ /* 0x000fc800078e021a */
[----:B------:R-:W-:Y:S02]  /*1c270*/  IMAD.MOV.U32 R27, RZ, RZ, R4 ;  /* 0x000000ffff1b7224 */ /* 0x000fe400078e0004 */
[----:B------:R-:W-:Y:S02]  /*1c280*/  IMAD.MOV.U32 R26, RZ, RZ, R5 ;  /* 0x000000ffff1a7224 */ /* 0x000fe400078e0005 */
[----:B------:R-:W-:Y:S02]  /*1c290*/  IMAD.SHL.U32 R29, R29, 0x2, RZ ;  /* 0x000000021d1d7824 */ /* 0x000fe400078e00ff */
[----:B------:R-:W-:Y:S02]  /*1c2a0*/  IMAD.MOV.U32 R25, RZ, RZ, R6 ;  /* 0x000000ffff197224 */ /* 0x000fe400078e0006 */
[----:B------:R-:W-:Y:S02]  /*1c2b0*/  IMAD.MOV.U32 R24, RZ, RZ, R7 ;  /* 0x000000ffff187224 */ /* 0x000fe400078e0007 */
[----:B--2---:R-:W-:Y:S01]  /*1c2c0*/  IMAD.WIDE R2, R12, 0x2, R2 ;  /* 0x000000020c027825 */ /* 0x004fe200078e0202 */
[----:B0-----:R-:W-:Y:S01]  /*1c2d0*/  @!P0 CALL.REL.NOINC `(.L_x_1) ;  /* 0x0000001000008944 */ /* 0x001fe20003c00000 */
[----:B------:R-:W-:Y:S05]  /*1c2e0*/  BRA `(.L_x_2) ;  /* 0xfffeb34000007947 */ /* 0x000fea000383ffff */
.L_x_1:
[----:B-----5:R-:W2:Y:S04]  /*1c2f0*/  LDL.LU R28, [R1+0xd0] ;  /* 0x0000d000011c7983 */ /* 0x020ea80000300800 */
[----:B--2---:R0:W-:Y:S04]  /*1c300*/  STL [R1+0x139c], R28 ;  /* 0x00139c1c01007387 */ /* 0x0041e80000100800 */
[----:B0-----:R-:W2:Y:S04]  /*1c310*/  LDL.LU R28, [R1+0x11c] ;  /* 0x00011c00011c7983 */ /* 0x001ea80000300800 */
[----:B--2---:R0:W-:Y:S04]  /*1c320*/  STL [R1+0x13a0], R28 ;  /* 0x0013a01c01007387 */ /* 0x0041e80000100800 */
[----:B------:R-:W2:Y:S01]  /*1c330*/  LDL.LU R0, [R1+0x114] ;  /* 0x0001140001007983 */ /* 0x000ea20000300800 */
[----:B0-----:R-:W-:-:S03]  /*1c340*/  IMAD.MOV.U32 R28, RZ, RZ, R11 ;  /* 0x000000ffff1c7224 */ /* 0x001fc600078e000b */
[----:B--2---:R0:W-:Y:S04]  /*1c350*/  STL [R1+0x13a4], R0 ;  /* 0x0013a40001007387 */ /* 0x0041e80000100800 */
[----:B------:R-:W2:Y:S04]  /*1c360*/  LDL.LU R29, [R1+0x110] ;  /* 0x00011000011d7983 */ /* 0x000ea80000300800 */
[----:B------:R-:W3:Y:S04]  /*1c370*/  LDL.LU R27, [R1+0x8d4] ;  /* 0x0008d400011b7983 */ /* 0x000ee80000300800 */
[----:B------:R-:W3:Y:S04]  /*1c380*/  LDL.LU R25, [R1+0x8d0] ;  /* 0x0008d00001197983 */ /* 0x000ee80000300800 */
[----:B------:R-:W4:Y:S04]  /*1c390*/  LDL.LU R23, [R1+0x8c4] ;  /* 0x0008c40001177983 */ /* 0x000f280000300800 */
[----:B------:R-:W4:Y:S04]  /*1c3a0*/  LDL.LU R26, [R1+0x8c0] ;  /* 0x0008c000011a7983 */ /* 0x000f280000300800 */
[----:B------:R-:W2:Y:S04]  /*1c3b0*/  LDL.LU R24, [R1+0x15c] ;  /* 0x00015c0001187983 */ /* 0x000ea80000300800 */
[----:B------:R-:W2:Y:S04]  /*1c3c0*/  LDL.LU R22, [R1+0x158] ;  /* 0x0001580001167983 */ /* 0x000ea80000300800 */
[----:B------:R-:W2:Y:S04]  /*1c3d0*/  LDL.LU R2, [R1+0x16c] ;  /* 0x00016c0001027983 */ /* 0x000ea80000300800 */
[----:B------:R-:W2:Y:S04]  /*1c3e0*/  LDL.LU R3, [R1+0x168] ;  /* 0x0001680001037983 */ /* 0x000ea80000300800 */
[----:B------:R-:W2:Y:S04]  /*1c3f0*/  LDL.LU R8, [R1+0x17c] ;  /* 0x00017c0001087983 */ /* 0x000ea80000300800 */
[----:B------:R-:W2:Y:S04]  /*1c400*/  LDL.LU R9, [R1+0x178] ;  /* 0x0001780001097983 */ /* 0x000ea80000300800 */
[----:B------:R-:W2:Y:S04]  /*1c410*/  LDL.LU R6, [R1+0x18c] ;  /* 0x00018c0001067983 */ /* 0x000ea80000300800 */
[----:B------:R-:W2:Y:S01]  /*1c420*/  LDL.LU R7, [R1+0x188] ;  /* 0x0001880001077983 */ /* 0x000ea20000300800 */
[----:B0-----:R-:W-:-:S03]  /*1c430*/  IMAD.MOV.U32 R0, RZ, RZ, R10 ;  /* 0x000000ffff007224 */ /* 0x001fc600078e000a */
[----:B------:R-:W2:Y:S04]  /*1c440*/  LDL.LU R4, [R1+0x154] ;  /* 0x0001540001047983 */ /* 0x000ea80000300800 */
[----:B------:R-:W2:Y:S04]  /*1c450*/  LDL.LU R5, [R1+0x150] ;  /* 0x0001500001057983 */ /* 0x000ea80000300800 */
[----:B------:R-:W2:Y:S04]  /*1c460*/  LDL.LU R20, [R1+0x164] ;  /* 0x0001640001147983 */ /* 0x000ea80000300800 */
[----:B------:R-:W2:Y:S04]  /*1c470*/  LDL.LU R21, [R1+0x160] ;  /* 0x0001600001157983 */ /* 0x000ea80000300800 */
[----:B------:R-:W2:Y:S04]  /*1c480*/  LDL.LU R10, [R1+0x174] ;  /* 0x00017400010a7983 */ /* 0x000ea80000300800 */
[----:B------:R-:W2:Y:S04]  /*1c490*/  LDL.LU R11, [R1+0x170] ;  /* 0x00017000010b7983 */ /* 0x000ea80000300800 */
[----:B------:R-:W2:Y:S04]  /*1c4a0*/  LDL.LU R12, [R1+0x184] ;  /* 0x00018400010c7983 */ /* 0x000ea80000300800 */
[----:B------:R-:W2:Y:S04]  /*1c4b0*/  LDL.LU R13, [R1+0x180] ;  /* 0x00018000010d7983 */ /* 0x000ea80000300800 */
[----:B------:R0:W-:Y:S01]  /*1c4c0*/  STL [R1+0x10a4], R19 ;  /* 0x0010a41301007387 */ /* 0x0001e20000100800 */
[----:B------:R-:W-:-:S03]  /*1c4d0*/  F2FP.BF16.PACK_AB R28, R0, R28 ;  /* 0x0000001c001c723e */ /* 0x000fc600000010ff */
[----:B0-----:R-:W2:Y:S04]  /*1c4e0*/  LDL.LU R19, [R1+0xd4] ;  /* 0x0000d40001137983 */ /* 0x001ea80000300800 */
[----:B------:R0:W-:Y:S04]  /*1c4f0*/  STL [R1+0x10a0], R18 ;  /* 0x0010a01201007387 */ /* 0x0001e80000100800 */
        /* <DEDUP_REMOVED lines=9> */
[----:B------:R-:W2:Y:S04]  /*1c590*/  LDL.LU R0, [R1+0x13a4] ;  /* 0x0013a40001007983 */ /* 0x000ea80000300800 */
[----:B------:R0:W-:Y:S04]  /*1c5a0*/  STL [R1+0x98c], R28 ;  /* 0x00098c1c01007387 */ /* 0x0001e80000100800 */
[----:B0-----:R-:W2:Y:S02]  /*1c5b0*/  LDL.LU R28, [R1+0x13a0] ;  /* 0x0013a000011c7983 */ /* 0x001ea40000300800 */
[----:B--2---:R-:W-:-:S02]  /*1c5c0*/  F2FP.BF16.PACK_AB R14, R28, R14 ;  /* 0x0000000e1c0e723e */ /* 0x004fc400000010ff */
[----:B------:R-:W2:Y:S04]  /*1c5d0*/  LDL.LU R28, [R1+0x139c] ;  /* 0x00139c00011c7983 */ /* 0x000ea80000300800 */
[----:B------:R0:W-:Y:S02]  /*1c5e0*/  STL [R1+0x988], R14 ;  /* 0x0009880e01007387 */ /* 0x0001e40000100800 */
[----:B0-----:R-:W-:Y:S02]  /*1c5f0*/  F2FP.BF16.PACK_AB R14, R15, R16 ;  /* 0x000000100f0e723e */ /* 0x001fe400000010ff */
[----:B------:R-:W-:-:S03]  /*1c600*/  F2FP.BF16.PACK_AB R16, R17, R18 ;  /* 0x000000121110723e */ /* 0x000fc600000010ff */
[----:B------:R0:W-:Y:S04]  /*1c610*/  STL [R1+0x984], R14 ;  /* 0x0009840e01007387 */ /* 0x0001e80000100800 */
[----:B------:R-:W-:Y:S01]  /*1c620*/  STL [R1+0x980], R16 ;  /* 0x0009801001007387 */ /* 0x000fe20000100800 */
[----:B0-----:R-:W-:Y:S02]  /*1c630*/  F2FP.BF16.PACK_AB R14, R0, R29 ;  /* 0x0000001d000e723e */ /* 0x001fe400000010ff */
[----:B---3--:R-:W-:Y:S02]  /*1c640*/  F2FP.BF16.PACK_AB R0, R27, R25 ;  /* 0x000000191b00723e */ /* 0x008fe400000010ff */
[----:B--2---:R-:W-:-:S05]  /*1c650*/  F2FP.BF16.PACK_AB R15, R19, R28 ;  /* 0x0000001c130f723e */ /* 0x004fca00000010ff */
[----:B------:R4:W-:Y:S04]  /*1c660*/  STL [R1+0x97c], R15 ;  /* 0x00097c0f01007387 */ /* 0x0009e80000100800 */
[----:B------:R0:W-:Y:S04]  /*1c670*/  STL [R1+0x978], R14 ;  /* 0x0009780e01007387 */ /* 0x0001e80000100800 */
[----:B------:R1:W-:Y:S01]  /*1c680*/  STL [R1+0x974], R0 ;  /* 0x0009740001007387 */ /* 0x0003e20000100800 */
[----:B----4-:R-:W-:Y:S02]  /*1c690*/  F2FP.BF16.PACK_AB R15, R23, R26 ;  /* 0x0000001a170f723e */ /* 0x010fe400000010ff */
[----:B0-----:R-:W-:-:S03]  /*1c6a0*/  F2FP.BF16.PACK_AB R14, R24, R22 ;  /* 0x00000016180e723e */ /* 0x001fc600000010ff */
[----:B------:R-:W-:Y:S01]  /*1c6b0*/  STL [R1+0x970], R15 ;  /* 0x0009700f01007387 */ /* 0x000fe20000100800 */
[----:B-1----:R-:W-:Y:S02]  /*1c6c0*/  F2FP.BF16.PACK_AB R0, R2, R3 ;  /* 0x000000030200723e */ /* 0x002fe400000010ff */
[----:B------:R-:W-:Y:S01]  /*1c6d0*/  F2FP.BF16.PACK_AB R3, R8, R9 ;  /* 0x000000090803723e */ /* 0x000fe200000010ff */
[----:B------:R-:W-:Y:S01]  /*1c6e0*/  STL [R1+0x96c], R14 ;  /* 0x00096c0e01007387 */ /* 0x000fe20000100800 */
[----:B------:R-:W-:-:S03]  /*1c6f0*/  F2FP.BF16.PACK_AB R2, R6, R7 ;  /* 0x000000070602723e */ /* 0x000fc600000010ff */
[----:B------:R0:W-:Y:S04]  /*1c700*/  STL [R1+0x968], R0 ;  /* 0x0009680001007387 */ /* 0x0001e80000100800 */
[----:B------:R1:W-:Y:S01]  /*1c710*/  STL [R1+0x964], R3 ;  /* 0x0009640301007387 */ /* 0x0003e20000100800 */
[----:B0-----:R-:W-:-:S03]  /*1c720*/  F2FP.BF16.PACK_AB R0, R4, R5 ;  /* 0x000000050400723e */ /* 0x001fc600000010ff */
[----:B------:R0:W-:Y:S01]  /*1c730*/  STL [R1+0x960], R2 ;  /* 0x0009600201007387 */ /* 0x0001e20000100800 */
[----:B-1----:R-:W-:-:S03]  /*1c740*/  F2FP.BF16.PACK_AB R3, R20, R21 ;  /* 0x000000151403723e */ /* 0x002fc600000010ff */
[----:B------:R1:W-:Y:S04]  /*1c750*/  STL [R1+0x95c], R0 ;  /* 0x00095c0001007387 */ /* 0x0003e80000100800 */
[----:B------:R-:W-:Y:S04]  /*1c760*/  STL [R1+0x958], R3 ;  /* 0x0009580301007387 */ /* 0x000fe80000100800 */
[----:B------:R-:W2:Y:S01]  /*1c770*/  LDL.LU R14, [R1+0x6a8] ;  /* 0x0006a800010e7983 */ /* 0x000ea20000300800 */
[----:B0-----:R-:W-:Y:S02]  /*1c780*/  F2FP.BF16.PACK_AB R2, R10, R11 ;  /* 0x0000000b0a02723e */ /* 0x001fe400000010ff */
[----:B-1----:R-:W-:-:S03]  /*1c790*/  F2FP.BF16.PACK_AB R0, R12, R13 ;  /* 0x0000000d0c00723e */ /* 0x002fc600000010ff */
[----:B------:R-:W-:Y:S04]  /*1c7a0*/  STL [R1+0x954], R2 ;  /* 0x0009540201007387 */ /* 0x000fe80000100800 */
[----:B--2---:R0:W-:Y:S04]  /*1c7b0*/  STL [R1+0x1314], R14 ;  /* 0x0013140e01007387 */ /* 0x0041e80000100800 */
[----:B------:R-:W-:Y:S04]  /*1c7c0*/  STL [R1+0x950], R0 ;  /* 0x0009500001007387 */ /* 0x000fe80000100800 */
[----:B0-----:R-:W2:Y:S04]  /*1c7d0*/  LDL.LU R14, [R1+0x2e8] ;  /* 0x0002e800010e7983 */ /* 0x001ea80000300800 */
[----:B--2---:R0:W-:Y:S04]  /*1c7e0*/  STL [R1+0x131c], R14 ;  /* 0x00131c0e01007387 */ /* 0x0041e80000100800 */
        /* <DEDUP_REMOVED lines=31> */
[----:B------:R-:W3:Y:S04]  /*1c9e0*/  LDL.LU R15, [R1+0x2fc] ;  /* 0x0002fc00010f7983 */ /* 0x000ee80000300800 */
[----:B---3--:R0:W-:Y:S04]  /*1c9f0*/  STL [R1+0x1310], R15 ;  /* 0x0013100f01007387 */ /* 0x0081e80000100800 */
[----:B0-----:R-:W3:Y:S04]  /*1ca00*/  LDL.LU R15, [R1+0x6ac] ;  /* 0x0006ac00010f7983 */ /* 0x001ee80000300800 */
        /* <DEDUP_REMOVED lines=33> */
[----:B0-----:R-:W2:Y:S04]  /*1cc20*/  LDL.LU R15, [R1+0x25c] ;  /* 0x00025c00010f7983 */ /* 0x001ea80000300800 */
[----:B------:R-:W3:Y:S04]  /*1cc30*/  LDL.LU R16, [R1+0x2f8] ;  /* 0x0002f80001107983 */ /* 0x000ee80000300800 */
[----:B------:R-:W4:Y:S04]  /*1cc40*/  LDL.LU R17, [R1+0x30c] ;  /* 0x00030c0001117983 */ /* 0x000f280000300800 */
[----:B------:R-:W4:Y:S04]  /*1cc50*/  LDL.LU R18, [R1+0x308] ;  /* 0x0003080001127983 */ /* 0x000f280000300800 */
        /* <DEDUP_REMOVED lines=23> */
[----:B------:R-:W3:Y:S01]  /*1cdd0*/  LDL.LU R13, [R1+0x6d0] ;  /* 0x0006d000010d7983 */ /* 0x000ee20000300800 */
[----:B--2---:R-:W-:-:S03]  /*1cde0*/  F2FP.BF16.PACK_AB R14, R15, R14 ;  /* 0x0000000e0f0e723e */ /* 0x004fc600000010ff */
[----:B------:R-:W2:Y:S04]  /*1cdf0*/  LDL.LU R15, [R1+0x1398] ;  /* 0x00139800010f7983 */ /* 0x000ea80000300800 */
[----:B------:R0:W-:Y:S04]  /*1ce00*/  STL [R1+0x94c], R14 ;  /* 0x00094c0e01007387 */ /* 0x0001e80000100800 */
[----:B0-----:R-:W2:Y:S02]  /*1ce10*/  LDL.LU R14, [R1+0x1394] ;  /* 0x00139400010e7983 */ /* 0x001ea40000300800 */
[----:B--2---:R-:W-:-:S02]  /*1ce20*/  F2FP.BF16.PACK_AB R14, R15, R14 ;  /* 0x0000000e0f0e723e */ /* 0x004fc400000010ff */
        /* <DEDUP_REMOVED lines=64> */
[----:B------:R-:W3:Y:S04]  /*1d230*/  LDL.LU R15, [R1+0x1310] ;  /* 0x00131000010f7983 */ /* 0x000ee80000300800 */
[----:B------:R3:W-:Y:S02]  /*1d240*/  STL [R1+0x8f8], R14 ;  /* 0x0008f80e01007387 */ /* 0x0007e40000100800 */
[----:B---3--:R-:W-:Y:S02]  /*1d250*/  F2FP.BF16.PACK_AB R14, R15, R16 ;  /* 0x000000100f0e723e */ /* 0x008fe400000010ff */
[----:B----4-:R-:W-:Y:S02]  /*1d260*/  F2FP.BF16.PACK_AB R16, R17, R18 ;  /* 0x000000121110723e */ /* 0x010fe400000010ff */
[----:B------:R-:W-:Y:S01]  /*1d270*/  F2FP.BF16.PACK_AB R15, R19, R28 ;  /* 0x0000001c130f723e */ /* 0x000fe200000010ff */
[----:B------:R0:W-:Y:S04]  /*1d280*/  STL [R1+0x8f4], R14 ;  /* 0x0008f40e01007387 */ /* 0x0001e80000100800 */
[----:B------:R-:W-:Y:S01]  /*1d290*/  STL [R1+0x8f0], R16 ;  /* 0x0008f01001007387 */ /* 0x000fe20000100800 */
[----:B0-----:R-:W-:-:S02]  /*1d2a0*/  F2FP.BF16.PACK_AB R14, R0, R29 ;  /* 0x0000001d000e723e */ /* 0x001fc400000010ff */
[----:B------:R-:W-:Y:S01]  /*1d2b0*/  F2FP.BF16.PACK_AB R0, R27, R25 ;  /* 0x000000191b00723e */ /* 0x000fe200000010ff */
[----:B------:R0:W-:Y:S04]  /*1d2c0*/  STL [R1+0x8ec], R15 ;  /* 0x0008ec0f01007387 */ /* 0x0001e80000100800 */
[----:B------:R1:W-:Y:S04]  /*1d2d0*/  STL [R1+0x8e8], R14 ;  /* 0x0008e80e01007387 */ /* 0x0003e80000100800 */
[----:B------:R2:W-:Y:S01]  /*1d2e0*/  STL [R1+0x8e4], R0 ;  /* 0x0008e40001007387 */ /* 0x0005e20000100800 */
[----:B0-----:R-:W-:-:S02]  /*1d2f0*/  F2FP.BF16.PACK_AB R15, R23, R26 ;  /* 0x0000001a170f723e */ /* 0x001fc400000010ff */
[----:B-1----:R-:W-:-:S03]  /*1d300*/  F2FP.BF16.PACK_AB R14, R24, R22 ;  /* 0x00000016180e723e */ /* 0x002fc600000010ff */
[----:B------:R-:W-:Y:S01]  /*1d310*/  STL [R1+0x8e0], R15 ;  /* 0x0008e00f01007387 */ /* 0x000fe20000100800 */
[----:B--2---:R-:W-:Y:S02]  /*1d320*/  F2FP.BF16.PACK_AB R0, R2, R3 ;  /* 0x000000030200723e */ /* 0x004fe400000010ff */
        /* <DEDUP_REMOVED lines=798> */
[----:B------:R-:W-:Y:S01]  /*20510*/  STL [R1+0xf0], R2 ;  /* 0x0000f00201007387 */ /* 0x000fe20000100800 */
[----:B-1----:R-:W-:-:S03]  /*20520*/  F2FP.BF16.PACK_AB R3, R20, R21 ;  /* 0x000000151403723e */ /* 0x002fc600000010ff */
[----:B------:R0:W-:Y:S04]  /*20530*/  STL [R1+0xec], R0 ;  /* 0x0000ec0001007387 */ /* 0x0001e80000100800 */
[----:B------:R-:W-:Y:S01]  /*20540*/  STL [R1+0xe8], R3 ;  /* 0x0000e80301007387 */ /* 0x000fe20000100800 */
[----:B0-----:R-:W-:-:S03]  /*20550*/  F2FP.BF16.PACK_AB R0, R12, R13 ;  /* 0x0000000d0c00723e */ /* 0x001fc600000010ff */
[----:B------:R-:W2:Y:S01]  /*20560*/  LDL.LU R13, [R1+0x468] ;  /* 0x00046800010d7983 */ /* 0x000ea20000300800 */
[----:B------:R-:W-:-:S05]  /*20570*/  F2FP.BF16.PACK_AB R2, R10, R11 ;  /* 0x0000000b0a02723e */ /* 0x000fca00000010ff */
        /* <DEDUP_REMOVED lines=24> */
[----:B---3--:R0:W-:Y:S04]  /*20700*/  STL [R1+0x10a8], R18 ;  /* 0x0010a81201007387 */ /* 0x0081e80000100800 */
[----:B0-----:R-:W3:Y:S04]  /*20710*/  LDL.LU R18, [R1+0x464] ;  /* 0x0004640001127983 */ /* 0x001ee80000300800 */
[----:B---3--:R0:W-:Y:S04]  /*20720*/  STL [R1+0x10b0], R18 ;  /* 0x0010b01201007387 */ /* 0x0081e80000100800 */
[----:B0-----:R-:W3:Y:S04]  /*20730*/  LDL.LU R18, [R1+0x454] ;  /* 0x0004540001127983 */ /* 0x001ee80000300800 */
[----:B---3--:R0:W-:Y:S04]  /*20740*/  STL [R1+0x10b8], R18 ;  /* 0x0010b81201007387 */ /* 0x0081e80000100800 */
[----:B0-----:R-:W3:Y:S01]  /*20750*/  LDL.LU R18, [R1+0x7c4] ;  /* 0x0007c40001127983 */ /* 0x001ee20000300800 */
[----:B--2---:R-:W-:-:S03]  /*20760*/  F2FP.BF16.PACK_AB R13, R19, R13 ;  /* 0x0000000d130d723e */ /* 0x004fc600000010ff */
[----:B---3--:R0:W-:Y:S04]  /*20770*/  STL [R1+0x10c0], R18 ;  /* 0x0010c01201007387 */ /* 0x0081e80000100800 */
[----:B0-----:R-:W2:Y:S04]  /*20780*/  LDL.LU R18, [R1+0x7b4] ;  /* 0x0007b40001127983 */ /* 0x001ea80000300800 */
        /* <DEDUP_REMOVED lines=40> */
[----:B0-----:R-:W3:Y:S01]  /*20a10*/  LDL.LU R13, [R1+0x144] ;  /* 0x00014400010d7983 */ /* 0x001ee20000300800 */
        /* <DEDUP_REMOVED lines=14> */
[----:B------:R0:W-:Y:S01]  /*20b00*/  STL [R1+0xc0], R19 ;  /* 0x0000c01301007387 */ /* 0x0001e20000100800 */
[----:B----4-:R-:W-:-:S03]  /*20b10*/  F2FP.BF16.PACK_AB R15, R16, R15 ;  /* 0x0000000f100f723e */ /* 0x010fc600000010ff */
[----:B0-----:R-:W2:Y:S01]  /*20b20*/  LDL.LU R19, [R1+0x10a4] ;  /* 0x0010a40001137983 */ /* 0x001ea20000300800 */
[----:B---3--:R-:W-:-:S03]  /*20b30*/  F2FP.BF16.PACK_AB R17, R18, R17 ;  /* 0x000000111211723e */ /* 0x008fc600000010ff */
[----:B------:R-:W3:Y:S04]  /*20b40*/  LDL.LU R18, [R1+0x10a0] ;  /* 0x0010a00001127983 */ /* 0x000ee80000300800 */
[----:B------:R0:W-:Y:S04]  /*20b50*/  STL [R1+0xbc], R17 ;  /* 0x0000bc1101007387 */ /* 0x0001e80000100800 */
[----:B0-----:R-:W4:Y:S04]  /*20b60*/  LDL.LU R17, [R1+0x109c] ;  /* 0x00109c0001117983 */ /* 0x001f280000300800 */
[----:B------:R-:W4:Y:S01]  /*20b70*/  LDL.LU R16, [R1+0x1098] ;  /* 0x0010980001107983 */ /* 0x000f220000300800 */
[----:B------:R-:W-:-:S02]  /*20b80*/  F2FP.BF16.PACK_AB R14, R14, R28 ;  /* 0x0000001c0e0e723e */ /* 0x000fc400000010ff */
[----:B------:R-:W-:Y:S01]  /*20b90*/  F2FP.BF16.PACK_AB R27, R27, R25 ;  /* 0x000000191b1b723e */ /* 0x000fe200000010ff */
[----:B------:R0:W-:Y:S01]  /*20ba0*/  STL [R1+0xb8], R15 ;  /* 0x0000b80f01007387 */ /* 0x0001e20000100800 */
[----:B------:R-:W-:Y:S02]  /*20bb0*/  F2FP.BF16.PACK_AB R0, R0, R29 ;  /* 0x0000001d0000723e */ /* 0x000fe400000010ff */
[----:B------:R-:W-:Y:S02]  /*20bc0*/  F2FP.BF16.PACK_AB R26, R23, R26 ;  /* 0x0000001a171a723e */ /* 0x000fe400000010ff */
[----:B------:R-:W-:Y:S02]  /*20bd0*/  F2FP.BF16.PACK_AB R25, R24, R22 ;  /* 0x000000161819723e */ /* 0x000fe400000010ff */
[----:B------:R-:W-:Y:S01]  /*20be0*/  F2FP.BF16.PACK_AB R24, R2, R3 ;  /* 0x000000030218723e */ /* 0x000fe200000010ff */
[----:B0-----:R-:W4:Y:S01]  /*20bf0*/  LDL.LU R15, [R1+0x1094] ;  /* 0x00109400010f7983 */ /* 0x001f220000300800 */
[----:B------:R-:W-:-:S03]  /*20c00*/  F2FP.BF16.PACK_AB R23, R8, R9 ;  /* 0x000000090817723e */ /* 0x000fc600000010ff */
[----:B------:R0:W-:Y:S01]  /*20c10*/  STL [R1+0xb4], R14 ;  /* 0x0000b40e01007387 */ /* 0x0001e20000100800 */
[----:B------:R-:W-:-:S03]  /*20c20*/  F2FP.BF16.PACK_AB R22, R6, R7 ;  /* 0x000000070616723e */ /* 0x000fc600000010ff */
[----:B------:R-:W-:Y:S01]  /*20c30*/  STL [R1+0xf80], R27 ;  /* 0x000f801b01007387 */ /* 0x000fe20000100800 */
[----:B------:R-:W-:-:S03]  /*20c40*/  F2FP.BF16.PACK_AB R21, R4, R21 ;  /* 0x000000150415723e */ /* 0x000fc600000010ff */
[----:B------:R-:W-:Y:S01]  /*20c50*/  STL [R1+0xb0], R0 ;  /* 0x0000b00001007387 */ /* 0x000fe20000100800 */
[----:B------:R-:W-:-:S03]  /*20c60*/  F2FP.BF16.PACK_AB R20, R5, R20 ;  /* 0x000000140514723e */ /* 0x000fc600000010ff */
[----:B------:R-:W-:Y:S01]  /*20c70*/  STL [R1+0xf84], R26 ;  /* 0x000f841a01007387 */ /* 0x000fe20000100800 */
[----:B--2---:R-:W-:-:S03]  /*20c80*/  F2FP.BF16.PACK_AB R19, R10, R19 ;  /* 0x000000130a13723e */ /* 0x004fc600000010ff */
[----:B------:R-:W-:Y:S04]  /*20c90*/  STL [R1+0xf88], R25 ;  /* 0x000f881901007387 */ /* 0x000fe80000100800 */
[----:B------:R-:W-:Y:S04]  /*20ca0*/  STL [R1+0xf8c], R24 ;  /* 0x000f8c1801007387 */ /* 0x000fe80000100800 */
[----:B------:R-:W-:Y:S04]  /*20cb0*/  STL [R1+0xf90], R23 ;  /* 0x000f901701007387 */ /* 0x000fe80000100800 */
[----:B------:R-:W-:Y:S04]  /*20cc0*/  STL [R1+0xf94], R22 ;  /* 0x000f941601007387 */ /* 0x000fe80000100800 */
[----:B------:R-:W-:Y:S04]  /*20cd0*/  STL [R1+0xf98], R21 ;  /* 0x000f981501007387 */ /* 0x000fe80000100800 */
[----:B------:R-:W-:Y:S04]  /*20ce0*/  STL [R1+0xf9c], R20 ;  /* 0x000f9c1401007387 */ /* 0x000fe80000100800 */
[----:B------:R-:W-:Y:S01]  /*20cf0*/  STL [R1+0xfa0], R19 ;  /* 0x000fa01301007387 */ /* 0x000fe20000100800 */
[----:B---3--:R-:W-:-:S05]  /*20d00*/  F2FP.BF16.PACK_AB R18, R11, R18 ;  /* 0x000000120b12723e */ /* 0x008fca00000010ff */
[----:B------:R-:W-:Y:S01]  /*20d10*/  STL [R1+0xfa4], R18 ;  /* 0x000fa41201007387 */ /* 0x000fe20000100800 */
[----:B----4-:R-:W-:Y:S02]  /*20d20*/  F2FP.BF16.PACK_AB R17, R12, R17 ;  /* 0x000000110c11723e */ /* 0x010fe400000010ff */
[----:B------:R-:W-:-:S03]  /*20d30*/  F2FP.BF16.PACK_AB R16, R13, R16 ;  /* 0x000000100d10723e */ /* 0x000fc600000010ff */
[----:B------:R-:W-:Y:S04]  /*20d40*/  STL [R1+0xfa8], R17 ;  /* 0x000fa81101007387 */ /* 0x000fe80000100800 */
[----:B0-----:R-:W2:Y:S04]  /*20d50*/  LDL.LU R14, [R1+0x21c] ;  /* 0x00021c00010e7983 */ /* 0x001ea80000300800 */
[----:B------:R-:W3:Y:S04]  /*20d60*/  LDL.LU R13, [R1+0x238] ;  /* 0x00023800010d7983 */ /* 0x000ee80000300800 */
[----:B---3--:R0:W-:Y:S04]  /*20d70*/  STL [R1+0x108c], R13 ;  /* 0x00108c0d01007387 */ /* 0x0081e80000100800 */
[----:B0-----:R-:W3:Y:S04]  /*20d80*/  LDL.LU R13, [R1+0x22c] ;  /* 0x00022c00010d7983 */ /* 0x001ee80000300800 */
[----:B------:R-:W4:Y:S04]  /*20d90*/  LDL.LU R12, [R1+0x248] ;  /* 0x00024800010c7983 */ /* 0x000f280000300800 */
[----:B----4-:R0:W-:Y:S04]  /*20da0*/  STL [R1+0x1088], R12 ;  /* 0x0010880c01007387 */ /* 0x0101e80000100800 */
[----:B0-----:R-:W4:Y:S04]  /*20db0*/  LDL.LU R12, [R1+0x23c] ;  /* 0x00023c00010c7983 */ /* 0x001f280000300800 */
[----:B------:R-:W2:Y:S04]  /*20dc0*/  LDL.LU R11, [R1+0x210] ;  /* 0x00021000010b7983 */ /* 0x000ea80000300800 */
[----:B--2---:R0:W-:Y:S04]  /*20dd0*/  STL [R1+0x1084], R11 ;  /* 0x0010840b01007387 */ /* 0x0041e80000100800 */
[----:B0-----:R-:W2:Y:S04]  /*20de0*/  LDL.LU R11, [R1+0x24c] ;  /* 0x00024c00010b7983 */ /* 0x001ea80000300800 */
        /* <DEDUP_REMOVED lines=15> */
[----:B------:R-:W2:Y:S01]  /*20ee0*/  LDL.LU R5, [R1+0x608] ;  /* 0x0006080001057983 */ /* 0x000ea20000300800 */
[----:B------:R-:W-:-:S03]  /*20ef0*/  F2FP.BF16.PACK_AB R15, R14, R15 ;  /* 0x0000000f0e0f723e */ /* 0x000fc600000010ff */
[----:B--2---:R0:W-:Y:S04]  /*20f00*/  STL [R1+0x106c], R5 ;  /* 0x00106c0501007387 */ /* 0x0041e80000100800 */
[----:B0-----:R-:W2:Y:S04]  /*20f10*/  LDL.LU R5, [R1+0x5fc] ;  /* 0x0005fc0001057983 */ /* 0x001ea80000300800 */
        /* <DEDUP_REMOVED lines=18> */
[----:B0-----:R-:W2:Y:S04]  /*21040*/  LDL.LU R16, [R1+0x610] ;  /* 0x0006100001107983 */ /* 0x001ea80000300800 */
[----:B------:R-:W3:Y:S04]  /*21050*/  LDL.LU R14, [R1+0x1090] ;  /* 0x00109000010e7983 */ /* 0x000ee80000300800 */
[----:B------:R0:W-:Y:S04]  /*21060*/  STL [R1+0xfb0], R15 ;  /* 0x000fb00f01007387 */ /* 0x0001e80000100800 */
[----:B0-----:R-:W2:Y:S01]  /*21070*/  LDL.LU R15, [R1+0x614] ;  /* 0x00061400010f7983 */ /* 0x001ea20000300800 */
[----:B---3--:R-:W-:-:S03]  /*21080*/  F2FP.BF16.PACK_AB R14, R13, R14 ;  /* 0x0000000e0d0e723e */ /* 0x008fc600000010ff */
[----:B------:R-:W4:Y:S04]  /*21090*/  LDL.LU R13, [R1+0x108c] ;  /* 0x00108c00010d7983 */ /* 0x000f280000300800 */
[----:B------:R0:W-:Y:S04]  /*210a0*/  STL [R1+0xfb4], R14 ;  /* 0x000fb40e01007387 */ /* 0x0001e80000100800 */
[----:B0-----:R-:W3:Y:S01]  /*210b0*/  LDL.LU R14, [R1+0x600] ;  /* 0x00060000010e7983 */ /* 0x001ee20000300800 */
[----:B----4-:R-:W-:-:S03]  /*210c0*/  F2FP.BF16.PACK_AB R13, R12, R13 ;  /* 0x0000000d0c0d723e */ /* 0x010fc600000010ff */
[----:B------:R-:W4:Y:S04]  /*210d0*/  LDL.LU R12, [R1+0x1088] ;  /* 0x00108800010c7983 */ /* 0x000f280000300800 */
[----:B------:R0:W-:Y:S04]  /*210e0*/  STL [R1+0xfb8], R13 ;  /* 0x000fb80d01007387 */ /* 0x0001e80000100800 */
[----:B0-----:R-:W3:Y:S01]  /*210f0*/  LDL.LU R13, [R1+0x604] ;  /* 0x00060400010d7983 */ /* 0x001ee20000300800 */
[----:B----4-:R-:W-:-:S03]  /*21100*/  F2FP.BF16.PACK_AB R12, R11, R12 ;  /* 0x0000000c0b0c723e */ /* 0x010fc600000010ff */
[----:B------:R-:W4:Y:S04]  /*21110*/  LDL.LU R11, [R1+0x1084] ;  /* 0x00108400010b7983 */ /* 0x000f280000300800 */
[----:B------:R0:W-:Y:S04]  /*21120*/  STL [R1+0xfbc], R12 ;  /* 0x000fbc0c01007387 */ /* 0x0001e80000100800 */
[----:B0-----:R-:W2:Y:S01]  /*21130*/  LDL.LU R12, [R1+0x5f0] ;  /* 0x0005f000010c7983 */ /* 0x001ea20000300800 */
        /* <DEDUP_REMOVED lines=17> */
[----:B------:R-:W2:Y:S04]  /*21250*/  LDL.LU R6, [R1+0x1070] ;  /* 0x0010700001067983 */ /* 0x000ea80000300800 */
[----:B------:R0:W-:Y:S04]  /*21260*/  STL [R1+0xfd0], R7 ;  /* 0x000fd00701007387 */ /* 0x0001e80000100800 */
[----:B0-----:R-:W4:Y:S01]  /*21270*/  LDL.LU R7, [R1+0x60c] ;  /* 0x00060c0001077983 */ /* 0x001f220000300800 */
[----:B--2---:R-:W-:-:S03]  /*21280*/  F2FP.BF16.PACK_AB R6, R5, R6 ;  /* 0x000000060506723e */ /* 0x004fc600000010ff */
[----:B------:R-:W4:Y:S01]  /*21290*/  LDL.LU R5, [R1+0x106c] ;  /* 0x00106c0001057983 */ /* 0x000f220000300800 */
[----:B------:R-:W-:-:S03]  /*212a0*/  F2FP.BF16.PACK_AB R4, R8, R4 ;  /* 0x000000040804723e */ /* 0x000fc600000010ff */
[----:B------:R3:W-:Y:S02]  /*212b0*/  STL [R1+0xfd4], R6 ;  /* 0x000fd40601007387 */ /* 0x0007e40000100800 */
[----:B---3--:R-:W-:Y:S02]  /*212c0*/  F2FP.BF16.PACK_AB R6, R13, R14 ;  /* 0x0000000e0d06723e */ /* 0x008fe400000010ff */
[----:B----4-:R-:W-:-:S05]  /*212d0*/  F2FP.BF16.PACK_AB R5, R7, R5 ;  /* 0x000000050705723e */ /* 0x010fca00000010ff */
[----:B------:R0:W-:Y:S04]  /*212e0*/  STL [R1+0xfd8], R5 ;  /* 0x000fd80501007387 */ /* 0x0001e80000100800 */
[----:B------:R1:W-:Y:S01]  /*212f0*/  STL [R1+0xfdc], R4 ;  /* 0x000fdc0401007387 */ /* 0x0003e20000100800 */
[----:B0-----:R-:W-:Y:S02]  /*21300*/  F2FP.BF16.PACK_AB R5, R11, R12 ;  /* 0x0000000c0b05723e */ /* 0x001fe400000010ff */
[----:B-1----:R-:W-:-:S05]  /*21310*/  F2FP.BF16.PACK_AB R4, R9, R10 ;  /* 0x0000000a0904723e */ /* 0x002fca00000010ff */
[----:B------:R0:W-:Y:S04]  /*21320*/  STL [R1+0xc], R4 ;  /* 0x00000c0401007387 */ /* 0x0001e80000100800 */
[----:B------:R1:W-:Y:S01]  /*21330*/  STL [R1+0x8], R5 ;  /* 0x0000080501007387 */ /* 0x0003e20000100800 */
[----:B0-----:R-:W-:-:S03]  /*21340*/  F2FP.BF16.PACK_AB R4, R15, R16 ;  /* 0x000000100f04723e */ /* 0x001fc600000010ff */
[----:B------:R0:W-:Y:S01]  /*21350*/  STL [R1+0x4], R6 ;  /* 0x0000040601007387 */ /* 0x0001e20000100800 */
[----:B-1----:R-:W-:-:S03]  /*21360*/  F2FP.BF16.PACK_AB R5, R17, R18 ;  /* 0x000000121105723e */ /* 0x002fc600000010ff */
[----:B------:R1:W-:Y:S01]  /*21370*/  STL [R1], R4 ;  /* 0x0000000401007387 */ /* 0x0003e20000100800 */
[----:B0-----:R-:W-:-:S03]  /*21380*/  F2FP.BF16.PACK_AB R6, R19, R20 ;  /* 0x000000141306723e */ /* 0x001fc600000010ff */
[----:B------:R0:W-:Y:S01]  /*21390*/  STL [R1+0x1c], R5 ;  /* 0x00001c0501007387 */ /* 0x0001e20000100800 */
[----:B-1----:R-:W-:-:S03]  /*213a0*/  F2FP.BF16.PACK_AB R4, R21, R22 ;  /* 0x000000161504723e */ /* 0x002fc600000010ff */
[----:B------:R1:W-:Y:S04]  /*213b0*/  STL [R1+0x18], R6 ;  /* 0x0000180601007387 */ /* 0x0003e80000100800 */
[----:B------:R2:W-:Y:S01]  /*213c0*/  STL [R1+0x14], R4 ;  /* 0x0000140401007387 */ /* 0x0005e20000100800 */
[----:B0-----:R-:W-:Y:S02]  /*213d0*/  F2FP.BF16.PACK_AB R5, R23, R24 ;  /* 0x000000181705723e */ /* 0x001fe400000010ff */
[----:B-1----:R-:W-:-:S03]  /*213e0*/  F2FP.BF16.PACK_AB R6, R25, R26 ;  /* 0x0000001a1906723e */ /* 0x002fc600000010ff */
[----:B------:R-:W-:Y:S01]  /*213f0*/  STL [R1+0x10], R5 ;  /* 0x0000100501007387 */ /* 0x000fe20000100800 */
[----:B--2---:R-:W-:-:S03]  /*21400*/  F2FP.BF16.PACK_AB R4, R27, R28 ;  /* 0x0000001c1b04723e */ /* 0x004fc600000010ff */
[----:B------:R-:W-:Y:S04]  /*21410*/  STL [R1+0x2c], R6 ;  /* 0x00002c0601007387 */ /* 0x000fe80000100800 */
[----:B------:R0:W-:Y:S04]  /*21420*/  STL [R1+0x28], R4 ;  /* 0x0000280401007387 */ /* 0x0001e80000100800 */
[----:B0-----:R-:W2:Y:S01]  /*21430*/  LDL.LU R4, [R1+0x488] ;  /* 0x0004880001047983 */ /* 0x001ea20000300800 */
[----:B------:R-:W-:Y:S02]  /*21440*/  F2FP.BF16.PACK_AB R5, R0, R29 ;  /* 0x0000001d0005723e */ /* 0x000fe400000010ff */
[----:B------:R-:W-:-:S03]  /*21450*/  F2FP.BF16.PACK_AB R0, R2, R3 ;  /* 0x000000030200723e */ /* 0x000fc600000010ff */
        /* <DEDUP_REMOVED lines=35> */
[----:B0-----:R-:W2:Y:S01]  /*21690*/  LDL.LU R4, [R1+0x398] ;  /* 0x0003980001047983 */ /* 0x001ea20000300800 */
[----:B------:R-:W3:Y:S03]  /*216a0*/  LDL.LU R5, [R1+0x49c] ;  /* 0x00049c0001057983 */ /* 0x000ee60000300800 */
        /* <DEDUP_REMOVED lines=35> */
[----:B0-----:R-:W2:Y:S01]  /*218e0*/  LDL.LU R5, [R1+0x39c] ;  /* 0x00039c0001057983 */ /* 0x001ea20000300800 */
[----:B------:R-:W3:Y:S02]  /*218f0*/  LDL.LU R6, [R1+0x498] ;  /* 0x0004980001067983 */ /* 0x000ee40000300800 */
[----:B------:R-:W4:Y:S02]  /*21900*/  LDL.LU R7, [R1+0x4ac] ;  /* 0x0004ac0001077983 */ /* 0x000f240000300800 */
[----:B------:R-:W4:Y:S01]  /*21910*/  LDL.LU R8, [R1+0x4a8] ;  /* 0x0004a80001087983 */ /* 0x000f220000300800 */
[----:B------:R-:W3:Y:S01]  /*21920*/  LDL.LU R9, [R1+0x474] ;  /* 0x0004740001097983 */ /* 0x000ee20000300800 */
[----:B------:R-:W3:Y:S02]  /*21930*/  LDL.LU R10, [R1+0x470] ;  /* 0x00047000010a7983 */ /* 0x000ee40000300800 */
[----:B------:R-:W3:Y:S02]  /*21940*/  LDL.LU R11, [R1+0x484] ;  /* 0x00048400010b7983 */ /* 0x000ee40000300800 */
[----:B------:R-:W3:Y:S01]  /*21950*/  LDL.LU R12, [R1+0x480] ;  /* 0x00048000010c7983 */ /* 0x000ee20000300800 */
        /* <DEDUP_REMOVED lines=20> */
[----:B--2---:R-:W-:-:S02]  /*21aa0*/  F2FP.BF16.PACK_AB R4, R5, R4 ;  /* 0x000000040504723e */ /* 0x004fc400000010ff */
[----:B------:R-:W2:Y:S03]  /*21ab0*/  LDL.LU R5, [R1+0x1068] ;  /* 0x0010680001057983 */ /* 0x000ea60000300800 */
[----:B------:R0:W-:Y:S02]  /*21ac0*/  STL [R1+0x3c], R4 ;  /* 0x00003c0401007387 */ /* 0x0001e40000100800 */
[----:B0-----:R-:W2:Y:S02]  /*21ad0*/  LDL.LU R4, [R1+0x1064] ;  /* 0x0010640001047983 */ /* 0x001ea40000300800 */
[----:B--2---:R-:W-:Y:S02]  /*21ae0*/  F2FP.BF16.PACK_AB R4, R5, R4 ;  /* 0x000000040504723e */ /* 0x004fe400000010ff */
[----:B------:R-:W2:Y:S03]  /*21af0*/  LDL.LU R5, [R1+0x1060] ;  /* 0x0010600001057983 */ /* 0x000ea60000300800 */
[----:B------:R0:W-:Y:S02]  /*21b00*/  STL [R1+0x38], R4 ;  /* 0x0000380401007387 */ /* 0x0001e40000100800 */
[----:B0-----:R-:W2:Y:S02]  /*21b10*/  LDL.LU R4, [R1+0x105c] ;  /* 0x00105c0001047983 */ /* 0x001ea40000300800 */
        /* <DEDUP_REMOVED lines=62> */
[----:B------:R0:W-:Y:S01]  /*21f00*/  STL [R1+0x78], R4 ;  /* 0x0000780401007387 */ /* 0x0001e20000100800 */
[----:B----4-:R-:W-:-:S02]  /*21f10*/  F2FP.BF16.PACK_AB R8, R7, R8 ;  /* 0x000000080708723e */ /* 0x010fc400000010ff */
[----:B---3--:R-:W-:Y:S02]  /*21f20*/  F2FP.BF16.PACK_AB R10, R9, R10 ;  /* 0x0000000a090a723e */ /* 0x008fe400000010ff */
[----:B------:R-:W-:Y:S01]  /*21f30*/  F2FP.BF16.PACK_AB R12, R11, R12 ;  /* 0x0000000c0b0c723e */ /* 0x000fe200000010ff */
[----:B0-----:R0:W5:Y:S01]  /*21f40*/  LDL.LU R4, [R1+0xfdc] ;  /* 0x000fdc0001047983 */ /* 0x0011620000300800 */
[----:B------:R-:W-:Y:S02]  /*21f50*/  F2FP.BF16.PACK_AB R14, R13, R14 ;  /* 0x0000000e0d0e723e */ /* 0x000fe400000010ff */
[----:B------:R-:W-:Y:S02]  /*21f60*/  F2FP.BF16.PACK_AB R16, R15, R16 ;  /* 0x000000100f10723e */ /* 0x000fe400000010ff */
[----:B------:R-:W-:Y:S02]  /*21f70*/  F2FP.BF16.PACK_AB R18, R17, R18 ;  /* 0x000000121112723e */ /* 0x000fe400000010ff */
[----:B------:R-:W-:-:S02]  /*21f80*/  F2FP.BF16.PACK_AB R20, R19, R20 ;  /* 0x000000141314723e */ /* 0x000fc400000010ff */
[----:B------:R-:W-:Y:S02]  /*21f90*/  F2FP.BF16.PACK_AB R22, R21, R22 ;  /* 0x000000161516723e */ /* 0x000fe400000010ff */
[----:B------:R-:W-:Y:S02]  /*21fa0*/  F2FP.BF16.PACK_AB R24, R23, R24 ;  /* 0x000000181718723e */ /* 0x000fe400000010ff */
[----:B------:R-:W-:Y:S02]  /*21fb0*/  F2FP.BF16.PACK_AB R26, R25, R26 ;  /* 0x0000001a191a723e */ /* 0x000fe400000010ff */
[----:B------:R-:W-:Y:S02]  /*21fc0*/  F2FP.BF16.PACK_AB R28, R27, R28 ;  /* 0x0000001c1b1c723e */ /* 0x000fe400000010ff */
[----:B--2---:R-:W-:Y:S02]  /*21fd0*/  F2FP.BF16.PACK_AB R6, R5, R6 ;  /* 0x000000060506723e */ /* 0x004fe400000010ff */
[----:B------:R0:W5:Y:S03]  /*21fe0*/  LDL.LU R5, [R1+0xfd8] ;  /* 0x000fd80001057983 */ /* 0x0001660000300800 */
[----:B------:R1:W-:Y:S02]  /*21ff0*/  STL [R1+0x74], R6 ;  /* 0x0000740601007387 */ /* 0x0003e40000100800 */
[----:B-1----:R0:W5:Y:S01]  /*22000*/  LDL.LU R6, [R1+0xfd4] ;  /* 0x000fd40001067983 */ /* 0x0021620000300800 */
[----:B------:R0:W5:Y:S02]  /*22010*/  LDL.LU R7, [R1+0xfd0] ;  /* 0x000fd00001077983 */ /* 0x0001640000300800 */
        /* <DEDUP_REMOVED lines=31> */
[----:B-1----:R-:W-:Y:S01]  /*22210*/  F2FP.BF16.PACK_AB R28, R0, R29 ;  /* 0x0000001d001c723e */ /* 0x002fe200000010ff */
[----:B------:R-:W-:-:S05]  /*22220*/  F2FP.BF16.PACK_AB R0, R2, R3 ;  /* 0x000000030200723e */ /* 0x000fca00000010ff */
[----:B------:R0:W-:Y:S01]  /*22230*/  STL [R1+0xa0], R0 ;  /* 0x0000a00001007387 */ /* 0x0001e20000100800 */
[----:B------:R0:W-:Y:S02]  /*22240*/  STL [R1+0xa4], R28 ;  /* 0x0000a41c01007387 */ /* 0x0001e40000100800 */
.L_x_0:
[----:B-----5:R-:W-:Y:S04]  /*22250*/  STL.64 [R1+0x11c8], R6 ;  /* 0x0011c80601007387 */ /* 0x020fe80000100a00 */
[----:B------:R-:W-:Y:S04]  /*22260*/  STL.64 [R1+0x11c0], R4 ;  /* 0x0011c00401007387 */ /* 0x000fe80000100a00 */
        /* <DEDUP_REMOVED lines=9> */
[----:B------:R2:W-:Y:S04]  /*22300*/  STL.64 [R1+0x1170], R24 ;  /* 0x0011701801007387 */ /* 0x0005e80000100a00 */
[----:B-1----:R-:W1:Y:S04]  /*22310*/  S2R R29, SR_TID.X ;  /* 0x00000000001d7919 */ /* 0x002e680000002100 */
[----:B0-----:R-:W0:Y:S04]  /*22320*/  S2R R0, SR_TID.X ;  /* 0x0000000000007919 */ /* 0x001e280000002100 */
[----:B--2---:R-:W2:Y:S04]  /*22330*/  LDL.LU R24, [R1] ;  /* 0x0000000001187983 */ /* 0x004ea80000300800 */
[----:B------:R-:W2:Y:S04]  /*22340*/  LDL.LU R25, [R1+0x4] ;  /* 0x0000040001197983 */ /* 0x000ea80000300800 */
[----:B------:R-:W3:Y:S04]  /*22350*/  LDL.LU R26, [R1+0x8] ;  /* 0x00000800011a7983 */ /* 0x000ee80000300800 */
[----:B------:R-:W3:Y:S01]  /*22360*/  LDL.LU R27, [R1+0xc] ;  /* 0x00000c00011b7983 */ /* 0x000ee20000300800 */
[----:B-1----:R-:W-:-:S02]  /*22370*/  IMAD.SHL.U32 R2, R29, 0x400, RZ ;  /* 0x000004001d027824 */ /* 0x002fc400078e00ff */
[----:B------:R-:W-:Y:S01]  /*22380*/  IMAD.SHL.U32 R3, R29, 0x100, RZ ;  /* 0x000001001d037824 */ /* 0x000fe200078e00ff */
[----:B0-----:R-:W-:Y:S02]  /*22390*/  LOP3.LUT R0, R0, 0x7f, RZ, 0xc0, !PT ;  /* 0x0000007f00007812 */ /* 0x001fe400078ec0ff */
[----:B------:R-:W-:Y:S01]  /*223a0*/  LOP3.LUT R2, R2, 0x1800, RZ, 0xc0, !PT ;  /* 0x0000180002027812 */ /* 0x000fe200078ec0ff */
[----:B------:R-:W-:Y:S06]  /*223b0*/  BAR.SYNC.DEFER_BLOCKING 0x0 ;  /* 0x0000000000007b1d */ /* 0x000fec0000010000 */
[----:B---3--:R-:W-:Y:S01]  /*223c0*/  STL.64 [R1+0x11d8], R26 ;  /* 0x0011d81a01007387 */ /* 0x008fe20000100a00 */
[----:B------:R-:W-:-:S03]  /*223d0*/  IMAD R2, R0, 0x10, R2 ;  /* 0x0000001000027824 */ /* 0x000fc600078e0202 */
[----:B--2---:R-:W-:Y:S04]  /*223e0*/  STL.64 [R1+0x11d0], R24 ;  /* 0x0011d01801007387 */ /* 0x004fe80000100a00 */
[----:B------:R-:W2:Y:S04]  /*223f0*/  LDL.LU R12, [R1+0x30] ;  /* 0x00003000010c7983 */ /* 0x000ea80000300800 */
[----:B------:R-:W2:Y:S04]  /*22400*/  LDL.LU R13, [R1+0x34] ;  /* 0x00003400010d7983 */ /* 0x000ea80000300800 */
[----:B------:R-:W3:Y:S04]  /*22410*/  LDL.LU R14, [R1+0x38] ;  /* 0x00003800010e7983 */ /* 0x000ee80000300800 */
[----:B------:R-:W3:Y:S04]  /*22420*/  LDL.LU R15, [R1+0x3c] ;  /* 0x00003c00010f7983 */ /* 0x000ee80000300800 */
[----:B---3--:R-:W-:Y:S04]  /*22430*/  STL.64 [R1+0x11e8], R14 ;  /* 0x0011e80e01007387 */ /* 0x008fe80000100a00 */
[----:B--2---:R0:W-:Y:S04]  /*22440*/  STL.64 [R1+0x11e0], R12 ;  /* 0x0011e00c01007387 */ /* 0x0041e80000100a00 */
[----:B0-----:R-:W2:Y:S04]  /*22450*/  LDL.LU R12, [R1+0x70] ;  /* 0x00007000010c7983 */ /* 0x001ea80000300800 */
        /* <DEDUP_REMOVED lines=14> */
[----:B------:R-:W3:Y:S01]  /*22540*/  LDL.LU R15, [R1+0x9c] ;  /* 0x00009c00010f7983 */ /* 0x000ee20000300800 */
[----:B------:R-:W-:Y:S01]  /*22550*/  IMAD.SHL.U32 R0, R29, 0x20, RZ ;  /* 0x000000201d007824 */ /* 0x000fe200078e00ff */
[----:B------:R-:W-:-:S04]  /*22560*/  LOP3.LUT R3, R3, 0x1800, RZ, 0xc0, !PT ;  /* 0x0000180003037812 */ /* 0x000fc800078ec0ff */
[----:B------:R-:W-:Y:S01]  /*22570*/  LOP3.LUT R3, R3, 0x60, R0, 0xf8, !PT ;  /* 0x0000006003037812 */ /* 0x000fe200078ef800 */
[C---:B------:R-:W-:Y:S01]  /*22580*/  IMAD.SHL.U32 R0, R29.reuse, 0x4, RZ ;  /* 0x000000041d007824 */ /* 0x040fe200078e00ff */
[----:B------:R-:W-:Y:S01]  /*22590*/  LOP3.LUT R28, R29, 0x60, RZ, 0xc0, !PT ;  /* 0x000000601d1c7812 */ /* 0x000fe200078ec0ff */
[----:B---3--:R-:W-:Y:S04]  /*225a0*/  STL.64 [R1+0x1218], R14 ;  /* 0x0012180e01007387 */ /* 0x008fe80000100a00 */
[----:B--2---:R0:W-:Y:S04]  /*225b0*/  STL.64 [R1+0x1210], R12 ;  /* 0x0012100c01007387 */ /* 0x0041e80000100a00 */
[----:B0-----:R-:W2:Y:S04]  /*225c0*/  LDL.LU R12, [R1+0xa0] ;  /* 0x0000a000010c7983 */ /* 0x001ea80000300800 */
[----:B------:R-:W2:Y:S04]  /*225d0*/  LDL.LU R13, [R1+0xa4] ;  /* 0x0000a400010d7983 */ /* 0x000ea80000300800 */
[----:B------:R-:W2:Y:S04]  /*225e0*/  LDL.LU R14, [R1+0xa8] ;  /* 0x0000a800010e7983 */ /* 0x000ea80000300800 */
[----:B------:R-:W2:Y:S04]  /*225f0*/  LDL.LU R15, [R1+0xac] ;  /* 0x0000ac00010f7983 */ /* 0x000ea80000300800 */
[----:B------:R-:W3:Y:S01]  /*22600*/  LDL.LU R8, [R1+0x40] ;  /* 0x0000400001087983 */ /* 0x000ee20000300800 */
[----:B------:R-:W-:-:S03]  /*22610*/  LOP3.LUT R0, R0, 0x70, RZ, 0xc0, !PT ;  /* 0x0000007000007812 */ /* 0x000fc600078ec0ff */
[----:B------:R-:W3:Y:S04]  /*22620*/  LDL.LU R9, [R1+0x44] ;  /* 0x0000440001097983 */ /* 0x000ee80000300800 */
[----:B------:R-:W3:Y:S04]  /*22630*/  LDL.LU R10, [R1+0x48] ;  /* 0x00004800010a7983 */ /* 0x000ee80000300800 */
[----:B------:R-:W3:Y:S04]  /*22640*/  LDL.LU R11, [R1+0x4c] ;  /* 0x00004c00010b7983 */ /* 0x000ee80000300800 */
[----:B------:R-:W4:Y:S04]  /*22650*/  LDL.LU R4, [R1+0x50] ;  /* 0x0000500001047983 */ /* 0x000f280000300800 */
[----:B------:R-:W4:Y:S01]  /*22660*/  LDL.LU R5, [R1+0x54] ;  /* 0x0000540001057983 */ /* 0x000f220000300800 */
[----:B------:R-:W-:-:S03]  /*22670*/  IMAD R0, R28, 0x8, R0 ;  /* 0x000000081c007824 */ /* 0x000fc600078e0200 */
[----:B------:R-:W4:Y:S04]  /*22680*/  LDL.LU R6, [R1+0x58] ;  /* 0x0000580001067983 */ /* 0x000f280000300800 */
[----:B------:R-:W4:Y:S04]  /*22690*/  LDL.LU R7, [R1+0x5c] ;  /* 0x00005c0001077983 */ /* 0x000f280000300800 */
[----:B------:R-:W3:Y:S04]  /*226a0*/  LDL.LU R24, [R1+0x60] ;  /* 0x0000600001187983 */ /* 0x000ee80000300800 */
[----:B------:R-:W3:Y:S04]  /*226b0*/  LDL.LU R25, [R1+0x64] ;  /* 0x0000640001197983 */ /* 0x000ee80000300800 */
[----:B------:R-:W3:Y:S01]  /*226c0*/  LDL.LU R26, [R1+0x68] ;  /* 0x00006800011a7983 */ /* 0x000ee20000300800 */
[----:B------:R-:W-:-:S03]  /*226d0*/  LOP3.LUT R0, R3, R0, RZ, 0x3c, !PT ;  /* 0x0000000003007212 */ /* 0x000fc600078e3cff */
        /* <DEDUP_REMOVED lines=9> */
[----:B--2---:R0:W-:Y:S04]  /*22770*/  STS.128 [R0], R12 ;  /* 0x0000000c00007388 */ /* 0x0041e80000000c00 */
[----:B0-----:R-:W2:Y:S04]  /*22780*/  LDL.LU.64 R14, [R1+0x1218] ;  /* 0x00121800010e7983 */ /* 0x001ea80000300a00 */
[----:B------:R-:W2:Y:S04]  /*22790*/  LDL.LU.64 R12, [R1+0x1210] ;  /* 0x00121000010c7983 */ /* 0x000ea80000300a00 */
[----:B--2---:R0:W-:Y:S04]  /*227a0*/  STS.128 [R0+0x80], R12 ;  /* 0x0000800c00007388 */ /* 0x0041e80000000c00 */
[----:B0-----:R-:W2:Y:S04]  /*227b0*/  LDL.LU.64 R14, [R1+0x1208] ;  /* 0x00120800010e7983 */ /* 0x001ea80000300a00 */
[----:B------:R-:W2:Y:S04]  /*227c0*/  LDL.LU.64 R12, [R1+0x1200] ;  /* 0x00120000010c7983 */ /* 0x000ea80000300a00 */
[----:B--2---:R0:W-:Y:S04]  /*227d0*/  STS.128 [R0+0x400], R12 ;  /* 0x0004000c00007388 */ /* 0x0041e80000000c00 */
[----:B0-----:R-:W2:Y:S04]  /*227e0*/  LDL.LU.64 R14, [R1+0x11f8] ;  /* 0x0011f800010e7983 */ /* 0x001ea80000300a00 */
[----:B------:R-:W2:Y:S01]  /*227f0*/  LDL.LU.64 R12, [R1+0x11f0] ;  /* 0x0011f000010c7983 */ /* 0x000ea20000300a00 */
[----:B------:R-:W-:-:S02]  /*22800*/  LOP3.LUT R28, R2, 0x20, RZ, 0x3c, !PT ;  /* 0x00000020021c7812 */ /* 0x000fc400078e3cff */
[C---:B------:R-:W-:Y:S02]  /*22810*/  LOP3.LUT R29, R2.reuse, 0x40, RZ, 0x3c, !PT ;  /* 0x00000040021d7812 */ /* 0x040fe400078e3cff */
[----:B------:R-:W-:Y:S01]  /*22820*/  LOP3.LUT R3, R2, 0x60, RZ, 0x3c, !PT ;  /* 0x0000006002037812 */ /* 0x000fe200078e3cff */
[----:B--2---:R-:W-:Y:S04]  /*22830*/  STS.128 [R0+0x480], R12 ;  /* 0x0004800c00007388 */ /* 0x004fe80000000c00 */
[----:B------:R-:W-:Y:S06]  /*22840*/  BAR.SYNC.DEFER_BLOCKING 0x0 ;  /* 0x0000000000007b1d */ /* 0x000fec0000010000 */
[----:B------:R-:W0:Y:S04]  /*22850*/  LDS.128 R12, [R2] ;  /* 0x00000000020c7984 */ /* 0x000e280000000c00 */
[----:B0-----:R-:W-:Y:S04]  /*22860*/  STL.64 [R1+0x70], R12 ;  /* 0x0000700c01007387 */ /* 0x001fe80000100a00 */
[----:B------:R-:W-:Y:S04]  /*22870*/  STL.64 [R1+0x78], R14 ;  /* 0x0000780e01007387 */ /* 0x000fe80000100a00 */
[----:B------:R-:W0:Y:S04]  /*22880*/  LDS.128 R12, [R28] ;  /* 0x000000001c0c7984 */ /* 0x000e280000000c00 */
[----:B0-----:R-:W-:Y:S04]  /*22890*/  STL.64 [R1+0x80], R12 ;  /* 0x0000800c01007387 */ /* 0x001fe80000100a00 */
[----:B------:R-:W-:Y:S04]  /*228a0*/  STL.64 [R1+0x88], R14 ;  /* 0x0000880e01007387 */ /* 0x000fe80000100a00 */
[----:B------:R-:W0:Y:S04]  /*228b0*/  LDS.128 R12, [R29] ;  /* 0x000000001d0c7984 */ /* 0x000e280000000c00 */
[----:B0-----:R-:W-:Y:S04]  /*228c0*/  STL.64 [R1+0x100], R12 ;  /* 0x0001000c01007387 */ /* 0x001fe80000100a00 */
[----:B------:R-:W-:Y:S04]  /*228d0*/  STL.64 [R1+0x108], R14 ;  /* 0x0001080e01007387 */ /* 0x000fe80000100a00 */
[----:B------:R-:W0:Y:S04]  /*228e0*/  LDS.128 R12, [R3] ;  /* 0x00000000030c7984 */ /* 0x000e280000000c00 */
[----:B------:R-:W-:Y:S06]  /*228f0*/  BAR.SYNC.DEFER_BLOCKING 0x0 ;  /* 0x0000000000007b1d */ /* 0x000fec0000010000 */
[----:B0-----:R-:W-:Y:S04]  /*22900*/  STL.64 [R1+0x140], R12 ;  /* 0x0001400c01007387 */ /* 0x001fe80000100a00 */
[----:B------:R0:W-:Y:S04]  /*22910*/  STL.64 [R1+0x148], R14 ;  /* 0x0001480e01007387 */ /* 0x0001e80000100a00 */
[----:B0-----:R-:W2:Y:S04]  /*22920*/  LDL.LU.64 R14, [R1+0x11e8] ;  /* 0x0011e800010e7983 */ /* 0x001ea80000300a00 */
[----:B------:R-:W2:Y:S04]  /*22930*/  LDL.LU.64 R12, [R1+0x11e0] ;  /* 0x0011e000010c7983 */ /* 0x000ea80000300a00 */
[----:B---3--:R0:W-:Y:S04]  /*22940*/  STS.128 [R0], R24 ;  /* 0x0000001800007388 */ /* 0x0081e80000000c00 */
[----:B----4-:R1:W-:Y:S04]  /*22950*/  STS.128 [R0+0x80], R4 ;  /* 0x0000800400007388 */ /* 0x0103e80000000c00 */
[----:B------:R3:W-:Y:S04]  /*22960*/  STS.128 [R0+0x400], R8 ;  /* 0x0004000800007388 */ /* 0x0007e80000000c00 */
[----:B0-----:R-:W4:Y:S04]  /*22970*/  LDL.LU.64 R26, [R1+0x11d8] ;  /* 0x0011d800011a7983 */ /* 0x001f280000300a00 */
[----:B------:R-:W4:Y:S04]  /*22980*/  LDL.LU.64 R24, [R1+0x11d0] ;  /* 0x0011d00001187983 */ /* 0x000f280000300a00 */
[----:B-1----:R-:W4:Y:S04]  /*22990*/  LDL.LU.64 R6, [R1+0x11c8] ;  /* 0x0011c80001067983 */ /* 0x002f280000300a00 */
[----:B------:R-:W4:Y:S04]  /*229a0*/  LDL.LU.64 R4, [R1+0x11c0] ;  /* 0x0011c00001047983 */ /* 0x000f280000300a00 */
[----:B---3--:R-:W3:Y:S04]  /*229b0*/  LDL.LU.64 R10, [R1+0x11b8] ;  /* 0x0011b800010a7983 */ /* 0x008ee80000300a00 */
[----:B------:R-:W3:Y:S04]  /*229c0*/  LDL.LU.64 R8, [R1+0x11b0] ;  /* 0x0011b00001087983 */ /* 0x000ee80000300a00 */
        /* <DEDUP_REMOVED lines=13> */
[----:B------:R-:W-:Y:S04]  /*22aa0*/  STS.128 [R0], R16 ;  /* 0x0000001000007388 */ /* 0x000fe80000000c00 */
[----:B------:R-:W-:Y:S04]  /*22ab0*/  STS.128 [R0+0x80], R20 ;  /* 0x0000801400007388 */ /* 0x000fe80000000c00 */
[----:B0-----:R-:W-:Y:S04]  /*22ac0*/  STL.64 [R1+0x130], R12 ;  /* 0x0001300c01007387 */ /* 0x001fe80000100a00 */
[----:B------:R0:W-:Y:S04]  /*22ad0*/  STL.64 [R1+0x138], R14 ;  /* 0x0001380e01007387 */ /* 0x0001e80000100a00 */
[----:B0-----:R-:W2:Y:S04]  /*22ae0*/  LDL.LU.64 R14, [R1+0x11a8] ;  /* 0x0011a800010e7983 */ /* 0x001ea80000300a00 */
[----:B------:R-:W2:Y:S04]  /*22af0*/  LDL.LU.64 R12, [R1+0x11a0] ;  /* 0x0011a000010c7983 */ /* 0x000ea80000300a00 */
[----:B------:R-:W2:Y:S04]  /*22b00*/  LDL.LU.64 R18, [R1+0x1198] ;  /* 0x0011980001127983 */ /* 0x000ea80000300a00 */
[----:B------:R-:W2:Y:S04]  /*22b10*/  LDL.LU.64 R16, [R1+0x1190] ;  /* 0x0011900001107983 */ /* 0x000ea80000300a00 */
[----:B------:R-:W2:Y:S04]  /*22b20*/  LDL.LU.64 R22, [R1+0x1188] ;  /* 0x0011880001167983 */ /* 0x000ea80000300a00 */
[----:B------:R-:W2:Y:S04]  /*22b30*/  LDL.LU.64 R20, [R1+0x1180] ;  /* 0x0011800001147983 */ /* 0x000ea80000300a00 */
[----:B----4-:R-:W-:Y:S04]  /*22b40*/  STS.128 [R0+0x400], R24 ;  /* 0x0004001800007388 */ /* 0x010fe80000000c00 */
[----:B------:R-:W-:Y:S04]  /*22b50*/  STS.128 [R0+0x480], R4 ;  /* 0x0004800400007388 */ /* 0x000fe80000000c00 */
[----:B------:R-:W-:Y:S06]  /*22b60*/  BAR.SYNC.DEFER_BLOCKING 0x0 ;  /* 0x0000000000007b1d */ /* 0x000fec0000010000 */
[----:B------:R-:W0:Y:S04]  /*22b70*/  LDS.128 R24, [R2] ;  /* 0x0000000002187984 */ /* 0x000e280000000c00 */
[----:B------:R-:W1:Y:S04]  /*22b80*/  LDS.128 R4, [R28] ;  /* 0x000000001c047984 */ /* 0x000e680000000c00 */
[----:B0-----:R-:W-:Y:S04]  /*22b90*/  STL.64 [R1+0x10], R24 ;  /* 0x0000101801007387 */ /* 0x001fe80000100a00 */
[----:B------:R-:W-:Y:S04]  /*22ba0*/  STL.64 [R1+0x18], R26 ;  /* 0x0000181a01007387 */ /* 0x000fe80000100a00 */
[----:B-1----:R-:W-:Y:S04]  /*22bb0*/  STL.64 [R1+0x40], R4 ;  /* 0x0000400401007387 */ /* 0x002fe80000100a00 */
[----:B------:R-:W-:Y:S04]  /*22bc0*/  STL.64 [R1+0x48], R6 ;  /* 0x0000480601007387 */ /* 0x000fe80000100a00 */
[----:B------:R-:W0:Y:S04]  /*22bd0*/  LDS.128 R24, [R29] ;  /* 0x000000001d187984 */ /* 0x000e280000000c00 */
[----:B------:R-:W1:Y:S04]  /*22be0*/  LDS.128 R4, [R3] ;  /* 0x0000000003047984 */ /* 0x000e680000000c00 */
[----:B------:R-:W-:Y:S06]  /*22bf0*/  BAR.SYNC.DEFER_BLOCKING 0x0 ;  /* 0x0000000000007b1d */ /* 0x000fec0000010000 */
[----:B---3--:R-:W-:Y:S04]  /*22c00*/  STS.128 [R0], R8 ;  /* 0x0000000800007388 */ /* 0x008fe80000000c00 */
[----:B0-----:R-:W-:Y:S04]  /*22c10*/  STL.64 [R1+0x60], R24 ;  /* 0x0000601801007387 */ /* 0x001fe80000100a00 */
[----:B------:R-:W-:Y:S04]  /*22c20*/  STL.64 [R1+0x68], R26 ;  /* 0x0000681a01007387 */ /* 0x000fe80000100a00 */
[----:B-1----:R-:W-:Y:S04]  /*22c30*/  STL.64 [R1+0x120], R4 ;  /* 0x0001200401007387 */ /* 0x002fe80000100a00 */
[----:B------:R-:W-:Y:S04]  /*22c40*/  STL.64 [R1+0x128], R6 ;  /* 0x0001280601007387 */ /* 0x000fe80000100a00 */
[----:B--2---:R-:W-:Y:S04]  /*22c50*/  STS.128 [R0+0x80], R12 ;  /* 0x0000800c00007388 */ /* 0x004fe80000000c00 */
[----:B------:R-:W-:Y:S04]  /*22c60*/  STS.128 [R0+0x400], R16 ;  /* 0x0004001000007388 */ /* 0x000fe80000000c00 */
[----:B------:R-:W-:Y:S04]  /*22c70*/  STS.128 [R0+0x480], R20 ;  /* 0x0004801400007388 */ /* 0x000fe80000000c00 */
[----:B------:R-:W-:Y:S06]  /*22c80*/  BAR.SYNC.DEFER_BLOCKING 0x0 ;  /* 0x0000000000007b1d */ /* 0x000fec0000010000 */
[----:B------:R-:W0:Y:S04]  /*22c90*/  LDS.128 R4, [R2] ;  /* 0x0000000002047984 */ /* 0x000e280000000c00 */
[----:B------:R-:W-:Y:S01]  /*22ca0*/  LDS.128 R24, [R3] ;  /* 0x0000000003187984 */ /* 0x000fe20000000c00 */
[----:B0-----:R-:W-:-:S03]  /*22cb0*/  IMAD.MOV.U32 R20, RZ, RZ, R4 ;  /* 0x000000ffff147224 */ /* 0x001fc600078e0004 */
[----:B------:R-:W-:Y:S01]  /*22cc0*/  STL.64 [R1+0x8], R6 ;  /* 0x0000080601007387 */ /* 0x000fe20000100a00 */
[----:B------:R-:W-:-:S03]  /*22cd0*/  IMAD.MOV.U32 R21, RZ, RZ, R5 ;  /* 0x000000ffff157224 */ /* 0x000fc600078e0005 */
[----:B------:R-:W0:Y:S04]  /*22ce0*/  LDS.128 R4, [R28] ;  /* 0x000000001c047984 */ /* 0x000e280000000c00 */
[----:B------:R-:W-:Y:S04]  /*22cf0*/  STL [R1+0x1010], R22 ;  /* 0x0010101601007387 */ /* 0x000fe80000100800 */
[----:B------:R1:W-:Y:S04]  /*22d00*/  STL.64 [R1+0x1008], R20 ;  /* 0x0010081401007387 */ /* 0x0003e80000100a00 */
[----:B0-----:R-:W-:Y:S04]  /*22d10*/  STL [R1+0x24], R5 ;  /* 0x0000240501007387 */ /* 0x001fe80000100800 */
[----:B------:R-:W-:Y:S04]  /*22d20*/  STL.64 [R1+0x28], R6 ;  /* 0x0000280601007387 */ /* 0x000fe80000100a00 */
[----:B------:R-:W2:Y:S04]  /*22d30*/  LDL.LU R8, [R1+0x190] ;  /* 0x0001900001087983 */ /* 0x000ea80000300800 */
[----:B------:R-:W2:Y:S04]  /*22d40*/  LDL.LU R9, [R1+0x194] ;  /* 0x0001940001097983 */ /* 0x000ea80000300800 */
[----:B------:R-:W3:Y:S04]  /*22d50*/  LDL.LU R10, [R1+0x198] ;  /* 0x00019800010a7983 */ /* 0x000ee80000300800 */
[----:B------:R-:W3:Y:S04]  /*22d60*/  LDL.LU R11, [R1+0x19c] ;  /* 0x00019c00010b7983 */ /* 0x000ee80000300800 */
[----:B---3--:R-:W-:Y:S04]  /*22d70*/  STL.64 [R1+0x1128], R10 ;  /* 0x0011280a01007387 */ /* 0x008fe80000100a00 */
[----:B--2---:R-:W-:Y:S04]  /*22d80*/  STL.64 [R1+0x1120], R8 ;  /* 0x0011200801007387 */ /* 0x004fe80000100a00 */
[----:B------:R-:W2:Y:S04]  /*22d90*/  LDL.LU R12, [R1+0x180] ;  /* 0x00018000010c7983 */ /* 0x000ea80000300800 */
[----:B------:R-:W2:Y:S04]  /*22da0*/  LDL.LU R13, [R1+0x184] ;  /* 0x00018400010d7983 */ /* 0x000ea80000300800 */
[----:B------:R-:W3:Y:S04]  /*22db0*/  LDL.LU R14, [R1+0x188] ;  /* 0x00018800010e7983 */ /* 0x000ee80000300800 */
[----:B------:R-:W3:Y:S04]  /*22dc0*/  LDL.LU R15, [R1+0x18c] ;  /* 0x00018c00010f7983 */ /* 0x000ee80000300800 */
[----:B---3--:R-:W-:Y:S04]  /*22dd0*/  STL.64 [R1+0x1138], R14 ;  /* 0x0011380e01007387 */ /* 0x008fe80000100a00 */
[----:B--2---:R-:W-:Y:S04]  /*22de0*/  STL.64 [R1+0x1130], R12 ;  /* 0x0011300c01007387 */ /* 0x004fe80000100a00 */
[----:B-1----:R-:W2:Y:S04]  /*22df0*/  LDL.LU R20, [R1+0x170] ;  /* 0x0001700001147983 */ /* 0x002ea80000300800 */
        /* <DEDUP_REMOVED lines=9> */
[----:B------:R-:W-:-:S03]  /*22e90*/  IMAD.MOV.U32 R18, RZ, RZ, R4 ;  /* 0x000000ffff127224 */ /* 0x000fc600078e0004 */
[----:B------:R-:W0:Y:S04]  /*22ea0*/  LDS.128 R4, [R29] ;  /* 0x000000001d047984 */ /* 0x000e280000000c00 */
[----:B------:R-:W-:Y:S06]  /*22eb0*/  BAR.SYNC.DEFER_BLOCKING 0x0 ;  /* 0x0000000000007b1d */ /* 0x000fec0000010000 */
[----:B---3--:R-:W-:Y:S04]  /*22ec0*/  STL.64 [R1+0x1158], R22 ;  /* 0x0011581601007387 */ /* 0x008fe80000100a00 */
[----:B--2---:R1:W-:Y:S04]  /*22ed0*/  STL.64 [R1+0x1150], R20 ;  /* 0x0011501401007387 */ /* 0x0043e80000100a00 */
[----:B-1----:R-:W2:Y:S04]  /*22ee0*/  LDL.LU R20, [R1+0xc0] ;  /* 0x0000c00001147983 */ /* 0x002ea80000300800 */
[----:B------:R-:W2:Y:S04]  /*22ef0*/  LDL.LU R21, [R1+0xc4] ;  /* 0x0000c40001157983 */ /* 0x000ea80000300800 */
[----:B------:R-:W3:Y:S04]  /*22f00*/  LDL.LU R22, [R1+0xc8] ;  /* 0x0000c80001167983 */ /* 0x000ee80000300800 */
[----:B------:R-:W3:Y:S04]  /*22f10*/  LDL.LU R23, [R1+0xcc] ;  /* 0x0000cc0001177983 */ /* 0x000ee80000300800 */
[----:B---3--:R-:W-:Y:S04]  /*22f20*/  STL.64 [R1+0x1168], R22 ;  /* 0x0011681601007387 */ /* 0x008fe80000100a00 */
[----:B--2---:R1:W-:Y:S04]  /*22f30*/  STL.64 [R1+0x1160], R20 ;  /* 0x0011601401007387 */ /* 0x0043e80000100a00 */
[----:B-1----:R-:W2:Y:S04]  /*22f40*/  LDL.LU R20, [R1+0xb0] ;  /* 0x0000b00001147983 */ /* 0x002ea80000300800 */
[----:B------:R-:W2:Y:S04]  /*22f50*/  LDL.LU R21, [R1+0xb4] ;  /* 0x0000b40001157983 */ /* 0x000ea80000300800 */
[----:B------:R-:W2:Y:S04]  /*22f60*/  LDL.LU R22, [R1+0xb8] ;  /* 0x0000b80001167983 */ /* 0x000ea80000300800 */
[----:B------:R-:W2:Y:S04]  /*22f70*/  LDL.LU R23, [R1+0xbc] ;  /* 0x0000bc0001177983 */ /* 0x000ea80000300800 */
[----:B------:R-:W3:Y:S04]  /*22f80*/  LDL.LU R8, [R1+0xf0] ;  /* 0x0000f00001087983 */ /* 0x000ee80000300800 */
[----:B------:R-:W3:Y:S04]  /*22f90*/  LDL.LU R9, [R1+0xf4] ;  /* 0x0000f40001097983 */ /* 0x000ee80000300800 */
[----:B------:R-:W3:Y:S04]  /*22fa0*/  LDL.LU R10, [R1+0xf8] ;  /* 0x0000f800010a7983 */ /* 0x000ee80000300800 */
[----:B------:R-:W3:Y:S04]  /*22fb0*/  LDL.LU R11, [R1+0xfc] ;  /* 0x0000fc00010b7983 */ /* 0x000ee80000300800 */
[----:B------:R-:W4:Y:S04]  /*22fc0*/  LDL.LU R12, [R1+0xe0] ;  /* 0x0000e000010c7983 */ /* 0x000f280000300800 */
[----:B------:R-:W4:Y:S04]  /*22fd0*/  LDL.LU R13, [R1+0xe4] ;  /* 0x0000e400010d7983 */ /* 0x000f280000300800 */
[----:B------:R-:W4:Y:S04]  /*22fe0*/  LDL.LU R14, [R1+0xe8] ;  /* 0x0000e800010e7983 */ /* 0x000f280000300800 */
[----:B------:R-:W4:Y:S04]  /*22ff0*/  LDL.LU R15, [R1+0xec] ;  /* 0x0000ec00010f7983 */ /* 0x000f280000300800 */
[----:B------:R1:W-:Y:S04]  /*23000*/  STL [R1+0x1014], R18 ;  /* 0x0010141201007387 */ /* 0x0003e80000100800 */
[----:B------:R-:W3:Y:S04]  /*23010*/  LDL.LU R16, [R1+0x160] ;  /* 0x0001600001107983 */ /* 0x000ee80000300800 */
[----:B------:R-:W3:Y:S04]  /*23020*/  LDL.LU R17, [R1+0x164] ;  /* 0x0001640001117983 */ /* 0x000ee80000300800 */
[----:B-1----:R-:W3:Y:S04]  /*23030*/  LDL.LU R18, [R1+0x168] ;  /* 0x0001680001127983 */ /* 0x002ee80000300800 */
[----:B------:R-:W3:Y:S04]  /*23040*/  LDL.LU R19, [R1+0x16c] ;  /* 0x00016c0001137983 */ /* 0x000ee80000300800 */
[----:B0-----:R-:W-:Y:S04]  /*23050*/  STL [R1+0x1004], R5 ;  /* 0x0010040501007387 */ /* 0x001fe80000100800 */
[----:B------:R0:W-:Y:S04]  /*23060*/  STL [R1+0x1000], R6 ;  /* 0x0010000601007387 */ /* 0x0001e80000100800 */
[----:B------:R-:W-:Y:S04]  /*23070*/  STL [R1+0xffc], R7 ;  /* 0x000ffc0701007387 */ /* 0x000fe80000100800 */
[----:B------:R-:W-:Y:S01]  /*23080*/  STL [R1+0x94], R25 ;  /* 0x0000941901007387 */ /* 0x000fe20000100800 */
[----:B0-----:R-:W-:-:S03]  /*23090*/  IMAD.MOV.U32 R6, RZ, RZ, R24 ;  /* 0x000000ffff067224 */ /* 0x001fc600078e0018 */
[----:B------:R0:W-:Y:S04]  /*230a0*/  STL.64 [R1+0x98], R26 ;  /* 0x0000981a01007387 */ /* 0x0001e80000100a00 */
[----:B0-----:R-:W3:Y:S04]  /*230b0*/  LDL.LU.64 R26, [R1+0x1178] ;  /* 0x00117800011a7983 */ /* 0x001ee80000300a00 */
[----:B------:R-:W3:Y:S04]  /*230c0*/  LDL.LU.64 R24, [R1+0x1170] ;  /* 0x0011700001187983 */ /* 0x000ee80000300a00 */
[----:B------:R-:W-:Y:S04]  /*230d0*/  STL [R1+0x102c], R6 ;  /* 0x00102c0601007387 */ /* 0x000fe80000100800 */
[----:B------:R0:W-:Y:S04]  /*230e0*/  STL [R1+0x1028], R4 ;  /* 0x0010280401007387 */ /* 0x0001e80000100800 */
[----:B0-----:R-:W4:Y:S04]  /*230f0*/  LDL.LU R4, [R1+0x150] ;  /* 0x0001500001047983 */ /* 0x001f280000300800 */
[----:B------:R-:W4:Y:S04]  /*23100*/  LDL.LU R5, [R1+0x154] ;  /* 0x0001540001057983 */ /* 0x000f280000300800 */
[----:B------:R-:W4:Y:S04]  /*23110*/  LDL.LU R6, [R1+0x158] ;  /* 0x0001580001067983 */ /* 0x000f280000300800 */
[----:B------:R-:W4:Y:S04]  /*23120*/  LDL.LU R7, [R1+0x15c] ;  /* 0x00015c0001077983 */ /* 0x000f280000300800 */
[----:B--2---:R-:W-:Y:S04]  /*23130*/  STS.128 [R0+0x80], R20 ;  /* 0x0000801400007388 */ /* 0x004fe80000000c00 */
[----:B---3--:R0:W-:Y:S04]  /*23140*/  STS.128 [R0], R24 ;  /* 0x0000001800007388 */ /* 0x0081e80000000c00 */
[----:B0-----:R-:W2:Y:S04]  /*23150*/  LDL.LU R24, [R1+0x110] ;  /* 0x0001100001187983 */ /* 0x001ea80000300800 */
[----:B------:R-:W2:Y:S04]  /*23160*/  LDL.LU R25, [R1+0x114] ;  /* 0x0001140001197983 */ /* 0x000ea80000300800 */
[----:B------:R-:W2:Y:S04]  /*23170*/  LDL.LU R26, [R1+0x118] ;  /* 0x00011800011a7983 */ /* 0x000ea80000300800 */
[----:B------:R-:W2:Y:S04]  /*23180*/  LDL.LU R27, [R1+0x11c] ;  /* 0x00011c00011b7983 */ /* 0x000ea80000300800 */
[----:B------:R-:W3:Y:S04]  /*23190*/  LDL.LU.64 R22, [R1+0x1168] ;  /* 0x0011680001167983 */ /* 0x000ee80000300a00 */
[----:B------:R-:W3:Y:S04]  /*231a0*/  LDL.LU.64 R20, [R1+0x1160] ;  /* 0x0011600001147983 */ /* 0x000ee80000300a00 */
[----:B---3--:R0:W-:Y:S04]  /*231b0*/  STS.128 [R0+0x400], R20 ;  /* 0x0004001400007388 */ /* 0x0081e80000000c00 */
[----:B0-----:R-:W3:Y:S04]  /*231c0*/  LDL.LU.64 R22, [R1+0x1158] ;  /* 0x0011580001167983 */ /* 0x001ee80000300a00 */
[----:B------:R-:W3:Y:S04]  /*231d0*/  LDL.LU.64 R20, [R1+0x1150] ;  /* 0x0011500001147983 */ /* 0x000ee80000300a00 */
[----:B---3--:R-:W-:Y:S04]  /*231e0*/  STS.128 [R0+0x480], R20 ;  /* 0x0004801400007388 */ /* 0x008fe80000000c00 */
        /* <DEDUP_REMOVED lines=12> */
[----:B----4-:R-:W-:Y:S04]  /*232b0*/  STS.128 [R0], R12 ;  /* 0x0000000c00007388 */ /* 0x010fe80000000c00 */
[----:B------:R-:W-:Y:S04]  /*232c0*/  STS.128 [R0+0x80], R8 ;  /* 0x0000800800007388 */ /* 0x000fe80000000c00 */
[----:B0-----:R-:W-:Y:S04]  /*232d0*/  STL.64 [R1+0x220], R20 ;  /* 0x0002201401007387 */ /* 0x001fe80000100a00 */
[----:B------:R0:W-:Y:S04]  /*232e0*/  STL.64 [R1+0x228], R22 ;  /* 0x0002281601007387 */ /* 0x0001e80000100a00 */
[----:B0-----:R-:W3:Y:S04]  /*232f0*/  LDL.LU.64 R22, [R1+0x1148] ;  /* 0x0011480001167983 */ /* 0x001ee80000300a00 */
[----:B------:R-:W3:Y:S04]  /*23300*/  LDL.LU.64 R20, [R1+0x1140] ;  /* 0x0011400001147983 */ /* 0x000ee80000300a00 */
[----:B------:R-:W4:Y:S04]  /*23310*/  LDL.LU.64 R14, [R1+0x1138] ;  /* 0x00113800010e7983 */ /* 0x000f280000300a00 */
[----:B------:R-:W4:Y:S04]  /*23320*/  LDL.LU.64 R12, [R1+0x1130] ;  /* 0x00113000010c7983 */ /* 0x000f280000300a00 */
[----:B------:R-:W4:Y:S04]  /*23330*/  LDL.LU.64 R10, [R1+0x1128] ;  /* 0x00112800010a7983 */ /* 0x000f280000300a00 */
[----:B------:R-:W4:Y:S04]  /*23340*/  LDL.LU.64 R8, [R1+0x1120] ;  /* 0x0011200001087983 */ /* 0x000f280000300a00 */
[----:B--2---:R-:W-:Y:S04]  /*23350*/  STS.128 [R0+0x400], R24 ;  /* 0x0004001800007388 */ /* 0x004fe80000000c00 */
        /* <DEDUP_REMOVED lines=11> */
[----:B------:R-:W-:Y:S04]  /*23410*/  STS.128 [R0], R16 ;  /* 0x0000001000007388 */ /* 0x000fe80000000c00 */
[----:B0-----:R-:W-:Y:S04]  /*23420*/  STL.64 [R1+0x1f0], R24 ;  /* 0x0001f01801007387 */ /* 0x001fe80000100a00 */
[----:B------:R-:W-:Y:S04]  /*23430*/  STL.64 [R1+0x1f8], R26 ;  /* 0x0001f81a01007387 */ /* 0x000fe80000100a00 */
[----:B-1----:R-:W-:Y:S04]  /*23440*/  STL.64 [R1+0x210], R4 ;  /* 0x0002100401007387 */ /* 0x002fe80000100a00 */
[----:B------:R-:W-:Y:S04]  /*23450*/  STL.64 [R1+0x218], R6 ;  /* 0x0002180601007387 */ /* 0x000fe80000100a00 */
[----:B---3--:R0:W-:Y:S04]  /*23460*/  STS.128 [R0+0x80], R20 ;  /* 0x0000801400007388 */ /* 0x0081e80000000c00 */
[----:B----4-:R-:W-:Y:S04]  /*23470*/  STS.128 [R0+0x400], R12 ;  /* 0x0004000c00007388 */ /* 0x010fe80000000c00 */
[----:B------:R-:W-:Y:S04]  /*23480*/  STS.128 [R0+0x480], R8 ;  /* 0x0004800800007388 */ /* 0x000fe80000000c00 */
[----:B------:R-:W-:Y:S06]  /*23490*/  BAR.SYNC.DEFER_BLOCKING 0x0 ;  /* 0x0000000000007b1d */ /* 0x000fec0000010000 */
[----:B0-----:R-:W2:Y:S04]  /*234a0*/  LDL.LU R20, [R1+0x330] ;  /* 0x0003300001147983 */ /* 0x001ea80000300800 */
[----:B------:R-:W0:Y:S04]  /*234b0*/  LDS.128 R8, [R2] ;  /* 0x0000000002087984 */ /* 0x000e280000000c00 */
[----:B------:R-:W1:Y:S04]  /*234c0*/  LDS.128 R4, [R28] ;  /* 0x000000001c047984 */ /* 0x000e680000000c00 */
[----:B0-----:R-:W-:Y:S04]  /*234d0*/  STL.64 [R1+0xd0], R8 ;  /* 0x0000d00801007387 */ /* 0x001fe80000100a00 */
[----:B------:R-:W-:Y:S04]  /*234e0*/  STL.64 [R1+0xd8], R10 ;  /* 0x0000d80a01007387 */ /* 0x000fe80000100a00 */
[----:B-1----:R-:W-:Y:S04]  /*234f0*/  STL.64 [R1+0x110], R4 ;  /* 0x0001100401007387 */ /* 0x002fe80000100a00 */
[----:B------:R-:W-:Y:S04]  /*23500*/  STL.64 [R1+0x118], R6 ;  /* 0x0001180601007387 */ /* 0x000fe80000100a00 */
[----:B------:R-:W2:Y:S04]  /*23510*/  LDL.LU R21, [R1+0x334] ;  /* 0x0003340001157983 */ /* 0x000ea80000300800 */
[----:B------:R-:W3:Y:S04]  /*23520*/  LDL.LU R22, [R1+0x338] ;  /* 0x0003380001167983 */ /* 0x000ee80000300800 */
[----:B------:R-:W3:Y:S04]  /*23530*/  LDL.LU R23, [R1+0x33c] ;  /* 0x00033c0001177983 */ /* 0x000ee80000300800 */
[----:B------:R-:W0:Y:S04]  /*23540*/  LDS.128 R8, [R29] ;  /* 0x000000001d087984 */ /* 0x000e280000000c00 */
[----:B---3--:R-:W-:Y:S04]  /*23550*/  STL.64 [R1+0x10b8], R22 ;  /* 0x0010b81601007387 */ /* 0x008fe80000100a00 */
[----:B--2---:R1:W-:Y:S04]  /*23560*/  STL.64 [R1+0x10b0], R20 ;  /* 0x0010b01401007387 */ /* 0x0043e80000100a00 */
        /* <DEDUP_REMOVED lines=56> */
[----:B0-----:R-:W-:Y:S04]  /*238f0*/  STL.64 [R1+0x160], R8 ;  /* 0x0001600801007387 */ /* 0x001fe80000100a00 */
[----:B------:R-:W-:Y:S04]  /*23900*/  STL.64 [R1+0x168], R10 ;  /* 0x0001680a01007387 */ /* 0x000fe80000100a00 */
[----:B------:R-:W0:Y:S04]  /*23910*/  LDS.128 R8, [R3] ;  /* 0x0000000003087984 */ /* 0x000e280000000c00 */
[----:B------:R-:W-:Y:S06]  /*23920*/  BAR.SYNC.DEFER_BLOCKING 0x0 ;  /* 0x0000000000007b1d */ /* 0x000fec0000010000 */
[----:B0-----:R0:W-:Y:S04]  /*23930*/  STL.64 [R1+0x180], R8 ;  /* 0x0001800801007387 */ /* 0x0011e80000100a00 */
[----:B------:R1:W-:Y:S04]  /*23940*/  STL.64 [R1+0x188], R10 ;  /* 0x0001880a01007387 */ /* 0x0003e80000100a00 */
[----:B0-----:R-:W3:Y:S04]  /*23950*/  LDL.LU R8, [R1+0x440] ;  /* 0x0004400001087983 */ /* 0x001ee80000300800 */
[----:B------:R-:W3:Y:S04]  /*23960*/  LDL.LU R9, [R1+0x444] ;  /* 0x0004440001097983 */ /* 0x000ee80000300800 */
[----:B-1----:R-:W3:Y:S04]  /*23970*/  LDL.LU R10, [R1+0x448] ;  /* 0x00044800010a7983 */ /* 0x002ee80000300800 */
        /* <DEDUP_REMOVED lines=9> */
[----:B------:R-:W2:Y:S04]  /*23a10*/  LDL.LU.64 R20, [R1+0x10f0] ;  /* 0x0010f00001147983 */ /* 0x000ea80000300a00 */
        /* <DEDUP_REMOVED lines=17> */
[----:B---3--:R-:W-:Y:S04]  /*23b30*/  STS.128 [R0+0x80], R24 ;  /* 0x0000801800007388 */ /* 0x008fe80000000c00 */
[----:B--2---:R0:W-:Y:S04]  /*23b40*/  STS.128 [R0], R20 ;  /* 0x0000001400007388 */ /* 0x0041e80000000c00 */
[----:B0-----:R-:W2:Y:S04]  /*23b50*/  LDL.LU.64 R22, [R1+0x10d8] ;  /* 0x0010d80001167983 */ /* 0x001ea80000300a00 */
[----:B------:R-:W2:Y:S04]  /*23b60*/  LDL.LU.64 R20, [R1+0x10d0] ;  /* 0x0010d00001147983 */ /* 0x000ea80000300a00 */
[----:B------:R-:W3:Y:S04]  /*23b70*/  LDL.LU.64 R26, [R1+0x10c8] ;  /* 0x0010c800011a7983 */ /* 0x000ee80000300a00 */
[----:B------:R-:W3:Y:S04]  /*23b80*/  LDL.LU.64 R24, [R1+0x10c0] ;  /* 0x0010c00001187983 */ /* 0x000ee80000300a00 */
[----:B--2---:R0:W-:Y:S04]  /*23b90*/  STS.128 [R0+0x400], R20 ;  /* 0x0004001400007388 */ /* 0x0041e80000000c00 */
[----:B0-----:R-:W2:Y:S04]  /*23ba0*/  LDL.LU.64 R22, [R1+0x10b8] ;  /* 0x0010b80001167983 */ /* 0x001ea80000300a00 */
[----:B------:R-:W2:Y:S04]  /*23bb0*/  LDL.LU.64 R20, [R1+0x10b0] ;  /* 0x0010b00001147983 */ /* 0x000ea80000300a00 */
        /* <DEDUP_REMOVED lines=14> */
[----:B----4-:R-:W-:Y:S04]  /*23ca0*/  STS.128 [R0+0x80], R16 ;  /* 0x0000801000007388 */ /* 0x010fe80000000c00 */
[----:B------:R-:W-:Y:S04]  /*23cb0*/  STS.128 [R0+0x480], R12 ;  /* 0x0004800c00007388 */ /* 0x000fe80000000c00 */
[----:B0-----:R-:W-:Y:S04]  /*23cc0*/  STL.64 [R1+0x2d0], R24 ;  /* 0x0002d01801007387 */ /* 0x001fe80000100a00 */
[----:B------:R-:W-:Y:S04]  /*23cd0*/  STL.64 [R1+0x2d8], R26 ;  /* 0x0002d81a01007387 */ /* 0x000fe80000100a00 */
[----:B--2---:R-:W-:Y:S04]  /*23ce0*/  STS.128 [R0+0x400], R20 ;  /* 0x0004001400007388 */ /* 0x004fe80000000c00 */
[----:B------:R-:W-:Y:S06]  /*23cf0*/  BAR.SYNC.DEFER_BLOCKING 0x0 ;  /* 0x0000000000007b1d */ /* 0x000fec0000010000 */
[----:B------:R-:W0:Y:S04]  /*23d00*/  LDS.128 R4, [R2] ;  /* 0x0000000002047984 */ /* 0x000e280000000c00 */
[----:B------:R-:W1:Y:S04]  /*23d10*/  LDS.128 R16, [R28] ;  /* 0x000000001c107984 */ /* 0x000e680000000c00 */
[----:B------:R-:W2:Y:S04]  /*23d20*/  LDS.128 R12, [R29] ;  /* 0x000000001d0c7984 */ /* 0x000ea80000000c00 */
[----:B0-----:R-:W-:Y:S04]  /*23d30*/  STL.64 [R1+0x230], R4 ;  /* 0x0002300401007387 */ /* 0x001fe80000100a00 */
[----:B------:R-:W-:Y:S04]  /*23d40*/  STL.64 [R1+0x238], R6 ;  /* 0x0002380601007387 */ /* 0x000fe80000100a00 */
[----:B------:R-:W0:Y:S04]  /*23d50*/  LDS.128 R4, [R3] ;  /* 0x0000000003047984 */ /* 0x000e280000000c00 */
[----:B-1----:R1:W-:Y:S04]  /*23d60*/  STL.64 [R1+0x270], R16 ;  /* 0x0002701001007387 */ /* 0x0023e80000100a00 */
[----:B------:R3:W-:Y:S04]  /*23d70*/  STL.64 [R1+0x278], R18 ;  /* 0x0002781201007387 */ /* 0x0007e80000100a00 */
[----:B--2---:R-:W-:Y:S04]  /*23d80*/  STL.64 [R1+0x290], R12 ;  /* 0x0002900c01007387 */ /* 0x004fe80000100a00 */
[----:B------:R-:W-:Y:S04]  /*23d90*/  STL.64 [R1+0x298], R14 ;  /* 0x0002980e01007387 */ /* 0x000fe80000100a00 */
[----:B------:R-:W-:Y:S06]  /*23da0*/  BAR.SYNC.DEFER_BLOCKING 0x0 ;  /* 0x0000000000007b1d */ /* 0x000fec0000010000 */
[----:B0-----:R-:W-:Y:S04]  /*23db0*/  STL.64 [R1+0x2e0], R4 ;  /* 0x0002e00401007387 */ /* 0x001fe80000100a00 */
[----:B------:R-:W-:Y:S04]  /*23dc0*/  STL.64 [R1+0x2e8], R6 ;  /* 0x0002e80601007387 */ /* 0x000fe80000100a00 */
[----:B-1----:R-:W2:Y:S04]  /*23dd0*/  LDL.LU R16, [R1+0x6c0] ;  /* 0x0006c00001107983 */ /* 0x002ea80000300800 */
[----:B------:R-:W2:Y:S04]  /*23de0*/  LDL.LU R17, [R1+0x6c4] ;  /* 0x0006c40001117983 */ /* 0x000ea80000300800 */
[----:B---3--:R-:W3:Y:S04]  /*23df0*/  LDL.LU R18, [R1+0x6c8] ;  /* 0x0006c80001127983 */ /* 0x008ee80000300800 */
[----:B------:R-:W3:Y:S04]  /*23e00*/  LDL.LU R19, [R1+0x6cc] ;  /* 0x0006cc0001137983 */ /* 0x000ee80000300800 */
[----:B---3--:R-:W-:Y:S04]  /*23e10*/  STL.64 [R1+0x1068], R18 ;  /* 0x0010681201007387 */ /* 0x008fe80000100a00 */
[----:B--2---:R0:W-:Y:S04]  /*23e20*/  STL.64 [R1+0x1060], R16 ;  /* 0x0010601001007387 */ /* 0x0041e80000100a00 */
[----:B0-----:R-:W2:Y:S04]  /*23e30*/  LDL.LU R16, [R1+0x640] ;  /* 0x0006400001107983 */ /* 0x001ea80000300800 */
[----:B------:R-:W2:Y:S04]  /*23e40*/  LDL.LU R17, [R1+0x644] ;  /* 0x0006440001117983 */ /* 0x000ea80000300800 */
[----:B------:R-:W3:Y:S04]  /*23e50*/  LDL.LU R18, [R1+0x648] ;  /* 0x0006480001127983 */ /* 0x000ee80000300800 */
[----:B------:R-:W3:Y:S04]  /*23e60*/  LDL.LU R19, [R1+0x64c] ;  /* 0x00064c0001137983 */ /* 0x000ee80000300800 */
[----:B------:R-:W-:Y:S04]  /*23e70*/  STS.128 [R0], R8 ;  /* 0x0000000800007388 */ /* 0x000fe80000000c00 */
[----:B---3--:R-:W-:Y:S04]  /*23e80*/  STL.64 [R1+0x1078], R18 ;  /* 0x0010781201007387 */ /* 0x008fe80000100a00 */
[----:B--2---:R0:W-:Y:S04]  /*23e90*/  STL.64 [R1+0x1070], R16 ;  /* 0x0010701001007387 */ /* 0x0041e80000100a00 */
[----:B0-----:R-:W2:Y:S04]  /*23ea0*/  LDL.LU R16, [R1+0x630] ;  /* 0x0006300001107983 */ /* 0x001ea80000300800 */
[----:B------:R-:W2:Y:S04]  /*23eb0*/  LDL.LU R17, [R1+0x634] ;  /* 0x0006340001117983 */ /* 0x000ea80000300800 */
[----:B------:R-:W3:Y:S04]  /*23ec0*/  LDL.LU R18, [R1+0x638] ;  /* 0x0006380001127983 */ /* 0x000ee80000300800 */
[----:B------:R-:W3:Y:S04]  /*23ed0*/  LDL.LU R19, [R1+0x63c] ;  /* 0x00063c0001137983 */ /* 0x000ee80000300800 */
[----:B------:R-:W4:Y:S04]  /*23ee0*/  LDL.LU R8, [R1+0x530] ;  /* 0x0005300001087983 */ /* 0x000f280000300800 */
[----:B------:R-:W4:Y:S04]  /*23ef0*/  LDL.LU R9, [R1+0x534] ;  /* 0x0005340001097983 */ /* 0x000f280000300800 */
[----:B------:R-:W4:Y:S04]  /*23f00*/  LDL.LU R10, [R1+0x538] ;  /* 0x00053800010a7983 */ /* 0x000f280000300800 */
[----:B------:R-:W4:Y:S04]  /*23f10*/  LDL.LU R11, [R1+0x53c] ;  /* 0x00053c00010b7983 */ /* 0x000f280000300800 */
[----:B------:R-:W4:Y:S04]  /*23f20*/  LDL.LU R12, [R1+0x4b0] ;  /* 0x0004b000010c7983 */ /* 0x000f280000300800 */
[----:B------:R-:W4:Y:S04]  /*23f30*/  LDL.LU R13, [R1+0x4b4] ;  /* 0x0004b400010d7983 */ /* 0x000f280000300800 */
[----:B------:R-:W4:Y:S04]  /*23f40*/  LDL.LU R14, [R1+0x4b8] ;  /* 0x0004b800010e7983 */ /* 0x000f280000300800 */
[----:B------:R-:W4:Y:S04]  /*23f50*/  LDL.LU R15, [R1+0x4bc] ;  /* 0x0004bc00010f7983 */ /* 0x000f280000300800 */
        /* <DEDUP_REMOVED lines=16> */
[----:B------:R-:W2:Y:S04]  /*24060*/  LDL.LU R18, [R1+0x548] ;  /* 0x0005480001127983 */ /* 0x000ea80000300800 */
[----:B------:R-:W2:Y:S04]  /*24070*/  LDL.LU R19, [R1+0x54c] ;  /* 0x00054c0001137983 */ /* 0x000ea80000300800 */
[----:B----4-:R0:W-:Y:S04]  /*24080*/  STS.128 [R0+0x80], R12 ;  /* 0x0000800c00007388 */ /* 0x0101e80000000c00 */
[----:B------:R1:W-:Y:S04]  /*24090*/  STS.128 [R0+0x400], R8 ;  /* 0x0004000800007388 */ /* 0x0003e80000000c00 */
        /* <DEDUP_REMOVED lines=12> */
[----:B0-----:R-:W3:Y:S04]  /*24160*/  LDL.LU R12, [R1+0x8c0] ;  /* 0x0008c000010c7983 */ /* 0x001ee80000300800 */
[----:B------:R-:W3:Y:S04]  /*24170*/  LDL.LU R13, [R1+0x8c4] ;  /* 0x0008c400010d7983 */ /* 0x000ee80000300800 */
[----:B------:R-:W3:Y:S04]  /*24180*/  LDL.LU R14, [R1+0x8c8] ;  /* 0x0008c800010e7983 */ /* 0x000ee80000300800 */
[----:B------:R-:W3:Y:S04]  /*24190*/  LDL.LU R15, [R1+0x8cc] ;  /* 0x0008cc00010f7983 */ /* 0x000ee80000300800 */
[----:B-1----:R-:W3:Y:S04]  /*241a0*/  LDL.LU R8, [R1+0x8d0] ;  /* 0x0008d00001087983 */ /* 0x002ee80000300800 */
[----:B------:R-:W3:Y:S04]  /*241b0*/  LDL.LU R9, [R1+0x8d4] ;  /* 0x0008d40001097983 */ /* 0x000ee80000300800 */
[----:B------:R-:W3:Y:S04]  /*241c0*/  LDL.LU R10, [R1+0x8d8] ;  /* 0x0008d800010a7983 */ /* 0x000ee80000300800 */
[----:B------:R-:W3:Y:S04]  /*241d0*/  LDL.LU R11, [R1+0x8dc] ;  /* 0x0008dc00010b7983 */ /* 0x000ee80000300800 */
        /* <DEDUP_REMOVED lines=13> */
[----:B------:R0:W-:Y:S04]  /*242b0*/  STL.64 [R1+0x2c8], R18 ;  /* 0x0002c81201007387 */ /* 0x0001e80000100a00 */
[----:B0-----:R-:W2:Y:S04]  /*242c0*/  LDL.LU.64 R18, [R1+0x10a8] ;  /* 0x0010a80001127983 */ /* 0x001ea80000300a00 */
[----:B------:R-:W2:Y:S04]  /*242d0*/  LDL.LU.64 R16, [R1+0x10a0] ;  /* 0x0010a00001107983 */ /* 0x000ea80000300a00 */
[----:B------:R-:W-:Y:S06]  /*242e0*/  BAR.SYNC.DEFER_BLOCKING 0x0 ;  /* 0x0000000000007b1d */ /* 0x000fec0000010000 */
        /* <DEDUP_REMOVED lines=26> */
[----:B----4-:R-:W-:Y:S04]  /*24490*/  STS.128 [R0], R24 ;  /* 0x0000001800007388 */ /* 0x010fe80000000c00 */
[----:B---3--:R-:W-:Y:S04]  /*244a0*/  STS.128 [R0+0x80], R4 ;  /* 0x0000800400007388 */ /* 0x008fe80000000c00 */
[----:B------:R-:W-:Y:S04]  /*244b0*/  STS.128 [R0+0x480], R20 ;  /* 0x0004801400007388 */ /* 0x000fe80000000c00 */
[----:B--2---:R-:W-:Y:S04]  /*244c0*/  STS.128 [R0+0x400], R16 ;  /* 0x0004001000007388 */ /* 0x004fe80000000c00 */
[----:B------:R-:W-:Y:S06]  /*244d0*/  BAR.SYNC.DEFER_BLOCKING 0x0 ;  /* 0x0000000000007b1d */ /* 0x000fec0000010000 */
[----:B------:R-:W0:Y:S04]  /*244e0*/  LDS.128 R4, [R28] ;  /* 0x000000001c047984 */ /* 0x000e280000000c00 */
[----:B------:R-:W1:Y:S04]  /*244f0*/  LDS.128 R16, [R2] ;  /* 0x0000000002107984 */ /* 0x000e680000000c00 */
[----:B0-----:R-:W-:Y:S01]  /*24500*/  STL [R1+0x344], R5 ;  /* 0x0003440501007387 */ /* 0x001fe20000100800 */
[----:B------:R-:W-:-:S03]  /*24510*/  IMAD.MOV.U32 R26, RZ, RZ, R4 ;  /* 0x000000ffff1a7224 */ /* 0x000fc600078e0004 */
[----:B-1----:R-:W-:Y:S04]  /*24520*/  STL.64 [R1+0x310], R16 ;  /* 0x0003101001007387 */ /* 0x002fe80000100a00 */
[----:B------:R-:W-:Y:S04]  /*24530*/  STL.64 [R1+0x318], R18 ;  /* 0x0003181201007387 */ /* 0x000fe80000100a00 */
[----:B------:R-:W0:Y:S04]  /*24540*/  LDS.128 R16, [R29] ;  /* 0x000000001d107984 */ /* 0x000e280000000c00 */
[----:B------:R-:W-:Y:S04]  /*24550*/  STL.64 [R1+0x348], R6 ;  /* 0x0003480601007387 */ /* 0x000fe80000100a00 */
[----:B------:R-:W1:Y:S04]  /*24560*/  LDS.128 R4, [R3] ;  /* 0x0000000003047984 */ /* 0x000e680000000c00 */
[----:B------:R-:W-:Y:S04]  /*24570*/  STL [R1+0xfa4], R26 ;  /* 0x000fa41a01007387 */ /* 0x000fe80000100800 */
[----:B------:R-:W-:Y:S06]  /*24580*/  BAR.SYNC.DEFER_BLOCKING 0x0 ;  /* 0x0000000000007b1d */ /* 0x000fec0000010000 */
[----:B0-----:R-:W-:Y:S04]  /*24590*/  STL.64 [R1+0x390], R16 ;  /* 0x0003901001007387 */ /* 0x001fe80000100a00 */
[----:B------:R-:W-:Y:S04]  /*245a0*/  STL.64 [R1+0x398], R18 ;  /* 0x0003981201007387 */ /* 0x000fe80000100a00 */
[----:B-1----:R0:W-:Y:S04]  /*245b0*/  STL.64 [R1+0x3a0], R4 ;  /* 0x0003a00401007387 */ /* 0x0021e80000100a00 */
[----:B------:R1:W-:Y:S04]  /*245c0*/  STL.64 [R1+0x3a8], R6 ;  /* 0x0003a80601007387 */ /* 0x0003e80000100a00 */
[----:B0-----:R-:W2:Y:S04]  /*245d0*/  LDL.LU R4, [R1+0x930] ;  /* 0x0009300001047983 */ /* 0x001ea80000300800 */
[----:B------:R-:W2:Y:S04]  /*245e0*/  LDL.LU R5, [R1+0x934] ;  /* 0x0009340001057983 */ /* 0x000ea80000300800 */
[----:B-1----:R-:W3:Y:S04]  /*245f0*/  LDL.LU R6, [R1+0x938] ;  /* 0x0009380001067983 */ /* 0x002ee80000300800 */
        /* <DEDUP_REMOVED lines=26> */
[----:B------:R-:W3:Y:S04]  /*247a0*/  LDL.LU R14, [R1+0x978] ;  /* 0x00097800010e7983 */ /* 0x000ee80000300800 */
[----:B------:R-:W3:Y:S04]  /*247b0*/  LDL.LU R15, [R1+0x97c] ;  /* 0x00097c00010f7983 */ /* 0x000ee80000300800 */
[----:B------:R-:W-:Y:S04]  /*247c0*/  STS.128 [R0+0x80], R8 ;  /* 0x0000800800007388 */ /* 0x000fe80000000c00 */
[----:B--2---:R-:W-:Y:S04]  /*247d0*/  STS.128 [R0+0x400], R24 ;  /* 0x0004001800007388 */ /* 0x004fe80000000c00 */
[----:B---3--:R-:W-:Y:S04]  /*247e0*/  STL.64 [R1+0x1020], R14 ;  /* 0x0010200e01007387 */ /* 0x008fe80000100a00 */
[----:B----4-:R0:W-:Y:S04]  /*247f0*/  STL.64 [R1+0x1018], R12 ;  /* 0x0010180c01007387 */ /* 0x0101e80000100a00 */
        /* <DEDUP_REMOVED lines=12> */
[----:B------:R-:W2:Y:S04]  /*248c0*/  LDL.LU R8, [R1+0x980] ;  /* 0x0009800001087983 */ /* 0x000ea80000300800 */
[----:B------:R-:W2:Y:S04]  /*248d0*/  LDL.LU R9, [R1+0x984] ;  /* 0x0009840001097983 */ /* 0x000ea80000300800 */
[----:B------:R-:W2:Y:S04]  /*248e0*/  LDL.LU R10, [R1+0x988] ;  /* 0x00098800010a7983 */ /* 0x000ea80000300800 */
[----:B------:R-:W2:Y:S04]  /*248f0*/  LDL.LU R11, [R1+0x98c] ;  /* 0x00098c00010b7983 */ /* 0x000ea80000300800 */
[----:B------:R-:W2:Y:S04]  /*24900*/  LDL.LU.64 R26, [R1+0x1058] ;  /* 0x00105800011a7983 */ /* 0x000ea80000300a00 */
        /* <DEDUP_REMOVED lines=15> */
[----:B0-----:R-:W-:Y:S04]  /*24a00*/  STL.64 [R1+0x370], R24 ;  /* 0x0003701801007387 */ /* 0x001fe80000100a00 */
[----:B------:R0:W-:Y:S04]  /*24a10*/  STL.64 [R1+0x378], R26 ;  /* 0x0003781a01007387 */ /* 0x0001e80000100a00 */
[----:B0-----:R-:W2:Y:S04]  /*24a20*/  LDL.LU.64 R26, [R1+0x1048] ;  /* 0x00104800011a7983 */ /* 0x001ea80000300a00 */
[----:B------:R-:W2:Y:S04]  /*24a30*/  LDL.LU.64 R24, [R1+0x1040] ;  /* 0x0010400001187983 */ /* 0x000ea80000300a00 */
[----:B------:R-:W3:Y:S04]  /*24a40*/  LDL.LU.64 R6, [R1+0x1038] ;  /* 0x0010380001067983 */ /* 0x000ee80000300a00 */
[----:B------:R-:W3:Y:S04]  /*24a50*/  LDL.LU.64 R4, [R1+0x1030] ;  /* 0x0010300001047983 */ /* 0x000ee80000300a00 */
[----:B------:R-:W-:Y:S04]  /*24a60*/  STS.128 [R0+0x480], R12 ;  /* 0x0004800c00007388 */ /* 0x000fe80000000c00 */
[----:B--2---:R0:W-:Y:S04]  /*24a70*/  STS.128 [R0+0x80], R24 ;  /* 0x0000801800007388 */ /* 0x0041e80000000c00 */
[----:B---3--:R1:W-:Y:S04]  /*24a80*/  STS.128 [R0+0x400], R4 ;  /* 0x0004000400007388 */ /* 0x0083e80000000c00 */
[----:B------:R-:W-:Y:S06]  /*24a90*/  BAR.SYNC.DEFER_BLOCKING 0x0 ;  /* 0x0000000000007b1d */ /* 0x000fec0000010000 */
[----:B0-----:R-:W2:Y:S04]  /*24aa0*/  LDL R25, [R1+0x898] ;  /* 0x0008980001197983 */ /* 0x001ea80000100800 */
[----:B-1----:R-:W3:Y:S04]  /*24ab0*/  LDL.LU R6, [R1+0x102c] ;  /* 0x00102c0001067983 */ /* 0x002ee80000300800 */
[----:B------:R-:W2:Y:S04]  /*24ac0*/  LDL.LU R4, [R1+0x1028] ;  /* 0x0010280001047983 */ /* 0x000ea80000300800 */
[----:B------:R-:W2:Y:S04]  /*24ad0*/  LDL.LU R26, [R1+0x70] ;  /* 0x00007000011a7983 */ /* 0x000ea80000300800 */
[----:B------:R-:W0:Y:S04]  /*24ae0*/  LDS.128 R12, [R2] ;  /* 0x00000000020c7984 */ /* 0x000e280000000c00 */
[----:B------:R-:W-:Y:S04]  /*24af0*/  STL [R1+0xfd0], R2 ;  /* 0x000fd00201007387 */ /* 0x000fe80000100800 */
[----:B0-----:R-:W-:Y:S04]  /*24b00*/  STL.64 [R1+0x2f0], R12 ;  /* 0x0002f00c01007387 */ /* 0x001fe80000100a00 */
[----:B------:R-:W-:Y:S04]  /*24b10*/  STL.64 [R1+0x2f8], R14 ;  /* 0x0002f80e01007387 */ /* 0x000fe80000100a00 */
[----:B------:R-:W0:Y:S04]  /*24b20*/  LDS.128 R12, [R28] ;  /* 0x000000001c0c7984 */ /* 0x000e280000000c00 */
[----:B------:R-:W-:Y:S04]  /*24b30*/  STL [R1+0xfd4], R28 ;  /* 0x000fd41c01007387 */ /* 0x000fe80000100800 */
[----:B0-----:R-:W-:Y:S04]  /*24b40*/  STL.64 [R1+0x320], R12 ;  /* 0x0003200c01007387 */ /* 0x001fe80000100a00 */
[----:B------:R-:W-:Y:S04]  /*24b50*/  STL.64 [R1+0x328], R14 ;  /* 0x0003280e01007387 */ /* 0x000fe80000100a00 */
[----:B------:R-:W0:Y:S04]  /*24b60*/  LDS.128 R12, [R29] ;  /* 0x000000001d0c7984 */ /* 0x000e280000000c00 */
[----:B------:R-:W2:Y:S04]  /*24b70*/  LDL.LU R7, [R1+0x30] ;  /* 0x0000300001077983 */ /* 0x000ea80000300800 */
[----:B------:R1:W-:Y:S04]  /*24b80*/  STL [R1+0xfb8], R29 ;  /* 0x000fb81d01007387 */ /* 0x0003e80000100800 */
[----:B0-----:R-:W-:Y:S04]  /*24b90*/  STL.64 [R1+0x360], R12 ;  /* 0x0003600c01007387 */ /* 0x001fe80000100a00 */
[----:B------:R-:W-:Y:S04]  /*24ba0*/  STL.64 [R1+0x368], R14 ;  /* 0x0003680e01007387 */ /* 0x000fe80000100a00 */
[----:B------:R-:W0:Y:S04]  /*24bb0*/  LDS.128 R12, [R3] ;  /* 0x00000000030c7984 */ /* 0x000e280000000c00 */
[----:B-1----:R-:W2:Y:S04]  /*24bc0*/  LDL R29, [R1+0x89c] ;  /* 0x00089c00011d7983 */ /* 0x002ea80000100800 */
[----:B------:R-:W-:Y:S06]  /*24bd0*/  BAR.SYNC.DEFER_BLOCKING 0x0 ;  /* 0x0000000000007b1d */ /* 0x000fec0000010000 */
[----:B0-----:R-:W-:Y:S04]  /*24be0*/  STL.64 [R1+0x350], R12 ;  /* 0x0003500c01007387 */ /* 0x001fe80000100a00 */
[----:B------:R0:W-:Y:S04]  /*24bf0*/  STL.64 [R1+0x358], R14 ;  /* 0x0003580e01007387 */ /* 0x0001e80000100a00 */
[----:B0-----:R-:W3:Y:S04]  /*24c00*/  LDL.LU.64 R14, [R1+0x1020] ;  /* 0x00102000010e7983 */ /* 0x001ee80000300a00 */
[----:B------:R-:W3:Y:S04]  /*24c10*/  LDL.LU.64 R12, [R1+0x1018] ;  /* 0x00101800010c7983 */ /* 0x000ee80000300a00 */
[----:B------:R0:W-:Y:S04]  /*24c20*/  STS.128 [R0], R16 ;  /* 0x0000001000007388 */ /* 0x0001e80000000c00 */
[----:B----4-:R1:W-:Y:S04]  /*24c30*/  STS.128 [R0+0x80], R20 ;  /* 0x0000801400007388 */ /* 0x0103e80000000c00 */
[----:B0-----:R-:W4:Y:S04]  /*24c40*/  LDL.LU R18, [R1+0x1014] ;  /* 0x0010140001127983 */ /* 0x001f280000300800 */
[----:B-1----:R-:W4:Y:S04]  /*24c50*/  LDL.LU R22, [R1+0x1010] ;  /* 0x0010100001167983 */ /* 0x002f280000300800 */
[----:B------:R-:W4:Y:S04]  /*24c60*/  LDL.LU.64 R20, [R1+0x1008] ;  /* 0x0010080001147983 */ /* 0x000f280000300a00 */
[----:B------:R-:W4:Y:S04]  /*24c70*/  LDL.LU R5, [R1+0x10] ;  /* 0x0000100001057983 */ /* 0x000f280000300800 */
[----:B------:R-:W4:Y:S04]  /*24c80*/  LDL R2, [R1+0x900] ;  /* 0x0009000001027983 */ /* 0x000f280000100800 */
[----:B------:R-:W4:Y:S04]  /*24c90*/  LDL.LU R24, [R1+0x80] ;  /* 0x0000800001187983 */ /* 0x000f280000300800 */
[----:B------:R-:W4:Y:S04]  /*24ca0*/  LDL.LU R23, [R1+0x50] ;  /* 0x0000500001177983 */ /* 0x000f280000300800 */
[----:B------:R-:W4:Y:S04]  /*24cb0*/  LDL.LU R19, [R1+0x40] ;  /* 0x0000400001137983 */ /* 0x000f280000300800 */
[----:B------:R-:W4:Y:S04]  /*24cc0*/  LDL R28, [R1+0x904] ;  /* 0x00090400011c7983 */ /* 0x000f280000100800 */
[----:B------:R-:W4:Y:S04]  /*24cd0*/  LDL R27, [R1+0xa08] ;  /* 0x000a0800011b7983 */ /* 0x000f280000100800 */
[----:B------:R-:W-:Y:S01]  /*24ce0*/  STS.128 [R0+0x480], R8 ;  /* 0x0004800800007388 */ /* 0x000fe20000000c00 */
[----:B------:R-:W-:-:S02]  /*24cf0*/  IMAD.MOV.U32 R16, RZ, RZ, c[0x0][0x194] ;  /* 0x00006500ff107624 */ /* 0x000fc400078e00ff */
[C---:B--2---:R-:W-:Y:S01]  /*24d00*/  IMAD R3, R29.reuse, c[0x0][0x194], RZ ;  /* 0x000065001d037a24 */ /* 0x044fe200078e02ff */
[----:B------:R-:W-:-:S04]  /*24d10*/  ISETP.GE.AND P0, PT, R29, c[0x0][0x178], PT ;  /* 0x00005e001d007a0c */ /* 0x000fc80003f06270 */
[----:B------:R-:W-:Y:S01]  /*24d20*/  ISETP.LT.AND P0, PT, R25, c[0x0][0x17c], !P0 ;  /* 0x00005f0019007a0c */ /* 0x000fe20004701270 */
[----:B---3--:R0:W-:Y:S04]  /*24d30*/  STS.128 [R0+0x400], R12 ;  /* 0x0004000c00007388 */ /* 0x0081e80000000c00 */
[----:B------:R-:W-:Y:S01]  /*24d40*/  BAR.SYNC.DEFER_BLOCKING 0x0 ;  /* 0x0000000000007b1d */ /* 0x000fe20000010000 */
[----:B0-----:R-:W-:Y:S01]  /*24d50*/  LEA R14, P1, R3, c[0x0][0x170], 0x1 ;  /* 0x00005c00030e7a11 */ /* 0x001fe200078208ff */
[----:B------:R-:W-:-:S03]  /*24d60*/  IMAD R0, R25, c[0x0][0x198], RZ ;  /* 0x0000660019007a24 */ /* 0x000fc600078e02ff */
[----:B------:R-:W-:Y:S01]  /*24d70*/  LEA.HI.X.SX32 R15, R3, c[0x0][0x174], 0x1, P1 ;  /* 0x00005d00030f7a11 */ /* 0x000fe200008f0eff */
[----:B------:R-:W-:-:S04]  /*24d80*/  IMAD R3, R16, 0x80, R3 ;  /* 0x0000008010037824 */ /* 0x000fc800078e0203 */
[----:B------:R-:W-:Y:S01]  /*24d90*/  IMAD.WIDE R8, R0, 0x2, R14 ;  /* 0x0000000200087825 */ /* 0x000fe200078e020e */
[----:B------:R-:W-:-:S04]  /*24da0*/  LEA R12, P1, R3, c[0x0][0x170], 0x1 ;  /* 0x00005c00030c7a11 */ /* 0x000fc800078208ff */
[----:B------:R0:W-:Y:S01]  /*24db0*/  @P0 STG.E.U16 [R8.64], R26 ;  /* 0x0000001a08000986 */ /* 0x0001e2000c101504 */
[----:B------:R-:W-:Y:S02]  /*24dc0*/  ISETP.GE.AND P0, PT, R25, c[0x0][0x17c], PT ;  /* 0x00005f0019007a0c */ /* 0x000fe40003f06270 */
[----:B------:R-:W-:Y:S02]  /*24dd0*/  LEA.HI.X.SX32 R13, R3, c[0x0][0x174], 0x1, P1 ;  /* 0x00005d00030d7a11 */ /* 0x000fe400008f0eff */
[----:B----4-:R-:W-:Y:S01]  /*24de0*/  ISETP.LT.AND P2, PT, R2, c[0x0][0x178], !P0 ;  /* 0x00005e0002007a0c */ /* 0x010fe20004741270 */
[----:B------:R-:W-:Y:S02]  /*24df0*/  IMAD R3, R16, 0x80, R3 ;  /* 0x0000008010037824 */ /* 0x000fe400078e0203 */
[----:B0-----:R-:W-:-:S03]  /*24e00*/  IMAD.WIDE R8, R0, 0x2, R12 ;  /* 0x0000000200087825 */ /* 0x001fc600078e020c */
[----:B------:R-:W-:-:S07]  /*24e10*/  LEA R10, P1, R3, c[0x0][0x170], 0x1 ;  /* 0x00005c00030a7a11 */ /* 0x000fce00078208ff */
[----:B------:R0:W-:Y:S01]  /*24e20*/  @P2 STG.E.U16 [R8.64], R7 ;  /* 0x0000000708002986 */ /* 0x0001e2000c101504 */
[----:B------:R-:W-:Y:S02]  /*24e30*/  ISETP.LT.AND P2, PT, R28, c[0x0][0x178], !P0 ;  /* 0x00005e001c007a0c */ /* 0x000fe40004741270 */
[----:B------:R-:W-:Y:S01]  /*24e40*/  LEA.HI.X.SX32 R11, R3, c[0x0][0x174], 0x1, P1 ;  /* 0x00005d00030b7a11 */ /* 0x000fe200008f0eff */
[----:B------:R-:W-:-:S04]  /*24e50*/  IMAD R3, R16, 0x80, R3 ;  /* 0x0000008010037824 */ /* 0x000fc800078e0203 */
[----:B0-----:R-:W-:Y:S01]  /*24e60*/  IMAD.WIDE R8, R0, 0x2, R10 ;  /* 0x0000000200087825 */ /* 0x001fe200078e020a */
[----:B------:R-:W-:-:S05]  /*24e70*/  ISETP.LT.AND P1, PT, R27, c[0x0][0x178], !P0 ;  /* 0x00005e001b007a0c */ /* 0x000fca0004721270 */
[----:B------:R0:W-:Y:S02]  /*24e80*/  @P2 STG.E.U16 [R8.64], R5 ;  /* 0x0000000508002986 */ /* 0x0001e4000c101504 */
[----:B0-----:R-:W-:-:S04]  /*24e90*/  LEA R8, P2, R3, c[0x0][0x170], 0x1 ;  /* 0x00005c0003087a11 */ /* 0x001fc800078408ff */
[----:B------:R-:W-:Y:S02]  /*24ea0*/  LEA.HI.X.SX32 R9, R3, c[0x0][0x174], 0x1, P2 ;  /* 0x00005d0003097a11 */ /* 0x000fe400010f0eff */
[----:B------:R-:W-:-:S03]  /*24eb0*/  IADD3 R3, R25, 0x1, RZ ;  /* 0x0000000119037810 */ /* 0x000fc60007ffe0ff */
[----:B------:R-:W-:Y:S01]  /*24ec0*/  IMAD.WIDE R16, R0, 0x2, R8 ;  /* 0x0000000200107825 */ /* 0x000fe200078e0208 */
[----:B------:R-:W-:-:S04]  /*24ed0*/  ISETP.GE.AND P0, PT, R3, c[0x0][0x17c], PT ;  /* 0x00005f0003007a0c */ /* 0x000fc80003f06270 */
[----:B------:R0:W-:Y:S01]  /*24ee0*/  @P1 STG.E.U16 [R16.64], R20 ;  /* 0x0000001410001986 */ /* 0x0001e2000c101504 */
[----:B------:R-:W-:Y:S02]  /*24ef0*/  ISETP.LT.AND P1, PT, R29, c[0x0][0x178], !P0 ;  /* 0x00005e001d007a0c */ /* 0x000fe40004721270 */
[----:B------:R-:W-:Y:S02]  /*24f00*/  IADD3 R0, R0, c[0x0][0x198], RZ ;  /* 0x0000660000007a10 */ /* 0x000fe40007ffe0ff */
[----:B------:R-:W-:-:S03]  /*24f10*/  PRMT R3, R26, 0x7632, R3 ;  /* 0x000076321a037816 */ /* 0x000fc60000000003 */
[----:B0-----:R-:W-:-:S06]  /*24f20*/  IMAD.WIDE R16, R0, 0x2, R14 ;  /* 0x0000000200107825 */ /* 0x001fcc00078e020e */
[----:B------:R0:W-:Y:S01]  /*24f30*/  @P1 STG.E.U16 [R16.64], R3 ;  /* 0x0000000310001986 */ /* 0x0001e2000c101504 */
[----:B------:R-:W-:Y:S02]  /*24f40*/  ISETP.LT.AND P1, PT, R2, c[0x0][0x178], !P0 ;  /* 0x00005e0002007a0c */ /* 0x000fe40004721270 */
[----:B0-----:R-:W-:Y:S01]  /*24f50*/  PRMT R3, R7, 0x7632, R3 ;  /* 0x0000763207037816 */ /* 0x001fe20000000003 */
[----:B------:R-:W-:Y:S01]  /*24f60*/  IMAD.WIDE R16, R0, 0x2, R12 ;  /* 0x0000000200107825 */ /* 0x000fe200078e020c */
[----:B------:R-:W2:Y:S09]  /*24f70*/  LDL.LU R7, [R1+0x100] ;  /* 0x0001000001077983 */ /* 0x000eb20000300800 */
[----:B------:R0:W-:Y:S01]  /*24f80*/  @P1 STG.E.U16 [R16.64], R3 ;  /* 0x0000000310001986 */ /* 0x0001e2000c101504 */
[----:B------:R-:W-:-:S02]  /*24f90*/  ISETP.LT.AND P1, PT, R28, c[0x0][0x178], !P0 ;  /* 0x00005e001c007a0c */ /* 0x000fc40004721270 */
[----:B------:R-:W-:Y:S02]  /*24fa0*/  ISETP.LT.AND P0, PT, R27, c[0x0][0x178], !P0 ;  /* 0x00005e001b007a0c */ /* 0x000fe40004701270 */
[----:B0-----:R-:W-:Y:S01]  /*24fb0*/  PRMT R3, R5, 0x7632, R3 ;  /* 0x0000763205037816 */ /* 0x001fe20000000003 */
[----:B------:R-:W-:Y:S01]  /*24fc0*/  IMAD.WIDE R16, R0, 0x2, R10 ;  /* 0x0000000200107825 */ /* 0x000fe200078e020a */
[----:B------:R-:W3:Y:S07]  /*24fd0*/  LDL.LU R5, [R1+0xa0] ;  /* 0x0000a00001057983 */ /* 0x000eee0000300800 */
[----:B------:R0:W-:Y:S02]  /*24fe0*/  @P1 STG.E.U16 [R16.64], R3 ;  /* 0x0000000310001986 */ /* 0x0001e4000c101504 */
[----:B0-----:R-:W-:Y:S01]  /*24ff0*/  PRMT R3, R20, 0x7632, R3 ;  /* 0x0000763214037816 */ /* 0x001fe20000000003 */
[C---:B------:R-:W-:Y:S01]  /*25000*/  IMAD.WIDE R16, R0.reuse, 0x2, R8 ;  /* 0x0000000200107825 */ /* 0x040fe200078e0208 */
[----:B------:R-:W3:Y:S04]  /*25010*/  LDL.LU R20, [R1+0x60] ;  /* 0x0000600001147983 */ /* 0x000ee80000300800 */
[----:B------:R0:W-:Y:S01]  /*25020*/  @P0 STG.E.U16 [R16.64], R3 ;  /* 0x0000000310000986 */ /* 0x0001e2000c101504 */
[----:B------:R-:W-:-:S02]  /*25030*/  IADD3 R0, R0, c[0x0][0x198], RZ ;  /* 0x0000660000007a10 */ /* 0x000fc40007ffe0ff */
[----:B0-----:R-:W-:-:S04]  /*25040*/  IADD3 R3, R25, 0x2, RZ ;  /* 0x0000000219037810 */ /* 0x001fc80007ffe0ff */
[----:B------:R-:W-:-:S04]  /*25050*/  ISETP.GE.AND P0, PT, R3, c[0x0][0x17c], PT ;  /* 0x00005f0003007a0c */ /* 0x000fc80003f06270 */
[----:B------:R-:W-:Y:S01]  /*25060*/  ISETP.LT.AND P1, PT, R29, c[0x0][0x178], !P0 ;  /* 0x00005e001d007a0c */ /* 0x000fe20004721270 */
[----:B------:R-:W-:Y:S01]  /*25070*/  IMAD.WIDE R16, R0, 0x2, R14 ;  /* 0x0000000200107825 */ /* 0x000fe200078e020e */
[----:B------:R-:W-:-:S11]  /*25080*/  ISETP.LT.AND P2, PT, R2, c[0x0][0x178], !P0 ;  /* 0x00005e0002007a0c */ /* 0x000fd60004741270 */
[----:B------:R0:W-:Y:S01]  /*25090*/  @P1 STG.E.U16 [R16.64], R24 ;  /* 0x0000001810001986 */ /* 0x0001e2000c101504 */
[----:B------:R-:W-:Y:S01]  /*250a0*/  ISETP.LT.AND P1, PT, R28, c[0x0][0x178], !P0 ;  /* 0x00005e001c007a0c */ /* 0x000fe20004721270 */
[----:B0-----:R-:W-:-:S05]  /*250b0*/  IMAD.WIDE R16, R0, 0x2, R12 ;  /* 0x0000000200107825 */ /* 0x001fca00078e020c */
[----:B------:R0:W-:Y:S02]  /*250c0*/  @P2 STG.E.U16 [R16.64], R23 ;  /* 0x0000001710002986 */ /* 0x0001e4000c101504 */
[----:B0-----:R-:W-:-:S05]  /*250d0*/  IMAD.WIDE R16, R0, 0x2, R10 ;  /* 0x0000000200107825 */ /* 0x001fca00078e020a */
[----:B------:R0:W-:Y:S01]  /*250e0*/  @P1 STG.E.U16 [R16.64], R19 ;  /* 0x0000001310001986 */ /* 0x0001e2000c101504 */
[----:B------:R-:W-:Y:S02]  /*250f0*/  ISETP.LT.AND P1, PT, R27, c[0x0][0x178], !P0 ;  /* 0x00005e001b007a0c */ /* 0x000fe40004721270 */
[----:B------:R-:W-:-:S04]  /*25100*/  IADD3 R3, R25, 0x3, RZ ;  /* 0x0000000319037810 */ /* 0x000fc80007ffe0ff */
[----:B------:R-:W-:Y:S01]  /*25110*/  ISETP.GE.AND P0, PT, R3, c[0x0][0x17c], PT ;  /* 0x00005f0003007a0c */ /* 0x000fe20003f06270 */
[C---:B0-----:R-:W-:Y:S01]  /*25120*/  IMAD.WIDE R16, R0.reuse, 0x2, R8 ;  /* 0x0000000200107825 */ /* 0x041fe200078e0208 */
[----:B------:R-:W-:-:S05]  /*25130*/  IADD3 R0, R0, c[0x0][0x198], RZ ;  /* 0x0000660000007a10 */ /* 0x000fca0007ffe0ff */
[----:B------:R0:W-:Y:S01]  /*25140*/  @P1 STG.E.U16 [R16.64], R18 ;  /* 0x0000001210001986 */ /* 0x0001e2000c101504 */
[----:B------:R-:W-:Y:S02]  /*25150*/  ISETP.LT.AND P1, PT, R29, c[0x0][0x178], !P0 ;  /* 0x00005e001d007a0c */ /* 0x000fe40004721270 */
[----:B------:R-:W-:Y:S01]  /*25160*/  PRMT R3, R24, 0x7632, R3 ;  /* 0x0000763218037816 */ /* 0x000fe20000000003 */
[----:B0-----:R-:W-:-:S10]  /*25170*/  IMAD.WIDE R16, R0, 0x2, R14 ;  /* 0x0000000200107825 */ /* 0x001fd400078e020e */
[----:B------:R0:W-:Y:S01]  /*25180*/  @P1 STG.E.U16 [R16.64], R3 ;  /* 0x0000000310001986 */ /* 0x0001e2000c101504 */
[----:B------:R-:W-:Y:S02]  /*25190*/  ISETP.LT.AND P1, PT, R2, c[0x0][0x178], !P0 ;  /* 0x00005e0002007a0c */ /* 0x000fe40004721270 */
[----:B0-----:R-:W-:Y:S01]  /*251a0*/  PRMT R3, R23, 0x7632, R3 ;  /* 0x0000763217037816 */ /* 0x001fe20000000003 */
[----:B------:R-:W-:Y:S01]  /*251b0*/  IMAD.WIDE R16, R0, 0x2, R12 ;  /* 0x0000000200107825 */ /* 0x000fe200078e020c */
[----:B------:R-:W4:Y:S09]  /*251c0*/  LDL.LU R23, [R1+0x140] ;  /* 0x0001400001177983 */ /* 0x000f320000300800 */
[----:B------:R0:W-:Y:S01]  /*251d0*/  @P1 STG.E.U16 [R16.64], R3 ;  /* 0x0000000310001986 */ /* 0x0001e2000c101504 */
[----:B------:R-:W-:-:S02]  /*251e0*/  ISETP.LT.AND P1, PT, R28, c[0x0][0x178], !P0 ;  /* 0x00005e001c007a0c */ /* 0x000fc40004721270 */
[----:B0-----:R-:W-:Y:S01]  /*251f0*/  PRMT R3, R19, 0x7632, R3 ;  /* 0x0000763213037816 */ /* 0x001fe20000000003 */
[----:B------:R-:W-:-:S10]  /*25200*/  IMAD.WIDE R16, R0, 0x2, R10 ;  /* 0x0000000200107825 */ /* 0x000fd400078e020a */
[----:B------:R0:W-:Y:S02]  /*25210*/  @P1 STG.E.U16 [R16.64], R3 ;  /* 0x0000000310001986 */ /* 0x0001e4000c101504 */
[----:B0-----:R-:W-:Y:S02]  /*25220*/  PRMT R3, R18, 0x7632, R3 ;  /* 0x0000763212037816 */ /* 0x001fe40000000003 */
[----:B------:R-:W4:Y:S04]  /*25230*/  LDL.LU R18, [R1+0x130] ;  /* 0x0001300001127983 */ /* 0x000f280000300800 */
[----:B------:R-:W4:Y:S01]  /*25240*/  LDL.LU R19, [R1+0x120] ;  /* 0x0001200001137983 */ /* 0x000f220000300800 */
[----:B------:R-:W-:Y:S01]  /*25250*/  ISETP.LT.AND P0, PT, R27, c[0x0][0x178], !P0 ;  /* 0x00005e001b007a0c */ /* 0x000fe20004701270 */
[----:B------:R-:W-:-:S12]  /*25260*/  IMAD.WIDE R16, R0, 0x2, R8 ;  /* 0x0000000200107825 */ /* 0x000fd800078e0208 */
[----:B------:R0:W-:Y:S01]  /*25270*/  @P0 STG.E.U16 [R16.64], R3 ;  /* 0x0000000310000986 */ /* 0x0001e2000c101504 */
[----:B------:R-:W-:Y:S02]  /*25280*/  IADD3 R0, R0, c[0x0][0x198], RZ ;  /* 0x0000660000007a10 */ /* 0x000fe40007ffe0ff */
[----:B0-----:R-:W-:-:S04]  /*25290*/  IADD3 R3, R25, 0x4, RZ ;  /* 0x0000000419037810 */ /* 0x001fc80007ffe0ff */
[----:B------:R-:W-:-:S04]  /*252a0*/  ISETP.GE.AND P0, PT, R3, c[0x0][0x17c], PT ;  /* 0x00005f0003007a0c */ /* 0x000fc80003f06270 */
[----:B------:R-:W-:Y:S01]  /*252b0*/  ISETP.LT.AND P1, PT, R29, c[0x0][0x178], !P0 ;  /* 0x00005e001d007a0c */ /* 0x000fe20004721270 */
[----:B------:R-:W-:Y:S01]  /*252c0*/  IMAD.WIDE R16, R0, 0x2, R14 ;  /* 0x0000000200107825 */ /* 0x000fe200078e020e */
[----:B------:R-:W-:Y:S02]  /*252d0*/  ISETP.LT.AND P2, PT, R2, c[0x0][0x178], !P0 ;  /* 0x00005e0002007a0c */ /* 0x000fe40004741270 */
[----:B------:R-:W-:-:S09]  /*252e0*/  IADD3 R3, R25, 0x5, RZ ;  /* 0x0000000519037810 */ /* 0x000fd20007ffe0ff */
[----:B--2---:R0:W-:Y:S01]  /*252f0*/  @P1 STG.E.U16 [R16.64], R7 ;  /* 0x0000000710001986 */ /* 0x0041e2000c101504 */
[----:B------:R-:W-:Y:S01]  /*25300*/  ISETP.LT.AND P1, PT, R28, c[0x0][0x178], !P0 ;  /* 0x00005e001c007a0c */ /* 0x000fe20004721270 */
[----:B0-----:R-:W-:-:S05]  /*25310*/  IMAD.WIDE R16, R0, 0x2, R12 ;  /* 0x0000000200107825 */ /* 0x001fca00078e020c */
[----:B---3--:R0:W-:Y:S02]  /*25320*/  @P2 STG.E.U16 [R16.64], R5 ;  /* 0x0000000510002986 */ /* 0x0081e4000c101504 */
[----:B0-----:R-:W-:-:S05]  /*25330*/  IMAD.WIDE R16, R0, 0x2, R10 ;  /* 0x0000000200107825 */ /* 0x001fca00078e020a */
[----:B------:R0:W-:Y:S01]  /*25340*/  @P1 STG.E.U16 [R16.64], R20 ;  /* 0x0000001410001986 */ /* 0x0001e2000c101504 */
[----:B------:R-:W-:Y:S02]  /*25350*/  ISETP.LT.AND P1, PT, R27, c[0x0][0x178], !P0 ;  /* 0x00005e001b007a0c */ /* 0x000fe40004721270 */
[----:B------:R-:W-:Y:S01]  /*25360*/  ISETP.GE.AND P0, PT, R3, c[0x0][0x17c], PT ;  /* 0x00005f0003007a0c */ /* 0x000fe20003f06270 */
[C---:B0-----:R-:W-:Y:S01]  /*25370*/  IMAD.WIDE R16, R0.reuse, 0x2, R8 ;  /* 0x0000000200107825 */ /* 0x041fe200078e0208 */
[----:B------:R-:W-:-:S09]  /*25380*/  IADD3 R0, R0, c[0x0][0x198], RZ ;  /* 0x0000660000007a10 */ /* 0x000fd20007ffe0ff */
[----:B------:R0:W-:Y:S01]  /*25390*/  @P1 STG.E.U16 [R16.64], R4 ;  /* 0x0000000410001986 */ /* 0x0001e2000c101504 */
[----:B------:R-:W-:Y:S02]  /*253a0*/  ISETP.LT.AND P1, PT, R29, c[0x0][0x178], !P0 ;  /* 0x00005e001d007a0c */ /* 0x000fe40004721270 */
[----:B------:R-:W-:Y:S01]  /*253b0*/  PRMT R3, R7, 0x7632, R3 ;  /* 0x0000763207037816 */ /* 0x000fe20000000003 */
[----:B0-----:R-:W-:-:S10]  /*253c0*/  IMAD.WIDE R16, R0, 0x2, R14 ;  /* 0x0000000200107825 */ /* 0x001fd400078e020e */
[----:B------:R0:W-:Y:S01]  /*253d0*/  @P1 STG.E.U16 [R16.64], R3 ;  /* 0x0000000310001986 */ /* 0x0001e2000c101504 */
[----:B------:R-:W-:Y:S02]  /*253e0*/  ISETP.LT.AND P1, PT, R2, c[0x0][0x178], !P0 ;  /* 0x00005e0002007a0c */ /* 0x000fe40004721270 */
[----:B0-----:R-:W-:Y:S01]  /*253f0*/  PRMT R3, R5, 0x7632, R3 ;  /* 0x0000763205037816 */ /* 0x001fe20000000003 */
[----:B------:R-:W-:-:S10]  /*25400*/  IMAD.WIDE R16, R0, 0x2, R12 ;  /* 0x0000000200107825 */ /* 0x000fd400078e020c */
[----:B------:R0:W-:Y:S01]  /*25410*/  @P1 STG.E.U16 [R16.64], R3 ;  /* 0x0000000310001986 */ /* 0x0001e2000c101504 */
[----:B------:R-:W-:Y:S02]  /*25420*/  ISETP.LT.AND P1, PT, R28, c[0x0][0x178], !P0 ;  /* 0x00005e001c007a0c */ /* 0x000fe40004721270 */
[----:B------:R-:W-:Y:S02]  /*25430*/  ISETP.LT.AND P0, PT, R27, c[0x0][0x178], !P0 ;  /* 0x00005e001b007a0c */ /* 0x000fe40004701270 */
[----:B0-----:R-:W-:Y:S01]  /*25440*/  PRMT R3, R20, 0x7632, R3 ;  /* 0x0000763214037816 */ /* 0x001fe20000000003 */
[----:B------:R-:W-:Y:S01]  /*25450*/  IMAD.WIDE R16, R0, 0x2, R10 ;  /* 0x0000000200107825 */ /* 0x000fe200078e020a */
[----:B------:R-:W2:Y:S07]  /*25460*/  LDL.LU R20, [R1+0x74] ;  /* 0x0000740001147983 */ /* 0x000eae0000300800 */
[----:B------:R0:W-:Y:S04]  /*25470*/  @P1 STG.E.U16 [R16.64], R3 ;  /* 0x0000000310001986 */ /* 0x0001e8000c101504 */
[----:B------:R-:W3:Y:S01]  /*25480*/  LDL.LU R5, [R1+0x34] ;  /* 0x0000340001057983 */ /* 0x000ee20000300800 */
[----:B0-----:R-:W-:Y:S01]  /*25490*/  PRMT R3, R4, 0x7632, R3 ;  /* 0x0000763204037816 */ /* 0x001fe20000000003 */
[----:B------:R-:W-:-:S05]  /*254a0*/  IMAD.WIDE R16, R0, 0x2, R8 ;  /* 0x0000000200107825 */ /* 0x000fca00078e0208 */
[----:B------:R0:W-:Y:S01]  /*254b0*/  @P0 STG.E.U16 [R16.64], R3 ;  /* 0x0000000310000986 */ /* 0x0001e2000c101504 */
[----:B------:R-:W-:Y:S02]  /*254c0*/  IADD3 R0, R0, c[0x0][0x198], RZ ;  /* 0x0000660000007a10 */ /* 0x000fe40007ffe0ff */
[----:B0-----:R-:W-:-:S04]  /*254d0*/  IADD3 R3, R25, 0x6, RZ ;  /* 0x0000000619037810 */ /* 0x001fc80007ffe0ff */
[----:B------:R-:W-:-:S04]  /*254e0*/  ISETP.GE.AND P0, PT, R3, c[0x0][0x17c], PT ;  /* 0x00005f0003007a0c */ /* 0x000fc80003f06270 */
[----:B------:R-:W-:Y:S01]  /*254f0*/  ISETP.LT.AND P1, PT, R29, c[0x0][0x178], !P0 ;  /* 0x00005e001d007a0c */ /* 0x000fe20004721270 */
[----:B------:R-:W-:Y:S01]  /*25500*/  IMAD.WIDE R16, R0, 0x2, R14 ;  /* 0x0000000200107825 */ /* 0x000fe200078e020e */
[----:B------:R-:W-:-:S11]  /*25510*/  ISETP.LT.AND P2, PT, R2, c[0x0][0x178], !P0 ;  /* 0x00005e0002007a0c */ /* 0x000fd60004741270 */
[----:B----4-:R0:W-:Y:S01]  /*25520*/  @P1 STG.E.U16 [R16.64], R23 ;  /* 0x0000001710001986 */ /* 0x0101e2000c101504 */
[----:B------:R-:W-:Y:S01]  /*25530*/  ISETP.LT.AND P1, PT, R28, c[0x0][0x178], !P0 ;  /* 0x00005e001c007a0c */ /* 0x000fe20004721270 */
[----:B0-----:R-:W-:Y:S01]  /*25540*/  IMAD.WIDE R16, R0, 0x2, R12 ;  /* 0x0000000200107825 */ /* 0x001fe200078e020c */
[----:B------:R-:W-:-:S04]  /*25550*/  IADD3 R3, R25, 0x7, RZ ;  /* 0x0000000719037810 */ /* 0x000fc80007ffe0ff */
[----:B------:R0:W-:Y:S02]  /*25560*/  @P2 STG.E.U16 [R16.64], R18 ;  /* 0x0000001210002986 */ /* 0x0001e4000c101504 */
        /* <DEDUP_REMOVED lines=8> */
[----:B------:R-:W-:Y:S02]  /*255f0*/  PRMT R3, R23, 0x7632, R3 ;  /* 0x0000763217037816 */ /* 0x000fe40000000003 */
[----:B------:R-:W4:Y:S01]  /*25600*/  LDL.LU R23, [R1+0x14] ;  /* 0x0000140001177983 */ /* 0x000f220000300800 */
[----:B------:R-:W-:Y:S01]  /*25610*/  ISETP.LT.AND P2, PT, R2, c[0x0][0x178], !P0 ;  /* 0x00005e0002007a0c */ /* 0x000fe20004741270 */
[----:B0-----:R-:W-:-:S07]  /*25620*/  IMAD.WIDE R16, R0, 0x2, R14 ;  /* 0x0000000200107825 */ /* 0x001fce00078e020e */
[----:B------:R0:W-:Y:S02]  /*25630*/  @P1 STG.E.U16 [R16.64], R3 ;  /* 0x0000000310001986 */ /* 0x0001e4000c101504 */
[----:B0-----:R-:W-:Y:S01]  /*25640*/  PRMT R3, R18, 0x7632, R3 ;  /* 0x0000763212037816 */ /* 0x001fe20000000003 */
[----:B------:R-:W-:-:S05]  /*25650*/  IMAD.WIDE R16, R0, 0x2, R12 ;  /* 0x0000000200107825 */ /* 0x000fca00078e020c */
[----:B------:R0:W-:Y:S02]  /*25660*/  @P2 STG.E.U16 [R16.64], R3 ;  /* 0x0000000310002986 */ /* 0x0001e4000c101504 */
[----:B0-----:R-:W-:-:S04]  /*25670*/  IADD3 R3, R25, 0x8, RZ ;  /* 0x0000000819037810 */ /* 0x001fc80007ffe0ff */
[----:B------:R-:W-:Y:S02]  /*25680*/  ISETP.GE.AND P1, PT, R3, c[0x0][0x17c], PT ;  /* 0x00005f0003007a0c */ /* 0x000fe40003f26270 */
[----:B------:R-:W-:Y:S02]  /*25690*/  PRMT R3, R6, 0x7632, R3 ;  /* 0x0000763206037816 */ /* 0x000fe40000000003 */
[----:B------:R-:W4:Y:S01]  /*256a0*/  LDL.LU R6, [R1+0x84] ;  /* 0x0000840001067983 */ /* 0x000f220000300800 */
[----:B------:R-:W-:Y:S02]  /*256b0*/  ISETP.LT.AND P2, PT, R28, c[0x0][0x178], !P0 ;  /* 0x00005e001c007a0c */ /* 0x000fe40004741270 */
[----:B------:R-:W-:Y:S02]  /*256c0*/  ISETP.LT.AND P0, PT, R27, c[0x0][0x178], !P0 ;  /* 0x00005e001b007a0c */ /* 0x000fe40004701270 */
[----:B------:R-:W-:Y:S01]  /*256d0*/  PRMT R4, R19, 0x7632, R4 ;  /* 0x0000763213047816 */ /* 0x000fe20000000004 */
[----:B------:R-:W-:Y:S01]  /*256e0*/  IMAD.WIDE R18, R0, 0x2, R10 ;  /* 0x0000000200127825 */ /* 0x000fe200078e020a */
[----:B------:R-:W-:-:S03]  /*256f0*/  ISETP.LT.AND P3, PT, R29, c[0x0][0x178], !P1 ;  /* 0x00005e001d007a0c */ /* 0x000fc60004f61270 */
[C---:B------:R-:W-:Y:S01]  /*25700*/  IMAD.WIDE R16, R0.reuse, 0x2, R8 ;  /* 0x0000000200107825 */ /* 0x040fe200078e0208 */
[----:B------:R-:W-:-:S03]  /*25710*/  IADD3 R0, R0, c[0x0][0x198], RZ ;  /* 0x0000660000007a10 */ /* 0x000fc60007ffe0ff */
[----:B------:R-:W-:Y:S01]  /*25720*/  @P2 STG.E.U16 [R18.64], R4 ;  /* 0x0000000412002986 */ /* 0x000fe2000c101504 */
[----:B------:R-:W-:-:S03]  /*25730*/  ISETP.LT.AND P4, PT, R2, c[0x0][0x178], !P1 ;  /* 0x00005e0002007a0c */ /* 0x000fc60004f81270 */
[----:B------:R0:W-:Y:S01]  /*25740*/  @P0 STG.E.U16 [R16.64], R3 ;  /* 0x0000000310000986 */ /* 0x0001e2000c101504 */
[----:B------:R-:W-:Y:S02]  /*25750*/  ISETP.LT.AND P5, PT, R28, c[0x0][0x178], !P1 ;  /* 0x00005e001c007a0c */ /* 0x000fe40004fa1270 */
[----:B0-----:R-:W-:Y:S01]  /*25760*/  IADD3 R3, R25, 0x9, RZ ;  /* 0x0000000919037810 */ /* 0x001fe20007ffe0ff */
[----:B------:R-:W-:-:S03]  /*25770*/  IMAD.WIDE R16, R0, 0x2, R14 ;  /* 0x0000000200107825 */ /* 0x000fc600078e020e */
[----:B------:R-:W-:Y:S02]  /*25780*/  ISETP.GE.AND P0, PT, R3, c[0x0][0x17c], PT ;  /* 0x00005f0003007a0c */ /* 0x000fe40003f06270 */
[----:B------:R-:W-:Y:S01]  /*25790*/  IADD3 R3, R25, 0xa, RZ ;  /* 0x0000000a19037810 */ /* 0x000fe20007ffe0ff */
[C---:B------:R-:W-:Y:S01]  /*257a0*/  IMAD.WIDE R18, R0.reuse, 0x2, R12 ;  /* 0x0000000200127825 */ /* 0x040fe200078e020c */
[----:B------:R-:W-:Y:S02]  /*257b0*/  ISETP.LT.AND P6, PT, R29, c[0x0][0x178], !P0 ;  /* 0x00005e001d007a0c */ /* 0x000fe400047c1270 */
[----:B------:R-:W-:Y:S02]  /*257c0*/  ISETP.GE.AND P2, PT, R3, c[0x0][0x17c], PT ;  /* 0x00005f0003007a0c */ /* 0x000fe40003f46270 */
[----:B------:R-:W-:Y:S02]  /*257d0*/  IADD3 R3, R0, c[0x0][0x198], RZ ;  /* 0x0000660000037a10 */ /* 0x000fe40007ffe0ff */
[----:B------:R-:W-:-:S02]  /*257e0*/  PRMT R22, R21, 0x7632, R22 ;  /* 0x0000763215167816 */ /* 0x000fc40000000016 */
[----:B------:R-:W-:Y:S01]  /*257f0*/  IADD3 R24, R25, 0xd, RZ ;  /* 0x0000000d19187810 */ /* 0x000fe20007ffe0ff */
[----:B--2---:R0:W-:Y:S01]  /*25800*/  @P3 STG.E.U16 [R16.64], R20 ;  /* 0x0000001410003986 */ /* 0x0041e2000c101504 */
[----:B------:R-:W-:Y:S02]  /*25810*/  ISETP.LT.AND P3, PT, R27, c[0x0][0x178], !P1 ;  /* 0x00005e001b007a0c */ /* 0x000fe40004f61270 */
[----:B------:R-:W-:Y:S01]  /*25820*/  PRMT R4, R20, 0x7632, R4 ;  /* 0x0000763214047816 */ /* 0x000fe20000000004 */
[----:B---3--:R1:W-:Y:S01]  /*25830*/  @P4 STG.E.U16 [R18.64], R5 ;  /* 0x0000000512004986 */ /* 0x0083e2000c101504 */
[----:B0-----:R-:W-:Y:S01]  /*25840*/  IMAD.WIDE R16, R0, 0x2, R10 ;  /* 0x0000000200107825 */ /* 0x001fe200078e020a */
[----:B------:R-:W-:Y:S02]  /*25850*/  ISETP.LT.AND P4, PT, R2, c[0x0][0x178], !P0 ;  /* 0x00005e0002007a0c */ /* 0x000fe40004781270 */
[----:B------:R-:W-:Y:S01]  /*25860*/  IADD3 R20, R25, 0xb, RZ ;  /* 0x0000000b19147810 */ /* 0x000fe20007ffe0ff */
[----:B-1----:R-:W-:-:S03]  /*25870*/  IMAD.WIDE R18, R3, 0x2, R14 ;  /* 0x0000000203127825 */ /* 0x002fc600078e020e */
[----:B------:R-:W-:Y:S01]  /*25880*/  ISETP.GE.AND P1, PT, R20, c[0x0][0x17c], PT ;  /* 0x00005f0014007a0c */ /* 0x000fe20003f26270 */
[----:B----4-:R0:W-:Y:S01]  /*25890*/  @P5 STG.E.U16 [R16.64], R23 ;  /* 0x0000001710005986 */ /* 0x0101e2000c101504 */
[----:B------:R-:W-:Y:S01]  /*258a0*/  ISETP.LT.AND P5, PT, R28, c[0x0][0x178], !P0 ;  /* 0x00005e001c007a0c */ /* 0x000fe200047a1270 */
[----:B0-----:R-:W-:-:S05]  /*258b0*/  IMAD.WIDE R16, R0, 0x2, R8 ;  /* 0x0000000200107825 */ /* 0x001fca00078e0208 */
[----:B------:R0:W-:Y:S04]  /*258c0*/  @P3 STG.E.U16 [R16.64], R21 ;  /* 0x0000001510003986 */ /* 0x0001e8000c101504 */
[----:B------:R1:W-:Y:S01]  /*258d0*/  @P6 STG.E.U16 [R18.64], R4 ;  /* 0x0000000412006986 */ /* 0x0003e2000c101504 */
[----:B------:R-:W-:Y:S02]  /*258e0*/  ISETP.LT.AND P6, PT, R27, c[0x0][0x178], !P0 ;  /* 0x00005e001b007a0c */ /* 0x000fe400047c1270 */
[----:B------:R-:W-:Y:S02]  /*258f0*/  ISETP.LT.AND P0, PT, R29, c[0x0][0x178], !P2 ;  /* 0x00005e001d007a0c */ /* 0x000fe40005701270 */
[----:B------:R-:W-:Y:S02]  /*25900*/  PRMT R0, R5, 0x7632, R0 ;  /* 0x0000763205007816 */ /* 0x000fe40000000000 */
[----:B------:R-:W2:Y:S01]  /*25910*/  LDL.LU R5, [R1+0x54] ;  /* 0x0000540001057983 */ /* 0x000ea20000300800 */
[----:B0-----:R-:W-:-:S04]  /*25920*/  IMAD.WIDE R16, R3, 0x2, R12 ;  /* 0x0000000203107825 */ /* 0x001fc800078e020c */
[----:B-1----:R-:W-:-:S04]  /*25930*/  IMAD.WIDE R18, R3, 0x2, R10 ;  /* 0x0000000203127825 */ /* 0x002fc800078e020a */
[C---:B------:R-:W-:Y:S01]  /*25940*/  IMAD.WIDE R20, R3.reuse, 0x2, R8 ;  /* 0x0000000203147825 */ /* 0x040fe200078e0208 */
[----:B------:R-:W-:Y:S01]  /*25950*/  IADD3 R3, R3, c[0x0][0x198], RZ ;  /* 0x0000660003037a10 */ /* 0x000fe20007ffe0ff */
[----:B------:R0:W-:Y:S01]  /*25960*/  @P4 STG.E.U16 [R16.64], R0 ;  /* 0x0000000010004986 */ /* 0x0001e2000c101504 */
[----:B------:R-:W-:-:S05]  /*25970*/  PRMT R4, R23, 0x7632, R4 ;  /* 0x0000763217047816 */ /* 0x000fca0000000004 */
[----:B------:R1:W-:Y:S01]  /*25980*/  @P5 STG.E.U16 [R18.64], R4 ;  /* 0x0000000412005986 */ /* 0x0003e2000c101504 */
[----:B0-----:R-:W-:-:S03]  /*25990*/  IMAD.WIDE R16, R3, 0x2, R14 ;  /* 0x0000000203107825 */ /* 0x001fc600078e020e */
[----:B------:R0:W-:Y:S01]  /*259a0*/  @P6 STG.E.U16 [R20.64], R22 ;  /* 0x0000001614006986 */ /* 0x0001e2000c101504 */
[----:B------:R-:W-:-:S03]  /*259b0*/  IADD3 R0, R3, c[0x0][0x198], RZ ;  /* 0x0000660003007a10 */ /* 0x000fc60007ffe0ff */
[----:B------:R3:W-:Y:S01]  /*259c0*/  @P0 STG.E.U16 [R16.64], R6 ;  /* 0x0000000610000986 */ /* 0x0007e2000c101504 */
[----:B-1----:R-:W-:Y:S01]  /*259d0*/  PRMT R4, R6, 0x7632, R4 ;  /* 0x0000763206047816 */ /* 0x002fe20000000004 */
[----:B------:R-:W-:Y:S01]  /*259e0*/  IMAD.WIDE R18, R3, 0x2, R10 ;  /* 0x0000000203127825 */ /* 0x000fe200078e020a */
[----:B------:R-:W-:-:S03]  /*259f0*/  ISETP.GE.AND P0, PT, R24, c[0x0][0x17c], PT ;  /* 0x00005f0018007a0c */ /* 0x000fc60003f06270 */
[C---:B0-----:R-:W-:Y:S01]  /*25a00*/  IMAD.WIDE R20, R3.reuse, 0x2, R8 ;  /* 0x0000000203147825 */ /* 0x041fe200078e0208 */
[----:B---3--:R-:W3:Y:S03]  /*25a10*/  LDL.LU R6, [R1+0x104] ;  /* 0x0001040001067983 */ /* 0x008ee60000300800 */
[----:B------:R-:W-:Y:S01]  /*25a20*/  IMAD.WIDE R16, R3, 0x2, R12 ;  /* 0x0000000203107825 */ /* 0x000fe200078e020c */
[----:B------:R-:W4:Y:S04]  /*25a30*/  LDL.LU R26, [R1+0xa4] ;  /* 0x0000a400011a7983 */ /* 0x000f280000300800 */
[----:B------:R-:W3:Y:S04]  /*25a40*/  LDL.LU R7, [R1+0x64] ;  /* 0x0000640001077983 */ /* 0x000ee80000300800 */
[----:B------:R-:W3:Y:S04]  /*25a50*/  LDL.LU R3, [R1+0x24] ;  /* 0x0000240001037983 */ /* 0x000ee80000300800 */
[----:B------:R-:W3:Y:S01]  /*25a60*/  LDL.LU R24, [R1+0x44] ;  /* 0x0000440001187983 */ /* 0x000ee20000300800 */
[----:B------:R-:W-:-:S02]  /*25a70*/  ISETP.LT.AND P4, PT, R2, c[0x0][0x178], !P2 ;  /* 0x00005e0002007a0c */ /* 0x000fc40005781270 */
[----:B------:R-:W-:Y:S02]  /*25a80*/  ISETP.LT.AND P5, PT, R28, c[0x0][0x178], !P2 ;  /* 0x00005e001c007a0c */ /* 0x000fe400057a1270 */
[----:B------:R-:W-:Y:S02]  /*25a90*/  ISETP.LT.AND P2, PT, R27, c[0x0][0x178], !P2 ;  /* 0x00005e001b007a0c */ /* 0x000fe40005741270 */
[----:B------:R-:W-:Y:S02]  /*25aa0*/  ISETP.LT.AND P6, PT, R29, c[0x0][0x178], !P1 ;  /* 0x00005e001d007a0c */ /* 0x000fe40004fc1270 */
[----:B------:R-:W-:-:S04]  /*25ab0*/  IADD3 R23, R25, 0xc, RZ ;  /* 0x0000000c19177810 */ /* 0x000fc80007ffe0ff */
[----:B------:R-:W-:Y:S01]  /*25ac0*/  ISETP.GE.AND P3, PT, R23, c[0x0][0x17c], PT ;  /* 0x00005f0017007a0c */ /* 0x000fe20003f66270 */
[----:B------:R-:W-:Y:S01]  /*25ad0*/  IMAD.WIDE R22, R0, 0x2, R14 ;  /* 0x0000000200167825 */ /* 0x000fe200078e020e */
[----:B--2---:R0:W-:Y:S01]  /*25ae0*/  @P4 STG.E.U16 [R16.64], R5 ;  /* 0x0000000510004986 */ /* 0x0041e2000c101504 */
[----:B------:R-:W-:Y:S02]  /*25af0*/  ISETP.LT.AND P4, PT, R2, c[0x0][0x178], !P1 ;  /* 0x00005e0002007a0c */ /* 0x000fe40004f81270 */
[----:B0-----:R-:W-:Y:S01]  /*25b00*/  IMAD.WIDE R16, R0, 0x2, R12 ;  /* 0x0000000200107825 */ /* 0x001fe200078e020c */
[----:B---3--:R0:W-:Y:S01]  /*25b10*/  @P5 STG.E.U16 [R18.64], R24 ;  /* 0x0000001812005986 */ /* 0x0081e2000c101504 */
[----:B------:R-:W-:-:S03]  /*25b20*/  ISETP.LT.AND P5, PT, R28, c[0x0][0x178], !P1 ;  /* 0x00005e001c007a0c */ /* 0x000fc60004fa1270 */
[----:B------:R-:W-:Y:S04]  /*25b30*/  @P2 STG.E.U16 [R20.64], R3 ;  /* 0x0000000314002986 */ /* 0x000fe8000c101504 */
[----:B------:R1:W-:Y:S01]  /*25b40*/  @P6 STG.E.U16 [R22.64], R4 ;  /* 0x0000000416006986 */ /* 0x0003e2000c101504 */
[----:B------:R-:W-:Y:S02]  /*25b50*/  ISETP.LT.AND P6, PT, R27, c[0x0][0x178], !P1 ;  /* 0x00005e001b007a0c */ /* 0x000fe40004fc1270 */
[----:B------:R-:W-:Y:S01]  /*25b60*/  ISETP.LT.AND P1, PT, R29, c[0x0][0x178], !P3 ;  /* 0x00005e001d007a0c */ /* 0x000fe20005f21270 */
[C---:B0-----:R-:W-:Y:S01]  /*25b70*/  IMAD.WIDE R18, R0.reuse, 0x2, R10 ;  /* 0x0000000200127825 */ /* 0x041fe200078e020a */
[----:B-1----:R-:W-:Y:S02]  /*25b80*/  PRMT R4, R5, 0x7632, R4 ;  /* 0x0000763205047816 */ /* 0x002fe40000000004 */
[----:B------:R-:W-:Y:S01]  /*25b90*/  PRMT R23, R3, 0x7632, R23 ;  /* 0x0000763203177816 */ /* 0x000fe20000000017 */
[----:B------:R-:W-:Y:S01]  /*25ba0*/  IMAD.WIDE R20, R0, 0x2, R8 ;  /* 0x0000000200147825 */ /* 0x000fe200078e0208 */
[----:B------:R-:W-:Y:S01]  /*25bb0*/  PRMT R22, R24, 0x7632, R22 ;  /* 0x0000763218167816 */ /* 0x000fe20000000016 */
[----:B------:R-:W2:Y:S01]  /*25bc0*/  LDL.LU R5, [R1+0x1004] ;  /* 0x0010040001057983 */ /* 0x000ea20000300800 */
[----:B------:R-:W-:-:S02]  /*25bd0*/  IADD3 R3, R0, c[0x0][0x198], RZ ;  /* 0x0000660000037a10 */ /* 0x000fc40007ffe0ff */
[C---:B------:R-:W-:Y:S01]  /*25be0*/  IADD3 R24, R25.reuse, 0xe, RZ ;  /* 0x0000000e19187810 */ /* 0x040fe20007ffe0ff */
[----:B------:R0:W-:Y:S03]  /*25bf0*/  @P4 STG.E.U16 [R16.64], R4 ;  /* 0x0000000410004986 */ /* 0x0001e6000c101504 */
[----:B------:R-:W-:Y:S02]  /*25c00*/  ISETP.GE.AND P2, PT, R24, c[0x0][0x17c], PT ;  /* 0x00005f0018007a0c */ /* 0x000fe40003f46270 */
[----:B------:R-:W-:Y:S01]  /*25c10*/  IADD3 R24, R25, 0xf, RZ ;  /* 0x0000000f19187810 */ /* 0x000fe20007ffe0ff */
[----:B------:R-:W-:Y:S01]  /*25c20*/  @P5 STG.E.U16 [R18.64], R22 ;  /* 0x0000001612005986 */ /* 0x000fe2000c101504 */
[----:B0-----:R-:W-:-:S03]  /*25c30*/  IMAD.WIDE R16, R3, 0x2, R14 ;  /* 0x0000000203107825 */ /* 0x001fc600078e020e */
[----:B------:R-:W-:Y:S01]  /*25c40*/  @P6 STG.E.U16 [R20.64], R23 ;  /* 0x0000001714006986 */ /* 0x000fe2000c101504 */
[----:B------:R-:W-:-:S03]  /*25c50*/  PRMT R4, R6, 0x7632, R4 ;  /* 0x0000763206047816 */ /* 0x000fc60000000004 */
[----:B------:R0:W-:Y:S01]  /*25c60*/  @P1 STG.E.U16 [R16.64], R6 ;  /* 0x0000000610001986 */ /* 0x0001e2000c101504 */
[----:B------:R-:W-:-:S03]  /*25c70*/  ISETP.GE.AND P1, PT, R24, c[0x0][0x17c], PT ;  /* 0x00005f0018007a0c */ /* 0x000fc60003f26270 */
[----:B0-----:R-:W3:Y:S04]  /*25c80*/  LDL.LU R6, [R1+0x144] ;  /* 0x0001440001067983 */ /* 0x001ee80000300800 */
[----:B------:R-:W3:Y:S01]  /*25c90*/  LDL R24, [R1+0x904] ;  /* 0x0009040001187983 */ /* 0x000ee20000100800 */
[----:B------:R-:W-:Y:S02]  /*25ca0*/  ISETP.LT.AND P4, PT, R2, c[0x0][0x178], !P3 ;  /* 0x00005e0002007a0c */ /* 0x000fe40005f81270 */
[----:B------:R-:W-:Y:S02]  /*25cb0*/  ISETP.LT.AND P5, PT, R28, c[0x0][0x178], !P3 ;  /* 0x00005e001c007a0c */ /* 0x000fe40005fa1270 */
[----:B------:R-:W-:Y:S02]  /*25cc0*/  ISETP.LT.AND P3, PT, R27, c[0x0][0x178], !P3 ;  /* 0x00005e001b007a0c */ /* 0x000fe40005f61270 */
[----:B------:R-:W-:Y:S01]  /*25cd0*/  ISETP.LT.AND P6, PT, R29, c[0x0][0x178], !P0 ;  /* 0x00005e001d007a0c */ /* 0x000fe200047c1270 */
[C---:B------:R-:W-:Y:S01]  /*25ce0*/  IMAD.WIDE R16, R3.reuse, 0x2, R12 ;  /* 0x0000000203107825 */ /* 0x040fe200078e020c */
[----:B------:R-:W-:-:S03]  /*25cf0*/  IADD3 R0, R3, c[0x0][0x198], RZ ;  /* 0x0000660003007a10 */ /* 0x000fc60007ffe0ff */
[C---:B------:R-:W-:Y:S02]  /*25d00*/  IMAD.WIDE R18, R3.reuse, 0x2, R10 ;  /* 0x0000000203127825 */ /* 0x040fe400078e020a */
[----:B----4-:R0:W-:Y:S02]  /*25d10*/  @P4 STG.E.U16 [R16.64], R26 ;  /* 0x0000001a10004986 */ /* 0x0101e4000c101504 */
[----:B------:R-:W-:Y:S01]  /*25d20*/  IMAD.WIDE R20, R3, 0x2, R8 ;  /* 0x0000000203147825 */ /* 0x000fe200078e0208 */
[----:B------:R-:W-:-:S03]  /*25d30*/  ISETP.LT.AND P4, PT, R2, c[0x0][0x178], !P0 ;  /* 0x00005e0002007a0c */ /* 0x000fc60004781270 */
[C---:B------:R-:W-:Y:S01]  /*25d40*/  IMAD.WIDE R22, R0.reuse, 0x2, R14 ;  /* 0x0000000200167825 */ /* 0x040fe200078e020e */
[----:B------:R1:W-:Y:S01]  /*25d50*/  @P5 STG.E.U16 [R18.64], R7 ;  /* 0x0000000712005986 */ /* 0x0003e2000c101504 */
[C---:B------:R-:W-:Y:S02]  /*25d60*/  IADD3 R3, R0.reuse, c[0x0][0x198], RZ ;  /* 0x0000660000037a10 */ /* 0x040fe40007ffe0ff */
[----:B0-----:R-:W-:-:S04]  /*25d70*/  IMAD.WIDE R16, R0, 0x2, R10 ;  /* 0x0000000200107825 */ /* 0x001fc800078e020a */
[----:B-1----:R-:W-:Y:S01]  /*25d80*/  IMAD.WIDE R18, R0, 0x2, R8 ;  /* 0x0000000200127825 */ /* 0x002fe200078e0208 */
[----:B--2---:R0:W-:Y:S04]  /*25d90*/  @P3 STG.E.U16 [R20.64], R5 ;  /* 0x0000000514003986 */ /* 0x0041e8000c101504 */
[----:B------:R1:W-:Y:S01]  /*25da0*/  @P6 STG.E.U16 [R22.64], R4 ;  /* 0x0000000416006986 */ /* 0x0003e2000c101504 */
[----:B------:R-:W-:Y:S02]  /*25db0*/  ISETP.LT.AND P6, PT, R27, c[0x0][0x178], !P0 ;  /* 0x00005e001b007a0c */ /* 0x000fe400047c1270 */
[----:B0-----:R-:W-:Y:S02]  /*25dc0*/  PRMT R20, R26, 0x7632, R20 ;  /* 0x000076321a147816 */ /* 0x001fe40000000014 */
[----:B------:R-:W-:Y:S01]  /*25dd0*/  PRMT R21, R7, 0x7632, R21 ;  /* 0x0000763207157816 */ /* 0x000fe20000000015 */
[----:B------:R-:W2:Y:S01]  /*25de0*/  LDL.LU R26, [R1+0x94] ;  /* 0x00009400011a7983 */ /* 0x000ea20000300800 */
[----:B-1----:R-:W-:Y:S01]  /*25df0*/  PRMT R22, R5, 0x7632, R22 ;  /* 0x0000763205167816 */ /* 0x002fe20000000016 */
[----:B------:R-:W-:Y:S01]  /*25e00*/  IMAD.WIDE R4, R0, 0x2, R12 ;  /* 0x0000000200047825 */ /* 0x000fe200078e020c */
[----:B------:R-:W-:Y:S01]  /*25e10*/  IADD3 R23, R25, 0x10, RZ ;  /* 0x0000001019177810 */ /* 0x000fe20007ffe0ff */
[----:B------:R-:W4:Y:S04]  /*25e20*/  LDL.LU R7, [R1+0x78] ;  /* 0x0000780001077983 */ /* 0x000f280000300800 */
[----:B------:R0:W-:Y:S01]  /*25e30*/  @P4 STG.E.U16 [R4.64], R20 ;  /* 0x0000001404004986 */ /* 0x0001e2000c101504 */
[----:B------:R-:W-:-:S02]  /*25e40*/  ISETP.GE.AND P3, PT, R23, c[0x0][0x17c], PT ;  /* 0x00005f0017007a0c */ /* 0x000fc40003f66270 */
[----:B---3--:R-:W-:Y:S02]  /*25e50*/  ISETP.LT.AND P5, PT, R24, c[0x0][0x178], !P0 ;  /* 0x00005e0018007a0c */ /* 0x008fe400047a1270 */
[----:B------:R-:W-:Y:S01]  /*25e60*/  ISETP.LT.AND P0, PT, R29, c[0x0][0x178], !P2 ;  /* 0x00005e001d007a0c */ /* 0x000fe20005701270 */
[----:B0-----:R-:W-:Y:S01]  /*25e70*/  IMAD.WIDE R4, R3, 0x2, R14 ;  /* 0x0000000203047825 */ /* 0x001fe200078e020e */
[----:B------:R-:W-:Y:S02]  /*25e80*/  IADD3 R23, R25, 0x11, RZ ;  /* 0x0000001119177810 */ /* 0x000fe40007ffe0ff */
[----:B------:R-:W-:-:S07]  /*25e90*/  IADD3 R0, R3, c[0x0][0x198], RZ ;  /* 0x0000660003007a10 */ /* 0x000fce0007ffe0ff */
[----:B------:R0:W-:Y:S04]  /*25ea0*/  @P5 STG.E.U16 [R16.64], R21 ;  /* 0x0000001510005986 */ /* 0x0001e8000c101504 */
[----:B------:R1:W-:Y:S04]  /*25eb0*/  @P6 STG.E.U16 [R18.64], R22 ;  /* 0x0000001612006986 */ /* 0x0003e8000c101504 */
[----:B------:R3:W-:Y:S01]  /*25ec0*/  @P0 STG.E.U16 [R4.64], R6 ;  /* 0x0000000604000986 */ /* 0x0007e2000c101504 */
[----:B------:R-:W-:Y:S01]  /*25ed0*/  ISETP.GE.AND P0, PT, R23, c[0x0][0x17c], PT ;  /* 0x00005f0017007a0c */ /* 0x000fe20003f06270 */
[----:B0-----:R-:W-:Y:S01]  /*25ee0*/  IMAD.WIDE R16, R3, 0x2, R10 ;  /* 0x0000000203107825 */ /* 0x001fe200078e020a */
[----:B-1----:R-:W-:-:S03]  /*25ef0*/  PRMT R22, R6, 0x7632, R22 ;  /* 0x0000763206167816 */ /* 0x002fc60000000016 */
[C---:B------:R-:W-:Y:S01]  /*25f00*/  IMAD.WIDE R18, R3.reuse, 0x2, R8 ;  /* 0x0000000203127825 */ /* 0x040fe200078e0208 */
[----:B---3--:R-:W3:Y:S03]  /*25f10*/  LDL.LU R6, [R1+0x38] ;  /* 0x0000380001067983 */ /* 0x008ee60000300800 */
[----:B------:R-:W-:Y:S01]  /*25f20*/  IMAD.WIDE R4, R3, 0x2, R12 ;  /* 0x0000000203047825 */ /* 0x000fe200078e020c */
[----:B------:R-:W2:Y:S04]  /*25f30*/  LDL.LU R28, [R1+0x8] ;  /* 0x00000800011c7983 */ /* 0x000ea80000300800 */
[----:B------:R-:W2:Y:S04]  /*25f40*/  LDL.LU R3, [R1+0x124] ;  /* 0x0001240001037983 */ /* 0x000ea80000300800 */
[----:B------:R-:W2:Y:S01]  /*25f50*/  LDL.LU R23, [R1+0x134] ;  /* 0x0001340001177983 */ /* 0x000ea20000300800 */
[----:B------:R-:W-:-:S02]  /*25f60*/  ISETP.LT.AND P4, PT, R2, c[0x0][0x178], !P2 ;  /* 0x00005e0002007a0c */ /* 0x000fc40005781270 */
[----:B------:R-:W-:Y:S02]  /*25f70*/  ISETP.LT.AND P5, PT, R24, c[0x0][0x178], !P2 ;  /* 0x00005e0018007a0c */ /* 0x000fe400057a1270 */
[----:B------:R-:W-:Y:S02]  /*25f80*/  ISETP.LT.AND P2, PT, R27, c[0x0][0x178], !P2 ;  /* 0x00005e001b007a0c */ /* 0x000fe40005741270 */
[----:B------:R-:W-:Y:S01]  /*25f90*/  ISETP.LT.AND P6, PT, R29, c[0x0][0x178], !P1 ;  /* 0x00005e001d007a0c */ /* 0x000fe20004fc1270 */
[----:B------:R-:W-:-:S06]  /*25fa0*/  IMAD.WIDE R20, R0, 0x2, R14 ;  /* 0x0000000200147825 */ /* 0x000fcc00078e020e */
[----:B--2---:R0:W-:Y:S01]  /*25fb0*/  @P4 STG.E.U16 [R4.64], R23 ;  /* 0x0000001704004986 */ /* 0x0041e2000c101504 */
[----:B------:R-:W-:-:S03]  /*25fc0*/  ISETP.LT.AND P4, PT, R2, c[0x0][0x178], !P1 ;  /* 0x00005e0002007a0c */ /* 0x000fc60004f81270 */
[----:B------:R1:W-:Y:S01]  /*25fd0*/  @P5 STG.E.U16 [R16.64], R3 ;  /* 0x0000000310005986 */ /* 0x0003e2000c101504 */
[----:B------:R-:W-:-:S03]  /*25fe0*/  ISETP.LT.AND P5, PT, R24, c[0x0][0x178], !P1 ;  /* 0x00005e0018007a0c */ /* 0x000fc60004fa1270 */
[----:B------:R-:W-:Y:S01]  /*25ff0*/  @P2 STG.E.U16 [R18.64], R26 ;  /* 0x0000001a12002986 */ /* 0x000fe2000c101504 */
[----:B------:R-:W-:-:S03]  /*26000*/  ISETP.LT.AND P2, PT, R29, c[0x0][0x178], !P3 ;  /* 0x00005e001d007a0c */ /* 0x000fc60005f41270 */
[----:B------:R2:W-:Y:S01]  /*26010*/  @P6 STG.E.U16 [R20.64], R22 ;  /* 0x0000001614006986 */ /* 0x0005e2000c101504 */
[----:B------:R-:W-:Y:S01]  /*26020*/  ISETP.LT.AND P6, PT, R27, c[0x0][0x178], !P1 ;  /* 0x00005e001b007a0c */ /* 0x000fe20004fc1270 */
[----:B0-----:R-:W-:-:S04]  /*26030*/  IMAD.WIDE R4, R0, 0x2, R12 ;  /* 0x0000000200047825 */ /* 0x001fc800078e020c */
[C---:B-1----:R-:W-:Y:S01]  /*26040*/  IMAD.WIDE R16, R0.reuse, 0x2, R10 ;  /* 0x0000000200107825 */ /* 0x042fe200078e020a */
[----:B--2---:R-:W-:Y:S02]  /*26050*/  PRMT R20, R23, 0x7632, R20 ;  /* 0x0000763217147816 */ /* 0x004fe40000000014 */
[----:B------:R-:W-:Y:S02]  /*26060*/  PRMT R21, R3, 0x7632, R21 ;  /* 0x0000763203157816 */ /* 0x000fe40000000015 */
[C---:B------:R-:W-:Y:S01]  /*26070*/  IADD3 R3, R0.reuse, c[0x0][0x198], RZ ;  /* 0x0000660000037a10 */ /* 0x040fe20007ffe0ff */
[----:B------:R-:W-:Y:S01]  /*26080*/  IMAD.WIDE R18, R0, 0x2, R8 ;  /* 0x0000000200127825 */ /* 0x000fe200078e0208 */
[----:B------:R-:W-:Y:S01]  /*26090*/  PRMT R22, R26, 0x7632, R22 ;  /* 0x000076321a167816 */ /* 0x000fe20000000016 */
[----:B------:R0:W-:Y:S01]  /*260a0*/  @P4 STG.E.U16 [R4.64], R20 ;  /* 0x0000001404004986 */ /* 0x0001e2000c101504 */
[----:B------:R-:W-:-:S03]  /*260b0*/  IADD3 R0, R3, c[0x0][0x198], RZ ;  /* 0x0000660003007a10 */ /* 0x000fc60007ffe0ff */
[----:B------:R1:W-:Y:S04]  /*260c0*/  @P5 STG.E.U16 [R16.64], R21 ;  /* 0x0000001510005986 */ /* 0x0003e8000c101504 */
[----:B------:R2:W-:Y:S01]  /*260d0*/  @P6 STG.E.U16 [R18.64], R22 ;  /* 0x0000001612006986 */ /* 0x0005e2000c101504 */
[----:B0-----:R-:W-:-:S04]  /*260e0*/  IMAD.WIDE R4, R3, 0x2, R14 ;  /* 0x0000000203047825 */ /* 0x001fc800078e020e */
[----:B-1----:R-:W-:Y:S01]  /*260f0*/  IMAD.WIDE R16, R3, 0x2, R10 ;  /* 0x0000000203107825 */ /* 0x002fe200078e020a */
[----:B----4-:R0:W-:Y:S01]  /*26100*/  @P2 STG.E.U16 [R4.64], R7 ;  /* 0x0000000704002986 */ /* 0x0101e2000c101504 */
[----:B--2---:R-:W-:Y:S02]  /*26110*/  PRMT R22, R7, 0x7632, R22 ;  /* 0x0000763207167816 */ /* 0x004fe40000000016 */
[C---:B------:R-:W-:Y:S01]  /*26120*/  IMAD.WIDE R18, R3.reuse, 0x2, R8 ;  /* 0x0000000203127825 */ /* 0x040fe200078e0208 */
[----:B0-----:R-:W2:Y:S03]  /*26130*/  LDL.LU R7, [R1+0x88] ;  /* 0x0000880001077983 */ /* 0x001ea60000300800 */
[----:B------:R-:W-:Y:S02]  /*26140*/  IMAD.WIDE R4, R3, 0x2, R12 ;  /* 0x0000000203047825 */ /* 0x000fe400078e020c */
[----:B------:R-:W4:Y:S01]  /*26150*/  LDL.LU R3, [R1+0x18] ;  /* 0x0000180001037983 */ /* 0x000f220000300800 */
[----:B------:R-:W-:-:S02]  /*26160*/  ISETP.LT.AND P4, PT, R2, c[0x0][0x178], !P3 ;  /* 0x00005e0002007a0c */ /* 0x000fc40005f81270 */
[----:B------:R-:W-:Y:S02]  /*26170*/  ISETP.LT.AND P5, PT, R24, c[0x0][0x178], !P3 ;  /* 0x00005e0018007a0c */ /* 0x000fe40005fa1270 */
[----:B------:R-:W-:Y:S02]  /*26180*/  ISETP.LT.AND P3, PT, R27, c[0x0][0x178], !P3 ;  /* 0x00005e001b007a0c */ /* 0x000fe40005f61270 */
[----:B------:R-:W-:Y:S01]  /*26190*/  ISETP.LT.AND P6, PT, R29, c[0x0][0x178], !P0 ;  /* 0x00005e001d007a0c */ /* 0x000fe200047c1270 */
[----:B------:R-:W-:Y:S01]  /*261a0*/  IMAD.WIDE R20, R0, 0x2, R14 ;  /* 0x0000000200147825 */ /* 0x000fe200078e020e */
[----:B------:R-:W-:-:S05]  /*261b0*/  IADD3 R23, R25, 0x12, RZ ;  /* 0x0000001219177810 */ /* 0x000fca0007ffe0ff */
[----:B---3--:R0:W-:Y:S01]  /*261c0*/  @P4 STG.E.U16 [R4.64], R6 ;  /* 0x0000000604004986 */ /* 0x0081e2000c101504 */
[----:B------:R-:W-:Y:S02]  /*261d0*/  ISETP.LT.AND P4, PT, R2, c[0x0][0x178], !P0 ;  /* 0x00005e0002007a0c */ /* 0x000fe40004781270 */
[----:B------:R-:W-:Y:S01]  /*261e0*/  ISETP.GE.AND P1, PT, R23, c[0x0][0x17c], PT ;  /* 0x00005f0017007a0c */ /* 0x000fe20003f26270 */
[----:B0-----:R-:W-:Y:S01]  /*261f0*/  IMAD.WIDE R4, R0, 0x2, R12 ;  /* 0x0000000200047825 */ /* 0x001fe200078e020c */
[----:B----4-:R0:W-:Y:S01]  /*26200*/  @P5 STG.E.U16 [R16.64], R3 ;  /* 0x0000000310005986 */ /* 0x0101e2000c101504 */
[----:B------:R-:W-:-:S03]  /*26210*/  ISETP.LT.AND P5, PT, R24, c[0x0][0x178], !P0 ;  /* 0x00005e0018007a0c */ /* 0x000fc600047a1270 */
[----:B------:R-:W-:Y:S01]  /*26220*/  @P3 STG.E.U16 [R18.64], R28 ;  /* 0x0000001c12003986 */ /* 0x000fe2000c101504 */
[----:B------:R-:W-:-:S03]  /*26230*/  ISETP.LT.AND P3, PT, R29, c[0x0][0x178], !P1 ;  /* 0x00005e001d007a0c */ /* 0x000fc60004f61270 */
[----:B------:R1:W-:Y:S01]  /*26240*/  @P6 STG.E.U16 [R20.64], R22 ;  /* 0x0000001614006986 */ /* 0x0003e2000c101504 */
[----:B------:R-:W-:Y:S01]  /*26250*/  ISETP.LT.AND P6, PT, R27, c[0x0][0x178], !P0 ;  /* 0x00005e001b007a0c */ /* 0x000fe200047c1270 */
[----:B0-----:R-:W-:Y:S01]  /*26260*/  IMAD.WIDE R16, R0, 0x2, R10 ;  /* 0x0000000200107825 */ /* 0x001fe200078e020a */
[----:B-1----:R-:W-:Y:S02]  /*26270*/  PRMT R20, R6, 0x7632, R20 ;  /* 0x0000763206147816 */ /* 0x002fe40000000014 */
[----:B------:R-:W-:Y:S01]  /*26280*/  PRMT R21, R3, 0x7632, R21 ;  /* 0x0000763203157816 */ /* 0x000fe20000000015 */
[C---:B------:R-:W-:Y:S01]  /*26290*/  IMAD.WIDE R18, R0.reuse, 0x2, R8 ;  /* 0x0000000200127825 */ /* 0x040fe200078e0208 */
[----:B------:R-:W-:Y:S01]  /*262a0*/  IADD3 R3, R0, c[0x0][0x198], RZ ;  /* 0x0000660000037a10 */ /* 0x000fe20007ffe0ff */
[----:B------:R0:W-:Y:S01]  /*262b0*/  @P4 STG.E.U16 [R4.64], R20 ;  /* 0x0000001404004986 */ /* 0x0001e2000c101504 */
[----:B------:R-:W-:-:S03]  /*262c0*/  PRMT R22, R28, 0x7632, R22 ;  /* 0x000076321c167816 */ /* 0x000fc60000000016 */
[----:B------:R-:W3:Y:S01]  /*262d0*/  LDL.LU R6, [R1+0x58] ;  /* 0x0000580001067983 */ /* 0x000ee20000300800 */
[----:B------:R-:W-:-:S03]  /*262e0*/  IADD3 R0, R3, c[0x0][0x198], RZ ;  /* 0x0000660003007a10 */ /* 0x000fc60007ffe0ff */
[----:B------:R1:W-:Y:S01]  /*262f0*/  @P5 STG.E.U16 [R16.64], R21 ;  /* 0x0000001510005986 */ /* 0x0003e2000c101504 */
[----:B0-----:R-:W-:-:S03]  /*26300*/  IMAD.WIDE R4, R3, 0x2, R14 ;  /* 0x0000000203047825 */ /* 0x001fc600078e020e */
[----:B------:R-:W4:Y:S04]  /*26310*/  LDL.LU R26, [R1+0x48] ;  /* 0x00004800011a7983 */ /* 0x000f280000300800 */
[----:B------:R0:W-:Y:S01]  /*26320*/  @P6 STG.E.U16 [R18.64], R22 ;  /* 0x0000001612006986 */ /* 0x0001e2000c101504 */
[----:B-1----:R-:W-:-:S03]  /*26330*/  IMAD.WIDE R16, R3, 0x2, R10 ;  /* 0x0000000203107825 */ /* 0x002fc600078e020a */
[----:B--2---:R1:W-:Y:S04]  /*26340*/  @P3 STG.E.U16 [R4.64], R7 ;  /* 0x0000000704003986 */ /* 0x0043e8000c101504 */
[----:B------:R-:W2:Y:S01]  /*26350*/  LDL.LU R28, [R1+0x108] ;  /* 0x00010800011c7983 */ /* 0x000ea20000300800 */
[----:B0-----:R-:W-:Y:S01]  /*26360*/  PRMT R22, R7, 0x7632, R22 ;  /* 0x0000763207167816 */ /* 0x001fe20000000016 */
[C---:B------:R-:W-:Y:S02]  /*26370*/  IMAD.WIDE R18, R3.reuse, 0x2, R8 ;  /* 0x0000000203127825 */ /* 0x040fe400078e0208 */
[----:B-1----:R-:W2:Y:S02]  /*26380*/  LDL.LU R7, [R1+0xa8] ;  /* 0x0000a80001077983 */ /* 0x002ea40000300800 */
[----:B------:R-:W-:-:S02]  /*26390*/  IMAD.WIDE R4, R3, 0x2, R12 ;  /* 0x0000000203047825 */ /* 0x000fc400078e020c */
[----:B------:R-:W2:Y:S01]  /*263a0*/  LDL.LU R3, [R1+0x28] ;  /* 0x0000280001037983 */ /* 0x000ea20000300800 */
[----:B------:R-:W-:Y:S02]  /*263b0*/  IADD3 R23, R25, 0x13, RZ ;  /* 0x0000001319177810 */ /* 0x000fe40007ffe0ff */
[----:B------:R-:W-:Y:S02]  /*263c0*/  ISETP.LT.AND P4, PT, R2, c[0x0][0x178], !P1 ;  /* 0x00005e0002007a0c */ /* 0x000fe40004f81270 */
[----:B------:R-:W-:Y:S02]  /*263d0*/  ISETP.GE.AND P2, PT, R23, c[0x0][0x17c], PT ;  /* 0x00005f0017007a0c */ /* 0x000fe40003f46270 */
[----:B------:R-:W-:Y:S02]  /*263e0*/  ISETP.LT.AND P5, PT, R24, c[0x0][0x178], !P1 ;  /* 0x00005e0018007a0c */ /* 0x000fe40004fa1270 */
[----:B------:R-:W-:Y:S02]  /*263f0*/  ISETP.LT.AND P1, PT, R27, c[0x0][0x178], !P1 ;  /* 0x00005e001b007a0c */ /* 0x000fe40004f21270 */
[----:B------:R-:W-:-:S02]  /*26400*/  ISETP.LT.AND P6, PT, R29, c[0x0][0x178], !P2 ;  /* 0x00005e001d007a0c */ /* 0x000fc400057c1270 */
[----:B------:R-:W-:Y:S01]  /*26410*/  IADD3 R23, R25, 0x14, RZ ;  /* 0x0000001419177810 */ /* 0x000fe20007ffe0ff */
[----:B------:R-:W-:-:S03]  /*26420*/  IMAD.WIDE R20, R0, 0x2, R14 ;  /* 0x0000000200147825 */ /* 0x000fc600078e020e */
[----:B------:R-:W-:Y:S02]  /*26430*/  ISETP.GE.AND P0, PT, R23, c[0x0][0x17c], PT ;  /* 0x00005f0017007a0c */ /* 0x000fe40003f06270 */
[----:B------:R-:W-:-:S04]  /*26440*/  IADD3 R23, R25, 0x15, RZ ;  /* 0x0000001519177810 */ /* 0x000fc80007ffe0ff */
[----:B------:R-:W-:Y:S01]  /*26450*/  ISETP.GE.AND P3, PT, R23, c[0x0][0x17c], PT ;  /* 0x00005f0017007a0c */ /* 0x000fe20003f66270 */
[----:B---3--:R0:W-:Y:S01]  /*26460*/  @P4 STG.E.U16 [R4.64], R6 ;  /* 0x0000000604004986 */ /* 0x0081e2000c101504 */
[----:B------:R-:W-:-:S03]  /*26470*/  PRMT R23, R6, 0x7632, R23 ;  /* 0x0000763206177816 */ /* 0x000fc60000000017 */
[----:B----4-:R-:W-:Y:S04]  /*26480*/  @P5 STG.E.U16 [R16.64], R26 ;  /* 0x0000001a10005986 */ /* 0x010fe8000c101504 */
[----:B0-----:R-:W3:Y:S04]  /*26490*/  LDL.LU R6, [R1+0x1000] ;  /* 0x0010000001067983 */ /* 0x001ee80000300800 */
[----:B--2---:R-:W-:Y:S04]  /*264a0*/  @P1 STG.E.U16 [R18.64], R3 ;  /* 0x0000000312001986 */ /* 0x004fe8000c101504 */
[----:B------:R0:W-:Y:S02]  /*264b0*/  @P6 STG.E.U16 [R20.64], R22 ;  /* 0x0000001614006986 */ /* 0x0001e4000c101504 */
[----:B0-----:R-:W-:-:S02]  /*264c0*/  PRMT R20, R26, 0x7632, R20 ;  /* 0x000076321a147816 */ /* 0x001fc40000000014 */
[----:B------:R-:W2:Y:S01]  /*264d0*/  LDL.LU R26, [R1+0x68] ;  /* 0x00006800011a7983 */ /* 0x000ea20000300800 */
[----:B------:R-:W-:Y:S02]  /*264e0*/  ISETP.LT.AND P1, PT, R2, c[0x0][0x178], !P2 ;  /* 0x00005e0002007a0c */ /* 0x000fe40005721270 */
[----:B------:R-:W-:Y:S02]  /*264f0*/  ISETP.LT.AND P5, PT, R24, c[0x0][0x178], !P2 ;  /* 0x00005e0018007a0c */ /* 0x000fe400057a1270 */
[----:B------:R-:W-:Y:S02]  /*26500*/  ISETP.LT.AND P2, PT, R27, c[0x0][0x178], !P2 ;  /* 0x00005e001b007a0c */ /* 0x000fe40005741270 */
[----:B------:R-:W-:Y:S01]  /*26510*/  ISETP.LT.AND P6, PT, R29, c[0x0][0x178], !P0 ;  /* 0x00005e001d007a0c */ /* 0x000fe200047c1270 */
[C---:B------:R-:W-:Y:S01]  /*26520*/  IMAD.WIDE R16, R0.reuse, 0x2, R12 ;  /* 0x0000000200107825 */ /* 0x040fe200078e020c */
[----:B------:R-:W-:Y:S02]  /*26530*/  PRMT R21, R3, 0x7632, R21 ;  /* 0x0000763203157816 */ /* 0x000fe40000000015 */
[----:B------:R-:W-:-:S02]  /*26540*/  IADD3 R3, R0, c[0x0][0x198], RZ ;  /* 0x0000660000037a10 */ /* 0x000fc40007ffe0ff */
[----:B------:R-:W-:Y:S01]  /*26550*/  ISETP.LT.AND P4, PT, R2, c[0x0][0x178], !P0 ;  /* 0x00005e0002007a0c */ /* 0x000fe20004781270 */
[C---:B------:R-:W-:Y:S01]  /*26560*/  IMAD.WIDE R4, R0.reuse, 0x2, R10 ;  /* 0x0000000200047825 */ /* 0x040fe200078e020a */
[----:B------:R0:W-:Y:S03]  /*26570*/  @P1 STG.E.U16 [R16.64], R23 ;  /* 0x0000001710001986 */ /* 0x0001e6000c101504 */
[----:B------:R-:W-:Y:S01]  /*26580*/  IMAD.WIDE R18, R0, 0x2, R8 ;  /* 0x0000000200127825 */ /* 0x000fe200078e0208 */
[----:B------:R1:W-:Y:S01]  /*26590*/  @P5 STG.E.U16 [R4.64], R20 ;  /* 0x0000001404005986 */ /* 0x0003e2000c101504 */
[----:B------:R-:W-:-:S03]  /*265a0*/  IADD3 R0, R25, 0x17, RZ ;  /* 0x0000001719007810 */ /* 0x000fc60007ffe0ff */
[----:B------:R-:W-:Y:S01]  /*265b0*/  @P2 STG.E.U16 [R18.64], R21 ;  /* 0x0000001512002986 */ /* 0x000fe2000c101504 */
[----:B0-----:R-:W-:-:S04]  /*265c0*/  IMAD.WIDE R16, R3, 0x2, R14 ;  /* 0x0000000203107825 */ /* 0x001fc800078e020e */
[----:B-1----:R-:W-:Y:S01]  /*265d0*/  IMAD.WIDE R4, R3, 0x2, R12 ;  /* 0x0000000203047825 */ /* 0x002fe200078e020c */
[----:B------:R0:W-:Y:S01]  /*265e0*/  @P6 STG.E.U16 [R16.64], R28 ;  /* 0x0000001c10006986 */ /* 0x0001e2000c101504 */
[----:B------:R-:W-:Y:S02]  /*265f0*/  ISETP.LT.AND P6, PT, R24, c[0x0][0x178], !P0 ;  /* 0x00005e0018007a0c */ /* 0x000fe400047c1270 */
[----:B------:R-:W-:Y:S01]  /*26600*/  ISETP.LT.AND P0, PT, R27, c[0x0][0x178], !P0 ;  /* 0x00005e001b007a0c */ /* 0x000fe20004701270 */
[----:B------:R1:W-:Y:S01]  /*26610*/  @P4 STG.E.U16 [R4.64], R7 ;  /* 0x0000000704004986 */ /* 0x0003e2000c101504 */
[----:B------:R-:W-:Y:S02]  /*26620*/  ISETP.LT.AND P2, PT, R29, c[0x0][0x178], !P3 ;  /* 0x00005e001d007a0c */ /* 0x000fe40005f41270 */
[----:B------:R-:W-:Y:S02]  /*26630*/  ISETP.LT.AND P5, PT, R2, c[0x0][0x178], !P3 ;  /* 0x00005e0002007a0c */ /* 0x000fe40005fa1270 */
[----:B------:R-:W-:-:S02]  /*26640*/  ISETP.GE.AND P4, PT, R0, c[0x0][0x17c], PT ;  /* 0x00005f0000007a0c */ /* 0x000fc40003f86270 */
[----:B------:R-:W-:Y:S02]  /*26650*/  IADD3 R22, R25, 0x16, RZ ;  /* 0x0000001619167810 */ /* 0x000fe40007ffe0ff */
[C---:B------:R-:W-:Y:S01]  /*26660*/  IADD3 R0, R3.reuse, c[0x0][0x198], RZ ;  /* 0x0000660003007a10 */ /* 0x040fe20007ffe0ff */
[----:B0-----:R-:W-:Y:S01]  /*26670*/  IMAD.WIDE R16, R3, 0x2, R8 ;  /* 0x0000000203107825 */ /* 0x001fe200078e0208 */
[----:B------:R-:W-:-:S03]  /*26680*/  ISETP.GE.AND P1, PT, R22, c[0x0][0x17c], PT ;  /* 0x00005f0016007a0c */ /* 0x000fc60003f26270 */
[----:B-1----:R-:W-:Y:S01]  /*26690*/  IMAD.WIDE R4, R3, 0x2, R10 ;  /* 0x0000000203047825 */ /* 0x002fe200078e020a */
[----:B------:R-:W-:Y:S02]  /*266a0*/  PRMT R22, R28, 0x7632, R22 ;  /* 0x000076321c167816 */ /* 0x000fe40000000016 */
[----:B------:R-:W-:Y:S01]  /*266b0*/  PRMT R3, R7, 0x7632, R3 ;  /* 0x0000763207037816 */ /* 0x000fe20000000003 */
[C---:B------:R-:W-:Y:S01]  /*266c0*/  IMAD.WIDE R18, R0.reuse, 0x2, R14 ;  /* 0x0000000200127825 */ /* 0x040fe200078e020e */
[----:B------:R-:W4:Y:S03]  /*266d0*/  LDL.LU R7, [R1+0x128] ;  /* 0x0001280001077983 */ /* 0x000f260000300800 */
[C---:B------:R-:W-:Y:S01]  /*266e0*/  IMAD.WIDE R20, R0.reuse, 0x2, R12 ;  /* 0x0000000200147825 */ /* 0x040fe200078e020c */
[----:B--2---:R0:W-:Y:S04]  /*266f0*/  @P6 STG.E.U16 [R4.64], R26 ;  /* 0x0000001a04006986 */ /* 0x0041e8000c101504 */
[----:B---3--:R1:W-:Y:S04]  /*26700*/  @P0 STG.E.U16 [R16.64], R6 ;  /* 0x0000000610000986 */ /* 0x0083e8000c101504 */
[----:B------:R-:W-:Y:S04]  /*26710*/  @P2 STG.E.U16 [R18.64], R22 ;  /* 0x0000001612002986 */ /* 0x000fe8000c101504 */
[----:B------:R2:W-:Y:S01]  /*26720*/  @P5 STG.E.U16 [R20.64], R3 ;  /* 0x0000000314005986 */ /* 0x0005e2000c101504 */
[----:B0-----:R-:W-:Y:S01]  /*26730*/  IMAD.WIDE R4, R0, 0x2, R10 ;  /* 0x0000000200047825 */ /* 0x001fe200078e020a */
[----:B-1----:R-:W-:-:S03]  /*26740*/  PRMT R6, R26, 0x7632, R6 ;  /* 0x000076321a067816 */ /* 0x002fc60000000006 */
[C---:B------:R-:W-:Y:S01]  /*26750*/  IMAD.WIDE R16, R0.reuse, 0x2, R8 ;  /* 0x0000000200107825 */ /* 0x040fe200078e0208 */
[----:B------:R-:W3:Y:S04]  /*26760*/  LDL.LU R26, [R1+0x98] ;  /* 0x00009800011a7983 */ /* 0x000ee80000300800 */
[----:B------:R-:W3:Y:S01]  /*26770*/  LDL.LU R28, [R1+0x1c] ;  /* 0x00001c00011c7983 */ /* 0x000ee20000300800 */
[----:B--2---:R-:W-:-:S03]  /*26780*/  IADD3 R3, R0, c[0x0][0x198], RZ ;  /* 0x0000660000037a10 */ /* 0x004fc60007ffe0ff */
[----:B------:R-:W2:Y:S01]  /*26790*/  LDL R0, [R1+0x148] ;  /* 0x0001480001007983 */ /* 0x000ea20000100800 */
[----:B------:R-:W-:Y:S02]  /*267a0*/  ISETP.LT.AND P0, PT, R24, c[0x0][0x178], !P3 ;  /* 0x00005e0018007a0c */ /* 0x000fe40005f01270 */
[----:B------:R-:W-:Y:S02]  /*267b0*/  ISETP.LT.AND P3, PT, R27, c[0x0][0x178], !P3 ;  /* 0x00005e001b007a0c */ /* 0x000fe40005f61270 */
[----:B------:R-:W-:Y:S02]  /*267c0*/  ISETP.LT.AND P6, PT, R29, c[0x0][0x178], !P1 ;  /* 0x00005e001d007a0c */ /* 0x000fe40004fc1270 */
[----:B------:R-:W-:Y:S01]  /*267d0*/  IADD3 R21, R25, 0x18, RZ ;  /* 0x0000001819157810 */ /* 0x000fe20007ffe0ff */
[----:B------:R-:W-:Y:S01]  /*267e0*/  IMAD.WIDE R18, R3, 0x2, R14 ;  /* 0x0000000203127825 */ /* 0x000fe200078e020e */
[----:B------:R-:W-:-:S05]  /*267f0*/  PRMT R20, R6, 0x7632, R20 ;  /* 0x0000763206147816 */ /* 0x000fca0000000014 */
[----:B------:R-:W-:Y:S01]  /*26800*/  @P0 STG.E.U16 [R4.64], R6 ;  /* 0x0000000604000986 */ /* 0x000fe2000c101504 */
[----:B------:R-:W-:-:S03]  /*26810*/  ISETP.GE.AND P0, PT, R21, c[0x0][0x17c], PT ;  /* 0x00005f0015007a0c */ /* 0x000fc60003f06270 */
[----:B------:R-:W3:Y:S04]  /*26820*/  LDL.LU R21, [R1+0x3c] ;  /* 0x00003c0001157983 */ /* 0x000ee80000300800 */
[----:B------:R0:W-:Y:S04]  /*26830*/  @P3 STG.E.U16 [R16.64], R20 ;  /* 0x0000001410003986 */ /* 0x0001e8000c101504 */
[----:B0-----:R-:W3:Y:S04]  /*26840*/  LDL.LU R20, [R1+0x7c] ;  /* 0x00007c0001147983 */ /* 0x001ee80000300800 */
[----:B--2---:R0:W-:Y:S04]  /*26850*/  @P6 STG.E.U16 [R18.64], R0 ;  /* 0x0000000012006986 */ /* 0x0041e8000c101504 */
[----:B0-----:R-:W2:Y:S04]  /*26860*/  LDL.LU R18, [R1+0x148] ;  /* 0x0001480001127983 */ /* 0x001ea80000300800 */
[----:B------:R-:W2:Y:S01]  /*26870*/  LDL.LU R19, [R1+0x138] ;  /* 0x0001380001137983 */ /* 0x000ea20000300800 */
[----:B------:R-:W-:-:S02]  /*26880*/  ISETP.LT.AND P2, PT, R2, c[0x0][0x178], !P1 ;  /* 0x00005e0002007a0c */ /* 0x000fc40004f41270 */
[----:B------:R-:W-:Y:S01]  /*26890*/  ISETP.LT.AND P5, PT, R24, c[0x0][0x178], !P1 ;  /* 0x00005e0018007a0c */ /* 0x000fe20004fa1270 */
[----:B------:R-:W-:Y:S01]  /*268a0*/  IMAD.WIDE R16, R3, 0x2, R12 ;  /* 0x0000000203107825 */ /* 0x000fe200078e020c */
[----:B------:R-:W-:Y:S02]  /*268b0*/  ISETP.LT.AND P1, PT, R27, c[0x0][0x178], !P1 ;  /* 0x00005e001b007a0c */ /* 0x000fe40004f21270 */
[----:B------:R-:W-:Y:S01]  /*268c0*/  ISETP.LT.AND P6, PT, R29, c[0x0][0x178], !P4 ;  /* 0x00005e001d007a0c */ /* 0x000fe200067c1270 */
[----:B------:R-:W-:Y:S01]  /*268d0*/  IMAD.WIDE R4, R3, 0x2, R10 ;  /* 0x0000000203047825 */ /* 0x000fe200078e020a */
[----:B------:R-:W-:Y:S02]  /*268e0*/  ISETP.LT.AND P3, PT, R2, c[0x0][0x178], !P4 ;  /* 0x00005e0002007a0c */ /* 0x000fe40006761270 */
[----:B------:R-:W-:Y:S02]  /*268f0*/  IADD3 R6, R25, 0x19, RZ ;  /* 0x0000001919067810 */ /* 0x000fe40007ffe0ff */
[----:B------:R-:W-:Y:S01]  /*26900*/  IADD3 R0, R3, c[0x0][0x198], RZ ;  /* 0x0000660003007a10 */ /* 0x000fe20007ffe0ff */
[----:B--2---:R0:W-:Y:S01]  /*26910*/  @P2 STG.E.U16 [R16.64], R19 ;  /* 0x0000001310002986 */ /* 0x0041e2000c101504 */
[----:B------:R-:W-:-:S03]  /*26920*/  ISETP.GE.AND P2, PT, R6, c[0x0][0x17c], PT ;  /* 0x00005f0006007a0c */ /* 0x000fc60003f46270 */
[----:B----4-:R1:W-:Y:S01]  /*26930*/  @P5 STG.E.U16 [R4.64], R7 ;  /* 0x0000000704005986 */ /* 0x0103e2000c101504 */
[----:B------:R-:W-:Y:S01]  /*26940*/  PRMT R6, R19, 0x7632, R6 ;  /* 0x0000763213067816 */ /* 0x000fe20000000006 */
[----:B0-----:R-:W-:-:S04]  /*26950*/  IMAD.WIDE R16, R0, 0x2, R14 ;  /* 0x0000000200107825 */ /* 0x001fc800078e020e */
[----:B-1----:R-:W-:Y:S01]  /*26960*/  IMAD.WIDE R4, R3, 0x2, R8 ;  /* 0x0000000203047825 */ /* 0x002fe200078e0208 */
[----:B------:R-:W-:-:S03]  /*26970*/  PRMT R3, R18, 0x7632, R3 ;  /* 0x0000763212037816 */ /* 0x000fc60000000003 */
[----:B------:R-:W-:Y:S01]  /*26980*/  IMAD.WIDE R18, R0, 0x2, R12 ;  /* 0x0000000200127825 */ /* 0x000fe200078e020c */
[----:B---3--:R-:W-:Y:S04]  /*26990*/  @P1 STG.E.U16 [R4.64], R26 ;  /* 0x0000001a04001986 */ /* 0x008fe8000c101504 */
[----:B------:R-:W-:Y:S04]  /*269a0*/  @P6 STG.E.U16 [R16.64], R3 ;  /* 0x0000000310006986 */ /* 0x000fe8000c101504 */
[----:B------:R0:W-:Y:S02]  /*269b0*/  @P3 STG.E.U16 [R18.64], R6 ;  /* 0x0000000612003986 */ /* 0x0001e4000c101504 */
[----:B0-----:R-:W-:-:S02]  /*269c0*/  PRMT R6, R7, 0x7632, R6 ;  /* 0x0000763207067816 */ /* 0x001fc40000000006 */
[----:B------:R-:W2:Y:S01]  /*269d0*/  LDL.LU R7, [R1+0xffc] ;  /* 0x000ffc0001077983 */ /* 0x000ea20000300800 */
[----:B------:R-:W-:-:S03]  /*269e0*/  PRMT R18, R26, 0x7632, R18 ;  /* 0x000076321a127816 */ /* 0x000fc60000000012 */
[----:B------:R-:W3:Y:S01]  /*269f0*/  LDL.LU R26, [R1+0xc] ;  /* 0x00000c00011a7983 */ /* 0x000ee20000300800 */
[----:B------:R-:W-:Y:S02]  /*26a00*/  ISETP.LT.AND P5, PT, R24, c[0x0][0x178], !P4 ;  /* 0x00005e0018007a0c */ /* 0x000fe400067a1270 */
[----:B------:R-:W-:Y:S01]  /*26a10*/  ISETP.LT.AND P4, PT, R27, c[0x0][0x178], !P4 ;  /* 0x00005e001b007a0c */ /* 0x000fe20006781270 */
[----:B------:R-:W-:Y:S01]  /*26a20*/  IMAD.WIDE R4, R0, 0x2, R10 ;  /* 0x0000000200047825 */ /* 0x000fe200078e020a */
[----:B------:R-:W-:Y:S02]  /*26a30*/  ISETP.LT.AND P1, PT, R29, c[0x0][0x178], !P0 ;  /* 0x00005e001d007a0c */ /* 0x000fe40004721270 */
[----:B------:R-:W-:Y:S01]  /*26a40*/  ISETP.LT.AND P3, PT, R2, c[0x0][0x178], !P0 ;  /* 0x00005e0002007a0c */ /* 0x000fe20004761270 */
[----:B------:R-:W-:Y:S01]  /*26a50*/  IMAD.WIDE R16, R0, 0x2, R8 ;  /* 0x0000000200107825 */ /* 0x000fe200078e0208 */
[----:B------:R-:W-:Y:S02]  /*26a60*/  ISETP.LT.AND P6, PT, R24, c[0x0][0x178], !P0 ;  /* 0x00005e0018007a0c */ /* 0x000fe400047c1270 */
[----:B------:R-:W-:-:S02]  /*26a70*/  IADD3 R19, R25, 0x1a, RZ ;  /* 0x0000001a19137810 */ /* 0x000fc40007ffe0ff */
[----:B------:R-:W-:Y:S01]  /*26a80*/  IADD3 R3, R0, c[0x0][0x198], RZ ;  /* 0x0000660000037a10 */ /* 0x000fe20007ffe0ff */
[----:B------:R0:W-:Y:S01]  /*26a90*/  @P5 STG.E.U16 [R4.64], R6 ;  /* 0x0000000604005986 */ /* 0x0001e2000c101504 */
[----:B------:R-:W-:-:S03]  /*26aa0*/  ISETP.GE.AND P5, PT, R19, c[0x0][0x17c], PT ;  /* 0x00005f0013007a0c */ /* 0x000fc60003fa6270 */
[----:B------:R1:W-:Y:S01]  /*26ab0*/  @P4 STG.E.U16 [R16.64], R18 ;  /* 0x0000001210004986 */ /* 0x0003e2000c101504 */
[----:B------:R-:W-:Y:S01]  /*26ac0*/  ISETP.LT.AND P0, PT, R27, c[0x0][0x178], !P0 ;  /* 0x00005e001b007a0c */ /* 0x000fe20004701270 */
[----:B0-----:R-:W-:-:S04]  /*26ad0*/  IMAD.WIDE R4, R3, 0x2, R10 ;  /* 0x0000000203047825 */ /* 0x001fc800078e020a */
[----:B-1----:R-:W-:-:S04]  /*26ae0*/  IMAD.WIDE R18, R3, 0x2, R14 ;  /* 0x0000000203127825 */ /* 0x002fc800078e020e */
[----:B------:R-:W-:Y:S01]  /*26af0*/  IMAD.WIDE R16, R3, 0x2, R12 ;  /* 0x0000000203107825 */ /* 0x000fe200078e020c */
[----:B------:R-:W-:Y:S01]  /*26b00*/  @P1 STG.E.U16 [R18.64], R20 ;  /* 0x0000001412001986 */ /* 0x000fe2000c101504 */
[----:B------:R-:W-:-:S03]  /*26b10*/  ISETP.LT.AND P1, PT, R29, c[0x0][0x178], !P2 ;  /* 0x00005e001d007a0c */ /* 0x000fc60005721270 */
[----:B------:R0:W-:Y:S01]  /*26b20*/  @P3 STG.E.U16 [R16.64], R21 ;  /* 0x0000001510003986 */ /* 0x0001e2000c101504 */
[----:B------:R-:W-:-:S03]  /*26b30*/  ISETP.LT.AND P3, PT, R2, c[0x0][0x178], !P2 ;  /* 0x00005e0002007a0c */ /* 0x000fc60005761270 */
[----:B------:R1:W-:Y:S01]  /*26b40*/  @P6 STG.E.U16 [R4.64], R28 ;  /* 0x0000001c04006986 */ /* 0x0003e2000c101504 */
[----:B------:R-:W-:Y:S02]  /*26b50*/  ISETP.LT.AND P6, PT, R24, c[0x0][0x178], !P2 ;  /* 0x00005e0018007a0c */ /* 0x000fe400057c1270 */
[----:B------:R-:W-:Y:S02]  /*26b60*/  IADD3 R0, R25, 0x1b, RZ ;  /* 0x0000001b19007810 */ /* 0x000fe40007ffe0ff */
[----:B------:R-:W-:Y:S02]  /*26b70*/  IADD3 R6, R3, c[0x0][0x198], RZ ;  /* 0x0000660003067a10 */ /* 0x000fe40007ffe0ff */
[----:B------:R-:W-:Y:S02]  /*26b80*/  ISETP.GE.AND P4, PT, R0, c[0x0][0x17c], PT ;  /* 0x00005f0000007a0c */ /* 0x000fe40003f86270 */
[----:B------:R-:W-:Y:S01]  /*26b90*/  PRMT R0, R20, 0x7632, R0 ;  /* 0x0000763214007816 */ /* 0x000fe20000000000 */
[----:B0-----:R-:W-:Y:S01]  /*26ba0*/  IMAD.WIDE R16, R6, 0x2, R14 ;  /* 0x0000000206107825 */ /* 0x001fe200078e020e */
[----:B------:R-:W-:-:S03]  /*26bb0*/  PRMT R23, R21, 0x7632, R23 ;  /* 0x0000763215177816 */ /* 0x000fc60000000017 */
[----:B-1----:R-:W-:Y:S01]  /*26bc0*/  IMAD.WIDE R4, R3, 0x2, R8 ;  /* 0x0000000203047825 */ /* 0x002fe200078e0208 */
[----:B------:R-:W-:Y:S02]  /*26bd0*/  PRMT R22, R28, 0x7632, R22 ;  /* 0x000076321c167816 */ /* 0x000fe40000000016 */
[----:B------:R-:W4:Y:S01]  /*26be0*/  LDL.LU R28, [R1+0x5c] ;  /* 0x00005c00011c7983 */ /* 0x000f220000300800 */
[----:B------:R-:W-:-:S04]  /*26bf0*/  IMAD.WIDE R18, R6, 0x2, R12 ;  /* 0x0000000206127825 */ /* 0x000fc800078e020c */
[----:B------:R-:W-:Y:S01]  /*26c00*/  IMAD.WIDE R20, R6, 0x2, R10 ;  /* 0x0000000206147825 */ /* 0x000fe200078e020a */
[----:B---3--:R0:W-:Y:S01]  /*26c10*/  @P0 STG.E.U16 [R4.64], R26 ;  /* 0x0000001a04000986 */ /* 0x0081e2000c101504 */
[----:B------:R-:W-:-:S03]  /*26c20*/  PRMT R3, R26, 0x7632, R3 ;  /* 0x000076321a037816 */ /* 0x000fc60000000003 */
[----:B------:R-:W-:Y:S04]  /*26c30*/  @P1 STG.E.U16 [R16.64], R0 ;  /* 0x0000000010001986 */ /* 0x000fe8000c101504 */
[----:B------:R1:W-:Y:S04]  /*26c40*/  @P3 STG.E.U16 [R18.64], R23 ;  /* 0x0000001712003986 */ /* 0x0003e8000c101504 */
[----:B0-----:R-:W3:Y:S04]  /*26c50*/  LDL.LU R26, [R1+0x2c] ;  /* 0x00002c00011a7983 */ /* 0x001ee80000300800 */
[----:B------:R0:W-:Y:S04]  /*26c60*/  @P6 STG.E.U16 [R20.64], R22 ;  /* 0x0000001614006986 */ /* 0x0001e8000c101504 */
[----:B-1----:R-:W2:Y:S04]  /*26c70*/  LDL.LU R23, [R1+0x10c] ;  /* 0x00010c0001177983 */ /* 0x002ea80000300800 */
[----:B0-----:R-:W2:Y:S04]  /*26c80*/  LDL.LU R21, [R1+0x4c] ;  /* 0x00004c0001157983 */ /* 0x001ea80000300800 */
[----:B------:R-:W2:Y:S04]  /*26c90*/  LDL.LU R20, [R1+0xac] ;  /* 0x0000ac0001147983 */ /* 0x000ea80000300800 */
[----:B------:R0:W-:Y:S04]  /*26ca0*/  STL [R1+0xfe8], R22 ;  /* 0x000fe81601007387 */ /* 0x0001e80000100800 */
[----:B0-----:R-:W2:Y:S01]  /*26cb0*/  LDL.LU R22, [R1+0x8c] ;  /* 0x00008c0001167983 */ /* 0x001ea20000300800 */
[----:B------:R-:W-:-:S02]  /*26cc0*/  ISETP.LT.AND P2, PT, R27, c[0x0][0x178], !P2 ;  /* 0x00005e001b007a0c */ /* 0x000fc40005741270 */
[----:B------:R-:W-:Y:S01]  /*26cd0*/  ISETP.LT.AND P0, PT, R29, c[0x0][0x178], !P5 ;  /* 0x00005e001d007a0c */ /* 0x000fe20006f01270 */
[----:B------:R-:W-:Y:S01]  /*26ce0*/  IMAD.WIDE R4, R6, 0x2, R8 ;  /* 0x0000000206047825 */ /* 0x000fe200078e0208 */
[----:B------:R-:W-:Y:S02]  /*26cf0*/  ISETP.LT.AND P1, PT, R2, c[0x0][0x178], !P5 ;  /* 0x00005e0002007a0c */ /* 0x000fe40006f21270 */
[----:B------:R-:W-:Y:S02]  /*26d00*/  IADD3 R0, R6, c[0x0][0x198], RZ ;  /* 0x0000660006007a10 */ /* 0x000fe40007ffe0ff */
[----:B------:R-:W-:-:S04]  /*26d10*/  IADD3 R16, R25, 0x1c, RZ ;  /* 0x0000001c19107810 */ /* 0x000fc80007ffe0ff */
[----:B------:R-:W-:Y:S01]  /*26d20*/  ISETP.GE.AND P6, PT, R16, c[0x0][0x17c], PT ;  /* 0x00005f0010007a0c */ /* 0x000fe20003fc6270 */
[----:B------:R0:W-:Y:S01]  /*26d30*/  @P2 STG.E.U16 [R4.64], R3 ;  /* 0x0000000304002986 */ /* 0x0001e2000c101504 */
[----:B------:R-:W-:-:S04]  /*26d40*/  IMAD.WIDE R16, R0, 0x2, R12 ;  /* 0x0000000200107825 */ /* 0x000fc800078e020c */
[----:B0-----:R-:W-:Y:S01]  /*26d50*/  IMAD.WIDE R4, R0, 0x2, R14 ;  /* 0x0000000200047825 */ /* 0x001fe200078e020e */
[----:B------:R-:W-:-:S04]  /*26d60*/  IADD3 R3, R25, 0x1d, RZ ;  /* 0x0000001d19037810 */ /* 0x000fc80007ffe0ff */
[----:B------:R-:W-:Y:S02]  /*26d70*/  ISETP.GE.AND P2, PT, R3, c[0x0][0x17c], PT ;  /* 0x00005f0003007a0c */ /* 0x000fe40003f46270 */
[----:B----4-:R-:W-:Y:S02]  /*26d80*/  PRMT R3, R28, 0x7632, R3 ;  /* 0x000076321c037816 */ /* 0x010fe40000000003 */
[----:B------:R-:W-:Y:S01]  /*26d90*/  ISETP.LT.AND P3, PT, R24, c[0x0][0x178], !P5 ;  /* 0x00005e0018007a0c */ /* 0x000fe20006f61270 */
[C---:B------:R-:W-:Y:S01]  /*26da0*/  IMAD.WIDE R18, R0.reuse, 0x2, R10 ;  /* 0x0000000200127825 */ /* 0x040fe200078e020a */
[----:B------:R-:W-:Y:S01]  /*26db0*/  ISETP.LT.AND P5, PT, R27, c[0x0][0x178], !P5 ;  /* 0x00005e001b007a0c */ /* 0x000fe20006fa1270 */
[----:B--2---:R-:W-:Y:S04]  /*26dc0*/  @P0 STG.E.U16 [R4.64], R22 ;  /* 0x0000001604000986 */ /* 0x004fe8000c101504 */
[----:B------:R0:W-:Y:S04]  /*26dd0*/  @P1 STG.E.U16 [R16.64], R28 ;  /* 0x0000001c10001986 */ /* 0x0001e8000c101504 */
[----:B0-----:R-:W2:Y:S01]  /*26de0*/  LDL.LU R28, [R1+0x6c] ;  /* 0x00006c00011c7983 */ /* 0x001ea20000300800 */
[----:B------:R-:W-:Y:S01]  /*26df0*/  ISETP.LT.AND P1, PT, R29, c[0x0][0x178], !P4 ;  /* 0x00005e001d007a0c */ /* 0x000fe20006721270 */
[----:B------:R-:W-:-:S02]  /*26e00*/  IMAD.WIDE R4, R0, 0x2, R8 ;  /* 0x0000000200047825 */ /* 0x000fc400078e0208 */
[----:B------:R0:W-:Y:S01]  /*26e10*/  @P3 STG.E.U16 [R18.64], R21 ;  /* 0x0000001512003986 */ /* 0x0001e2000c101504 */
[----:B------:R-:W-:Y:S02]  /*26e20*/  ISETP.LT.AND P3, PT, R2, c[0x0][0x178], !P4 ;  /* 0x00005e0002007a0c */ /* 0x000fe40006761270 */
[----:B------:R-:W-:Y:S01]  /*26e30*/  IADD3 R0, R0, c[0x0][0x198], RZ ;  /* 0x0000660000007a10 */ /* 0x000fe20007ffe0ff */
[----:B---3--:R1:W-:Y:S01]  /*26e40*/  @P5 STG.E.U16 [R4.64], R26 ;  /* 0x0000001a04005986 */ /* 0x0083e2000c101504 */
[----:B------:R-:W-:Y:S02]  /*26e50*/  ISETP.LT.AND P5, PT, R24, c[0x0][0x178], !P4 ;  /* 0x00005e0018007a0c */ /* 0x000fe400067a1270 */
[----:B------:R-:W-:Y:S01]  /*26e60*/  ISETP.LT.AND P4, PT, R27, c[0x0][0x178], !P4 ;  /* 0x00005e001b007a0c */ /* 0x000fe20006781270 */
[----:B------:R-:W-:Y:S01]  /*26e70*/  IMAD.WIDE R16, R0, 0x2, R12 ;  /* 0x0000000200107825 */ /* 0x000fe200078e020c */
[----:B0-----:R-:W-:-:S03]  /*26e80*/  PRMT R19, R22, 0x7632, R19 ;  /* 0x0000763216137816 */ /* 0x001fc60000000013 */
[----:B-1----:R-:W-:Y:S01]  /*26e90*/  IMAD.WIDE R4, R0, 0x2, R14 ;  /* 0x0000000200047825 */ /* 0x002fe200078e020e */
[----:B------:R-:W-:-:S04]  /*26ea0*/  IADD3 R6, R25, 0x1e, RZ ;  /* 0x0000001e19067810 */ /* 0x000fc80007ffe0ff */
[----:B------:R0:W-:Y:S01]  /*26eb0*/  @P1 STG.E.U16 [R4.64], R19 ;  /* 0x0000001304001986 */ /* 0x0001e2000c101504 */
[----:B------:R-:W-:-:S03]  /*26ec0*/  ISETP.LT.AND P1, PT, R29, c[0x0][0x178], !P6 ;  /* 0x00005e001d007a0c */ /* 0x000fc60007721270 */
[----:B------:R1:W-:Y:S01]  /*26ed0*/  @P3 STG.E.U16 [R16.64], R3 ;  /* 0x0000000310003986 */ /* 0x0003e2000c101504 */
[----:B------:R-:W-:Y:S02]  /*26ee0*/  ISETP.LT.AND P3, PT, R2, c[0x0][0x178], !P6 ;  /* 0x00005e0002007a0c */ /* 0x000fe40007761270 */
[----:B------:R-:W-:Y:S02]  /*26ef0*/  ISETP.GE.AND P0, PT, R6, c[0x0][0x17c], PT ;  /* 0x00005f0006007a0c */ /* 0x000fe40003f06270 */
[----:B------:R-:W-:Y:S02]  /*26f00*/  PRMT R18, R21, 0x7632, R18 ;  /* 0x0000763215127816 */ /* 0x000fe40000000012 */
[----:B------:R-:W-:Y:S01]  /*26f10*/  PRMT R6, R26, 0x7632, R6 ;  /* 0x000076321a067816 */ /* 0x000fe20000000006 */
[C---:B0-----:R-:W-:Y:S01]  /*26f20*/  IMAD.WIDE R4, R0.reuse, 0x2, R10 ;  /* 0x0000000200047825 */ /* 0x041fe200078e020a */
[----:B------:R-:W3:Y:S01]  /*26f30*/  LDL.LU R26, [R1+0x14c] ;  /* 0x00014c00011a7983 */ /* 0x000ee20000300800 */
[----:B-1----:R-:W-:-:S02]  /*26f40*/  IADD3 R3, R0, c[0x0][0x198], RZ ;  /* 0x0000660000037a10 */ /* 0x002fc40007ffe0ff */
[----:B------:R-:W-:Y:S01]  /*26f50*/  IMAD.WIDE R16, R0, 0x2, R8 ;  /* 0x0000000200107825 */ /* 0x000fe200078e0208 */
[----:B------:R-:W-:Y:S01]  /*26f60*/  IADD3 R0, R25, 0x1f, RZ ;  /* 0x0000001f19007810 */ /* 0x000fe20007ffe0ff */
[----:B------:R0:W-:Y:S01]  /*26f70*/  @P5 STG.E.U16 [R4.64], R18 ;  /* 0x0000001204005986 */ /* 0x0001e2000c101504 */
[----:B------:R-:W-:-:S03]  /*26f80*/  ISETP.LT.AND P5, PT, R24, c[0x0][0x178], !P6 ;  /* 0x00005e0018007a0c */ /* 0x000fc600077a1270 */
[----:B------:R1:W-:Y:S01]  /*26f90*/  @P4 STG.E.U16 [R16.64], R6 ;  /* 0x0000000610004986 */ /* 0x0003e2000c101504 */
[----:B------:R-:W-:Y:S02]  /*26fa0*/  ISETP.GE.AND P4, PT, R0, c[0x0][0x17c], PT ;  /* 0x00005f0000007a0c */ /* 0x000fe40003f86270 */
[----:B------:R-:W-:Y:S01]  /*26fb0*/  IADD3 R0, R25, 0x20, RZ ;  /* 0x0000002019007810 */ /* 0x000fe20007ffe0ff */
[----:B------:R-:W4:Y:S01]  /*26fc0*/  LDL.LU R21, [R1+0x13c] ;  /* 0x00013c0001157983 */ /* 0x000f220000300800 */
[----:B0-----:R-:W-:-:S04]  /*26fd0*/  IMAD.WIDE R4, R3, 0x2, R14 ;  /* 0x0000000203047825 */ /* 0x001fc800078e020e */
[----:B-1----:R-:W-:Y:S01]  /*26fe0*/  IMAD.WIDE R16, R3, 0x2, R12 ;  /* 0x0000000203107825 */ /* 0x002fe200078e020c */
[----:B------:R0:W-:Y:S04]  /*26ff0*/  @P1 STG.E.U16 [R4.64], R23 ;  /* 0x0000001704001986 */ /* 0x0001e8000c101504 */
[----:B------:R-:W-:Y:S01]  /*27000*/  @P3 STG.E.U16 [R16.64], R20 ;  /* 0x0000001410003986 */ /* 0x000fe2000c101504 */
[----:B------:R-:W-:Y:S02]  /*27010*/  ISETP.GE.AND P3, PT, R0, c[0x0][0x17c], PT ;  /* 0x00005f0000007a0c */ /* 0x000fe40003f66270 */
[----:B------:R-:W-:Y:S02]  /*27020*/  PRMT R0, R23, 0x7632, R0 ;  /* 0x0000763217007816 */ /* 0x000fe40000000000 */
[----:B0-----:R-:W4:Y:S01]  /*27030*/  LDL.LU R23, [R1+0x12c] ;  /* 0x00012c0001177983 */ /* 0x001f220000300800 */
[----:B------:R-:W-:-:S05]  /*27040*/  IMAD.WIDE R4, R3, 0x2, R10 ;  /* 0x0000000203047825 */ /* 0x000fca00078e020a */
[----:B--2---:R0:W-:Y:S01]  /*27050*/  @P5 STG.E.U16 [R4.64], R28 ;  /* 0x0000001c04005986 */ /* 0x0041e2000c101504 */
[----:B------:R-:W-:-:S03]  /*27060*/  PRMT R6, R28, 0x7632, R6 ;  /* 0x000076321c067816 */ /* 0x000fc60000000006 */
[----:B0-----:R-:W2:Y:S01]  /*27070*/  LDL.LU R28, [R1+0x9c] ;  /* 0x00009c00011c7983 */ /* 0x001ea20000300800 */
[----:B------:R-:W-:Y:S01]  /*27080*/  ISETP.LT.AND P6, PT, R27, c[0x0][0x178], !P6 ;  /* 0x00005e001b007a0c */ /* 0x000fe200077c1270 */
[----:B------:R-:W-:Y:S01]  /*27090*/  IMAD.WIDE R16, R3, 0x2, R8 ;  /* 0x0000000203107825 */ /* 0x000fe200078e0208 */
[----:B------:R-:W-:Y:S02]  /*270a0*/  ISETP.LT.AND P1, PT, R29, c[0x0][0x178], !P2 ;  /* 0x00005e001d007a0c */ /* 0x000fe40005721270 */
[----:B------:R-:W-:Y:S02]  /*270b0*/  IADD3 R3, R3, c[0x0][0x198], RZ ;  /* 0x0000660003037a10 */ /* 0x000fe40007ffe0ff */
[----:B------:R-:W-:-:S03]  /*270c0*/  ISETP.LT.AND P5, PT, R2, c[0x0][0x178], !P2 ;  /* 0x00005e0002007a0c */ /* 0x000fc600057a1270 */
[----:B------:R-:W-:-:S04]  /*270d0*/  IMAD.WIDE R4, R3, 0x2, R14 ;  /* 0x0000000203047825 */ /* 0x000fc800078e020e */
[----:B------:R0:W-:Y:S01]  /*270e0*/  @P6 STG.E.U16 [R16.64], R7 ;  /* 0x0000000710006986 */ /* 0x0001e2000c101504 */
[----:B------:R-:W-:Y:S02]  /*270f0*/  ISETP.LT.AND P6, PT, R24, c[0x0][0x178], !P2 ;  /* 0x00005e0018007a0c */ /* 0x000fe400057c1270 */
[----:B------:R-:W-:Y:S01]  /*27100*/  ISETP.LT.AND P2, PT, R27, c[0x0][0x178], !P2 ;  /* 0x00005e001b007a0c */ /* 0x000fe20005741270 */
[----:B------:R1:W-:Y:S01]  /*27110*/  @P1 STG.E.U16 [R4.64], R0 ;  /* 0x0000000004001986 */ /* 0x0003e2000c101504 */
[----:B------:R-:W-:Y:S02]  /*27120*/  ISETP.LT.AND P1, PT, R29, c[0x0][0x178], !P0 ;  /* 0x00005e001d007a0c */ /* 0x000fe40004721270 */
[----:B0-----:R-:W-:Y:S01]  /*27130*/  PRMT R7, R20, 0x7632, R7 ;  /* 0x0000763214077816 */ /* 0x001fe20000000007 */
[----:B------:R-:W-:-:S04]  /*27140*/  IMAD.WIDE R16, R3, 0x2, R12 ;  /* 0x0000000203107825 */ /* 0x000fc800078e020c */
[----:B-1----:R-:W-:Y:S01]  /*27150*/  IMAD.WIDE R4, R3, 0x2, R10 ;  /* 0x0000000203047825 */ /* 0x002fe200078e020a */
[----:B------:R0:W-:Y:S01]  /*27160*/  @P5 STG.E.U16 [R16.64], R7 ;  /* 0x0000000710005986 */ /* 0x0001e2000c101504 */
[----:B------:R-:W-:Y:S02]  /*27170*/  ISETP.LT.AND P5, PT, R2, c[0x0][0x178], !P0 ;  /* 0x00005e0002007a0c */ /* 0x000fe400047a1270 */
[----:B------:R-:W-:Y:S01]  /*27180*/  PRMT R0, R7, 0x7632, R0 ;  /* 0x0000763207007816 */ /* 0x000fe20000000000 */
[----:B------:R1:W-:Y:S01]  /*27190*/  @P6 STG.E.U16 [R4.64], R6 ;  /* 0x0000000604006986 */ /* 0x0003e2000c101504 */
[----:B------:R-:W-:Y:S02]  /*271a0*/  ISETP.LT.AND P6, PT, R24, c[0x0][0x178], !P0 ;  /* 0x00005e0018007a0c */ /* 0x000fe400047c1270 */
[C---:B0-----:R-:W-:Y:S01]  /*271b0*/  IADD3 R17, R3.reuse, c[0x0][0x198], RZ ;  /* 0x0000660003117a10 */ /* 0x041fe20007ffe0ff */
[----:B-1----:R-:W-:-:S04]  /*271c0*/  IMAD.WIDE R6, R3, 0x2, R8 ;  /* 0x0000000203067825 */ /* 0x002fc800078e0208 */
[----:B------:R-:W-:Y:S01]  /*271d0*/  IMAD.WIDE R4, R17, 0x2, R14 ;  /* 0x0000000211047825 */ /* 0x000fe200078e020e */
[----:B------:R-:W-:Y:S01]  /*271e0*/  IADD3 R3, R25, 0x21, RZ ;  /* 0x0000002119037810 */ /* 0x000fe20007ffe0ff */
[----:B------:R0:W-:Y:S01]  /*271f0*/  @P2 STG.E.U16 [R6.64], R0 ;  /* 0x0000000006002986 */ /* 0x0001e2000c101504 */
[----:B------:R-:W-:-:S03]  /*27200*/  ISETP.LT.AND P0, PT, R27, c[0x0][0x178], !P0 ;  /* 0x00005e001b007a0c */ /* 0x000fc60004701270 */
[----:B---3--:R1:W-:Y:S01]  /*27210*/  @P1 STG.E.U16 [R4.64], R26 ;  /* 0x0000001a04001986 */ /* 0x0083e2000c101504 */
[----:B------:R-:W-:Y:S02]  /*27220*/  ISETP.LT.AND P1, PT, R29, c[0x0][0x178], !P4 ;  /* 0x00005e001d007a0c */ /* 0x000fe40006721270 */
[----:B------:R-:W-:Y:S01]  /*27230*/  ISETP.GE.AND P2, PT, R3, c[0x0][0x17c], PT ;  /* 0x00005f0003007a0c */ /* 0x000fe20003f46270 */
[C---:B0-----:R-:W-:Y:S01]  /*27240*/  IMAD.WIDE R6, R17.reuse, 0x2, R12 ;  /* 0x0000000211067825 */ /* 0x041fe200078e020c */
[----:B------:R-:W-:-:S03]  /*27250*/  IADD3 R3, R17, c[0x0][0x198], RZ ;  /* 0x0000660011037a10 */ /* 0x000fc60007ffe0ff */
[----:B-1----:R-:W-:Y:S01]  /*27260*/  IMAD.WIDE R4, R17, 0x2, R10 ;  /* 0x0000000211047825 */ /* 0x002fe200078e020a */
[----:B----4-:R0:W-:Y:S01]  /*27270*/  @P5 STG.E.U16 [R6.64], R21 ;  /* 0x0000001506005986 */ /* 0x0101e2000c101504 */
[----:B------:R-:W-:-:S03]  /*27280*/  ISETP.LT.AND P5, PT, R2, c[0x0][0x178], !P4 ;  /* 0x00005e0002007a0c */ /* 0x000fc600067a1270 */
[----:B------:R1:W-:Y:S01]  /*27290*/  @P6 STG.E.U16 [R4.64], R23 ;  /* 0x0000001704006986 */ /* 0x0003e2000c101504 */
[----:B------:R-:W-:Y:S02]  /*272a0*/  ISETP.LT.AND P6, PT, R24, c[0x0][0x178], !P4 ;  /* 0x00005e0018007a0c */ /* 0x000fe400067c1270 */
[----:B------:R-:W-:Y:S02]  /*272b0*/  ISETP.LT.AND P4, PT, R27, c[0x0][0x178], !P4 ;  /* 0x00005e001b007a0c */ /* 0x000fe40006781270 */
[----:B------:R-:W-:Y:S02]  /*272c0*/  PRMT R16, R26, 0x7632, R16 ;  /* 0x000076321a107816 */ /* 0x000fe40000000010 */
[----:B------:R-:W-:Y:S01]  /*272d0*/  PRMT R0, R21, 0x7632, R0 ;  /* 0x0000763215007816 */ /* 0x000fe20000000000 */
[----:B0-----:R-:W-:Y:S01]  /*272e0*/  IMAD.WIDE R6, R3, 0x2, R14 ;  /* 0x0000000203067825 */ /* 0x001fe200078e020e */
[----:B------:R-:W-:Y:S01]  /*272f0*/  PRMT R18, R23, 0x7632, R18 ;  /* 0x0000763217127816 */ /* 0x000fe20000000012 */
[----:B------:R-:W3:Y:S02]  /*27300*/  LDL.LU R26, [R1+0x1d0] ;  /* 0x0001d000011a7983 */ /* 0x000ee40000300800 */
[----:B-1----:R-:W-:-:S02]  /*27310*/  IMAD.WIDE R4, R17, 0x2, R8 ;  /* 0x0000000211047825 */ /* 0x002fc400078e0208 */
[----:B------:R-:W-:Y:S04]  /*27320*/  STL [R1+0xff8], R2 ;  /* 0x000ff80201007387 */ /* 0x000fe80000100800 */
[----:B--2---:R0:W-:Y:S01]  /*27330*/  @P0 STG.E.U16 [R4.64], R28 ;  /* 0x0000001c04000986 */ /* 0x0041e2000c101504 */
[----:B------:R-:W-:-:S03]  /*27340*/  PRMT R19, R28, 0x7632, R19 ;  /* 0x000076321c137816 */ /* 0x000fc60000000013 */
[----:B------:R1:W-:Y:S01]  /*27350*/  @P1 STG.E.U16 [R6.64], R16 ;  /* 0x0000001006001986 */ /* 0x0003e2000c101504 */
[----:B0-----:R-:W-:-:S04]  /*27360*/  IMAD.WIDE R4, R3, 0x2, R12 ;  /* 0x0000000203047825 */ /* 0x001fc800078e020c */
[C---:B-1----:R-:W-:Y:S01]  /*27370*/  IMAD.WIDE R6, R3.reuse, 0x2, R10 ;  /* 0x0000000203067825 */ /* 0x042fe200078e020a */
[----:B------:R0:W-:Y:S03]  /*27380*/  @P5 STG.E.U16 [R4.64], R0 ;  /* 0x0000000004005986 */ /* 0x0001e6000c101504 */
[----:B------:R-:W-:Y:S01]  /*27390*/  IMAD.WIDE R16, R3, 0x2, R8 ;  /* 0x0000000203107825 */ /* 0x000fe200078e0208 */
[----:B------:R1:W-:Y:S04]  /*273a0*/  @P6 STG.E.U16 [R6.64], R18 ;  /* 0x0000001206006986 */ /* 0x0003e8000c101504 */
[----:B------:R-:W-:Y:S01]  /*273b0*/  @P4 STG.E.U16 [R16.64], R19 ;  /* 0x0000001310004986 */ /* 0x000fe2000c101504 */
[----:B------:R-:W-:-:S03]  /*273c0*/  ISETP.LT.AND P4, PT, R2, c[0x0][0x178], !P3 ;  /* 0x00005e0002007a0c */ /* 0x000fc60005f81270 */
[----:B------:R-:W2:Y:S01]  /*273d0*/  LDL R2, [R1+0xe0] ;  /* 0x0000e00001027983 */ /* 0x000ea20000100800 */
[----:B------:R-:W-:Y:S02]  /*273e0*/  ISETP.LT.AND P0, PT, R29, c[0x0][0x178], !P3 ;  /* 0x00005e001d007a0c */ /* 0x000fe40005f01270 */
[----:B------:R-:W-:Y:S02]  /*273f0*/  IADD3 R3, R3, c[0x0][0x198], RZ ;  /* 0x0000660003037a10 */ /* 0x000fe40007ffe0ff */
[----:B------:R-:W-:-:S03]  /*27400*/  IADD3 R20, R25, 0x22, RZ ;  /* 0x0000002219147810 */ /* 0x000fc60007ffe0ff */
[----:B0-----:R-:W-:Y:S01]  /*27410*/  IMAD.WIDE R4, R3, 0x2, R14 ;  /* 0x0000000203047825 */ /* 0x001fe200078e020e */
[----:B------:R-:W-:Y:S02]  /*27420*/  ISETP.GE.AND P1, PT, R20, c[0x0][0x17c], PT ;  /* 0x00005f0014007a0c */ /* 0x000fe40003f26270 */
[----:B------:R-:W-:Y:S01]  /*27430*/  IADD3 R21, R25, 0x23, RZ ;  /* 0x0000002319157810 */ /* 0x000fe20007ffe0ff */
[----:B-1----:R-:W-:Y:S02]  /*27440*/  IMAD.WIDE R6, R3, 0x2, R12 ;  /* 0x0000000203067825 */ /* 0x002fe400078e020c */
[----:B---3--:R0:W-:Y:S01]  /*27450*/  @P0 STG.E.U16 [R4.64], R26 ;  /* 0x0000001a04000986 */ /* 0x0081e2000c101504 */
[----:B------:R-:W-:Y:S02]  /*27460*/  PRMT R20, R26, 0x7632, R20 ;  /* 0x000076321a147816 */ /* 0x000fe40000000014 */
[----:B------:R-:W-:Y:S01]  /*27470*/  ISETP.GE.AND P0, PT, R21, c[0x0][0x17c], PT ;  /* 0x00005f0015007a0c */ /* 0x000fe20003f06270 */
[----:B0-----:R-:W3:Y:S04]  /*27480*/  LDL.LU R26, [R1+0x1e0] ;  /* 0x0001e000011a7983 */ /* 0x001ee80000300800 */
[----:B------:R-:W4:Y:S04]  /*27490*/  LDL.LU R22, [R1+0x150] ;  /* 0x0001500001167983 */ /* 0x000f280000300800 */
[----:B------:R-:W3:Y:S04]  /*274a0*/  LDL.LU R23, [R1+0x110] ;  /* 0x0001100001177983 */ /* 0x000ee80000300800 */
[----:B------:R-:W3:Y:S04]  /*274b0*/  LDL.LU R28, [R1+0xf0] ;  /* 0x0000f000011c7983 */ /* 0x000ee80000300800 */
[----:B------:R-:W3:Y:S04]  /*274c0*/  LDL.LU R21, [R1+0xc0] ;  /* 0x0000c00001157983 */ /* 0x000ee80000300800 */
[----:B--2---:R0:W-:Y:S04]  /*274d0*/  @P4 STG.E.U16 [R6.64], R2 ;  /* 0x0000000206004986 */ /* 0x0041e8000c101504 */
[----:B0-----:R-:W2:Y:S04]  /*274e0*/  LDL.LU R2, [R1+0xff8] ;  /* 0x000ff80001027983 */ /* 0x001ea80000300800 */
[----:B------:R-:W3:Y:S04]  /*274f0*/  LDL.LU R6, [R1+0xe0] ;  /* 0x0000e00001067983 */ /* 0x000ee80000300800 */
[----:B------:R-:W4:Y:S01]  /*27500*/  LDL.LU R7, [R1+0xd0] ;  /* 0x0000d00001077983 */ /* 0x000f220000300800 */
[----:B------:R-:W-:-:S02]  /*27510*/  ISETP.LT.AND P5, PT, R24, c[0x0][0x178], !P3 ;  /* 0x00005e0018007a0c */ /* 0x000fc40005fa1270 */
[----:B------:R-:W-:Y:S02]  /*27520*/  ISETP.LT.AND P3, PT, R27, c[0x0][0x178], !P3 ;  /* 0x00005e001b007a0c */ /* 0x000fe40005f61270 */
[----:B------:R-:W-:Y:S01]  /*27530*/  ISETP.LT.AND P6, PT, R29, c[0x0][0x178], !P2 ;  /* 0x00005e001d007a0c */ /* 0x000fe200057c1270 */
[C---:B------:R-:W-:Y:S01]  /*27540*/  IMAD.WIDE R4, R3.reuse, 0x2, R10 ;  /* 0x0000000203047825 */ /* 0x040fe200078e020a */
[----:B------:R-:W-:-:S03]  /*27550*/  IADD3 R0, R3, c[0x0][0x198], RZ ;  /* 0x0000660003007a10 */ /* 0x000fc60007ffe0ff */
[----:B------:R-:W-:-:S04]  /*27560*/  IMAD.WIDE R16, R3, 0x2, R8 ;  /* 0x0000000203107825 */ /* 0x000fc800078e0208 */
[----:B------:R-:W-:Y:S01]  /*27570*/  IMAD.WIDE R18, R0, 0x2, R14 ;  /* 0x0000000200127825 */ /* 0x000fe200078e020e */
[----:B--2---:R-:W-:Y:S02]  /*27580*/  ISETP.LT.AND P4, PT, R2, c[0x0][0x178], !P2 ;  /* 0x00005e0002007a0c */ /* 0x004fe40005781270 */
[----:B---3--:R-:W-:Y:S01]  /*27590*/  PRMT R3, R6, 0x7632, R3 ;  /* 0x0000763206037816 */ /* 0x008fe20000000003 */
[----:B----4-:R0:W-:Y:S01]  /*275a0*/  @P5 STG.E.U16 [R4.64], R7 ;  /* 0x0000000704005986 */ /* 0x0101e2000c101504 */
[----:B------:R-:W-:-:S03]  /*275b0*/  ISETP.LT.AND P5, PT, R24, c[0x0][0x178], !P2 ;  /* 0x00005e0018007a0c */ /* 0x000fc600057a1270 */
[----:B------:R1:W-:Y:S04]  /*275c0*/  @P3 STG.E.U16 [R16.64], R21 ;  /* 0x0000001510003986 */ /* 0x0003e8000c101504 */
[----:B------:R2:W-:Y:S01]  /*275d0*/  @P6 STG.E.U16 [R18.64], R20 ;  /* 0x0000001412006986 */ /* 0x0005e2000c101504 */
[----:B0-----:R-:W-:Y:S01]  /*275e0*/  IMAD.WIDE R4, R0, 0x2, R12 ;  /* 0x0000000200047825 */ /* 0x001fe200078e020c */
[----:B------:R-:W-:Y:S02]  /*275f0*/  ISETP.LT.AND P6, PT, R27, c[0x0][0x178], !P2 ;  /* 0x00005e001b007a0c */ /* 0x000fe400057c1270 */
[----:B------:R-:W-:Y:S02]  /*27600*/  ISETP.LT.AND P2, PT, R29, c[0x0][0x178], !P1 ;  /* 0x00005e001d007a0c */ /* 0x000fe40004f41270 */
[----:B------:R0:W-:Y:S01]  /*27610*/  @P4 STG.E.U16 [R4.64], R3 ;  /* 0x0000000304004986 */ /* 0x0001e2000c101504 */
[----:B------:R-:W-:Y:S01]  /*27620*/  ISETP.LT.AND P4, PT, R2, c[0x0][0x178], !P1 ;  /* 0x00005e0002007a0c */ /* 0x000fe20004f81270 */
[----:B-1----:R-:W-:Y:S01]  /*27630*/  IMAD.WIDE R16, R0, 0x2, R8 ;  /* 0x0000000200107825 */ /* 0x002fe200078e0208 */
[----:B--2---:R-:W-:-:S03]  /*27640*/  PRMT R18, R7, 0x7632, R18 ;  /* 0x0000763207127816 */ /* 0x004fc60000000012 */
[C---:B------:R-:W-:Y:S01]  /*27650*/  IMAD.WIDE R6, R0.reuse, 0x2, R10 ;  /* 0x0000000200067825 */ /* 0x040fe200078e020a */
[----:B------:R-:W-:Y:S02]  /*27660*/  IADD3 R0, R0, c[0x0][0x198], RZ ;  /* 0x0000660000007a10 */ /* 0x000fe40007ffe0ff */
[----:B------:R-:W-:Y:S02]  /*27670*/  PRMT R19, R21, 0x7632, R19 ;  /* 0x0000763215137816 */ /* 0x000fe40000000013 */
[----:B------:R1:W-:Y:S01]  /*27680*/  @P5 STG.E.U16 [R6.64], R18 ;  /* 0x0000001206005986 */ /* 0x0003e2000c101504 */
[----:B0-----:R-:W-:Y:S01]  /*27690*/  IMAD.WIDE R4, R0, 0x2, R14 ;  /* 0x0000000200047825 */ /* 0x001fe200078e020e */
[----:B------:R-:W-:Y:S02]  /*276a0*/  ISETP.LT.AND P5, PT, R24, c[0x0][0x178], !P1 ;  /* 0x00005e0018007a0c */ /* 0x000fe40004fa1270 */
[----:B------:R-:W-:Y:S01]  /*276b0*/  @P6 STG.E.U16 [R16.64], R19 ;  /* 0x0000001310006986 */ /* 0x000fe2000c101504 */
[----:B------:R-:W-:-:S02]  /*276c0*/  ISETP.LT.AND P1, PT, R27, c[0x0][0x178], !P1 ;  /* 0x00005e001b007a0c */ /* 0x000fc40004f21270 */
[----:B------:R-:W-:Y:S01]  /*276d0*/  ISETP.LT.AND P6, PT, R29, c[0x0][0x178], !P0 ;  /* 0x00005e001d007a0c */ /* 0x000fe200047c1270 */
[----:B------:R0:W-:Y:S01]  /*276e0*/  @P2 STG.E.U16 [R4.64], R26 ;  /* 0x0000001a04002986 */ /* 0x0001e2000c101504 */
[----:B-1----:R-:W-:Y:S01]  /*276f0*/  IMAD.WIDE R6, R0, 0x2, R12 ;  /* 0x0000000200067825 */ /* 0x002fe200078e020c */
[----:B------:R-:W-:-:S04]  /*27700*/  IADD3 R20, R25, 0x24, RZ ;  /* 0x0000002419147810 */ /* 0x000fc80007ffe0ff */
[----:B------:R-:W-:Y:S01]  /*27710*/  @P4 STG.E.U16 [R6.64], R22 ;  /* 0x0000001606004986 */ /* 0x000fe2000c101504 */
[----:B------:R-:W-:Y:S02]  /*27720*/  ISETP.LT.AND P4, PT, R2, c[0x0][0x178], !P0 ;  /* 0x00005e0002007a0c */ /* 0x000fe40004781270 */
[C---:B------:R-:W-:Y:S01]  /*27730*/  IADD3 R3, R0.reuse, c[0x0][0x198], RZ ;  /* 0x0000660000037a10 */ /* 0x040fe20007ffe0ff */
[----:B0-----:R-:W-:Y:S01]  /*27740*/  IMAD.WIDE R4, R0, 0x2, R10 ;  /* 0x0000000200047825 */ /* 0x001fe200078e020a */
[----:B------:R-:W-:Y:S02]  /*27750*/  ISETP.GE.AND P3, PT, R20, c[0x0][0x17c], PT ;  /* 0x00005f0014007a0c */ /* 0x000fe40003f66270 */
[----:B------:R-:W-:Y:S01]  /*27760*/  PRMT R20, R26, 0x7632, R20 ;  /* 0x000076321a147816 */ /* 0x000fe20000000014 */
[----:B------:R-:W-:Y:S01]  /*27770*/  IMAD.WIDE R16, R0, 0x2, R8 ;  /* 0x0000000200107825 */ /* 0x000fe200078e0208 */
[----:B------:R0:W-:Y:S01]  /*27780*/  @P5 STG.E.U16 [R4.64], R23 ;  /* 0x0000001704005986 */ /* 0x0001e2000c101504 */
[----:B------:R-:W-:-:S02]  /*27790*/  PRMT R0, R22, 0x7632, R0 ;  /* 0x0000763216007816 */ /* 0x000fc40000000000 */
[C---:B------:R-:W-:Y:S01]  /*277a0*/  IMAD.WIDE R18, R3.reuse, 0x2, R14 ;  /* 0x0000000203127825 */ /* 0x040fe200078e020e */
[----:B------:R-:W2:Y:S04]  /*277b0*/  LDL.LU R26, [R1+0x200] ;  /* 0x00020000011a7983 */ /* 0x000ea80000300800 */
[----:B------:R-:W-:Y:S01]  /*277c0*/  @P1 STG.E.U16 [R16.64], R28 ;  /* 0x0000001c10001986 */ /* 0x000fe2000c101504 */
[----:B0-----:R-:W-:-:S03]  /*277d0*/  IMAD.WIDE R4, R3, 0x2, R12 ;  /* 0x0000000203047825 */ /* 0x001fc600078e020c */
[----:B------:R-:W-:Y:S04]  /*277e0*/  @P6 STG.E.U16 [R18.64], R20 ;  /* 0x0000001412006986 */ /* 0x000fe8000c101504 */
[----:B------:R-:W-:Y:S01]  /*277f0*/  @P4 STG.E.U16 [R4.64], R0 ;  /* 0x0000000004004986 */ /* 0x000fe2000c101504 */
[----:B------:R-:W-:-:S03]  /*27800*/  ISETP.LT.AND P4, PT, R2, c[0x0][0x178], !P3 ;  /* 0x00005e0002007a0c */ /* 0x000fc60005f81270 */
[----:B------:R0:W-:Y:S04]  /*27810*/  STL [R1+0xff4], R2 ;  /* 0x000ff40201007387 */ /* 0x0001e80000100800 */
[----:B0-----:R-:W3:Y:S01]  /*27820*/  LDL R2, [R1+0x1f0] ;  /* 0x0001f00001027983 */ /* 0x001ee20000100800 */
[----:B------:R-:W-:Y:S02]  /*27830*/  ISETP.LT.AND P5, PT, R24, c[0x0][0x178], !P0 ;  /* 0x00005e0018007a0c */ /* 0x000fe400047a1270 */
[----:B------:R-:W-:Y:S02]  /*27840*/  ISETP.LT.AND P6, PT, R27, c[0x0][0x178], !P0 ;  /* 0x00005e001b007a0c */ /* 0x000fe400047c1270 */
[----:B------:R-:W-:Y:S01]  /*27850*/  ISETP.LT.AND P0, PT, R29, c[0x0][0x178], !P3 ;  /* 0x00005e001d007a0c */ /* 0x000fe20005f01270 */
[----:B------:R-:W-:-:S04]  /*27860*/  IMAD.WIDE R6, R3, 0x2, R10 ;  /* 0x0000000203067825 */ /* 0x000fc800078e020a */
[C---:B------:R-:W-:Y:S01]  /*27870*/  IMAD.WIDE R16, R3.reuse, 0x2, R8 ;  /* 0x0000000203107825 */ /* 0x040fe200078e0208 */
[----:B------:R-:W-:Y:S02]  /*27880*/  IADD3 R3, R3, c[0x0][0x198], RZ ;  /* 0x0000660003037a10 */ /* 0x000fe40007ffe0ff */
[----:B------:R-:W-:Y:S02]  /*27890*/  PRMT R18, R23, 0x7632, R18 ;  /* 0x0000763217127816 */ /* 0x000fe40000000012 */
[----:B------:R-:W-:Y:S01]  /*278a0*/  PRMT R19, R28, 0x7632, R19 ;  /* 0x000076321c137816 */ /* 0x000fe20000000013 */
[----:B------:R-:W-:Y:S01]  /*278b0*/  IMAD.WIDE R4, R3, 0x2, R14 ;  /* 0x0000000203047825 */ /* 0x000fe200078e020e */
[C---:B------:R-:W-:Y:S02]  /*278c0*/  IADD3 R21, R25.reuse, 0x25, RZ ;  /* 0x0000002519157810 */ /* 0x040fe40007ffe0ff */
[----:B------:R-:W-:Y:S01]  /*278d0*/  IADD3 R20, R25, 0x26, RZ ;  /* 0x0000002619147810 */ /* 0x000fe20007ffe0ff */
[----:B------:R0:W-:Y:S01]  /*278e0*/  @P5 STG.E.U16 [R6.64], R18 ;  /* 0x0000001206005986 */ /* 0x0001e2000c101504 */
[----:B------:R-:W-:-:S02]  /*278f0*/  ISETP.GE.AND P2, PT, R21, c[0x0][0x17c], PT ;  /* 0x00005f0015007a0c */ /* 0x000fc40003f46270 */
[----:B------:R-:W-:Y:S01]  /*27900*/  ISETP.GE.AND P1, PT, R20, c[0x0][0x17c], PT ;  /* 0x00005f0014007a0c */ /* 0x000fe20003f26270 */
[----:B------:R1:W-:Y:S01]  /*27910*/  @P6 STG.E.U16 [R16.64], R19 ;  /* 0x0000001310006986 */ /* 0x0003e2000c101504 */
[----:B------:R-:W-:Y:S02]  /*27920*/  IADD3 R21, R25, 0x27, RZ ;  /* 0x0000002719157810 */ /* 0x000fe40007ffe0ff */
[C---:B------:R-:W-:Y:S01]  /*27930*/  IADD3 R0, R3.reuse, c[0x0][0x198], RZ ;  /* 0x0000660003007a10 */ /* 0x040fe20007ffe0ff */
[----:B0-----:R-:W-:-:S04]  /*27940*/  IMAD.WIDE R6, R3, 0x2, R12 ;  /* 0x0000000203067825 */ /* 0x001fc800078e020c */
[----:B-1----:R-:W-:Y:S01]  /*27950*/  IMAD.WIDE R16, R3, 0x2, R8 ;  /* 0x0000000203107825 */ /* 0x002fe200078e0208 */
[----:B--2---:R0:W-:Y:S01]  /*27960*/  @P0 STG.E.U16 [R4.64], R26 ;  /* 0x0000001a04000986 */ /* 0x0041e2000c101504 */
[----:B------:R-:W-:Y:S02]  /*27970*/  PRMT R20, R26, 0x7632, R20 ;  /* 0x000076321a147816 */ /* 0x000fe40000000014 */
[----:B------:R-:W-:Y:S01]  /*27980*/  ISETP.GE.AND P0, PT, R21, c[0x0][0x17c], PT ;  /* 0x00005f0015007a0c */ /* 0x000fe20003f06270 */
[----:B0-----:R-:W2:Y:S01]  /*27990*/  LDL.LU R26, [R1+0x220] ;  /* 0x00022000011a7983 */ /* 0x001ea20000300800 */
[----:B------:R-:W-:-:S03]  /*279a0*/  IMAD.WIDE R4, R3, 0x2, R10 ;  /* 0x0000000203047825 */ /* 0x000fc600078e020a */
[----:B------:R-:W4:Y:S04]  /*279b0*/  LDL.LU R22, [R1+0x210] ;  /* 0x0002100001167983 */ /* 0x000f280000300800 */
[----:B------:R-:W2:Y:S04]  /*279c0*/  LDL.LU R23, [R1+0x180] ;  /* 0x0001800001177983 */ /* 0x000ea80000300800 */
[----:B------:R-:W2:Y:S04]  /*279d0*/  LDL.LU R28, [R1+0x170] ;  /* 0x00017000011c7983 */ /* 0x000ea80000300800 */
[----:B------:R-:W2:Y:S04]  /*279e0*/  LDL.LU R3, [R1+0xb0] ;  /* 0x0000b00001037983 */ /* 0x000ea80000300800 */
[----:B------:R-:W2:Y:S04]  /*279f0*/  LDL.LU R21, [R1+0x160] ;  /* 0x0001600001157983 */ /* 0x000ea80000300800 */
[----:B---3--:R0:W-:Y:S04]  /*27a00*/  @P4 STG.E.U16 [R6.64], R2 ;  /* 0x0000000206004986 */ /* 0x0081e8000c101504 */
[----:B0-----:R-:W3:Y:S04]  /*27a10*/  LDL.LU R2, [R1+0xff4] ;  /* 0x000ff40001027983 */ /* 0x001ee80000300800 */
[----:B------:R-:W4:Y:S01]  /*27a20*/  LDL.LU R7, [R1+0x1f0] ;  /* 0x0001f00001077983 */ /* 0x000f220000300800 */
[----:B------:R-:W-:-:S02]  /*27a30*/  ISETP.LT.AND P5, PT, R24, c[0x0][0x178], !P3 ;  /* 0x00005e0018007a0c */ /* 0x000fc40005fa1270 */
[----:B------:R-:W-:Y:S02]  /*27a40*/  ISETP.LT.AND P3, PT, R27, c[0x0][0x178], !P3 ;  /* 0x00005e001b007a0c */ /* 0x000fe40005f61270 */
[----:B------:R-:W-:Y:S01]  /*27a50*/  ISETP.LT.AND P6, PT, R29, c[0x0][0x178], !P2 ;  /* 0x00005e001d007a0c */ /* 0x000fe200057c1270 */
[----:B------:R-:W-:-:S08]  /*27a60*/  IMAD.WIDE R18, R0, 0x2, R14 ;  /* 0x0000000200127825 */ /* 0x000fd000078e020e */
[----:B--2---:R0:W-:Y:S01]  /*27a70*/  @P5 STG.E.U16 [R4.64], R21 ;  /* 0x0000001504005986 */ /* 0x0041e2000c101504 */
[----:B------:R-:W-:-:S03]  /*27a80*/  ISETP.LT.AND P5, PT, R24, c[0x0][0x178], !P2 ;  /* 0x00005e0018007a0c */ /* 0x000fc600057a1270 */
[----:B------:R-:W-:Y:S04]  /*27a90*/  @P3 STG.E.U16 [R16.64], R3 ;  /* 0x0000000310003986 */ /* 0x000fe8000c101504 */
[----:B------:R4:W-:Y:S01]  /*27aa0*/  @P6 STG.E.U16 [R18.64], R20 ;  /* 0x0000001412006986 */ /* 0x0009e2000c101504 */
[----:B------:R-:W-:Y:S02]  /*27ab0*/  ISETP.LT.AND P6, PT, R27, c[0x0][0x178], !P2 ;  /* 0x00005e001b007a0c */ /* 0x000fe400057c1270 */
[----:B---3--:R-:W-:Y:S01]  /*27ac0*/  ISETP.LT.AND P4, PT, R2, c[0x0][0x178], !P2 ;  /* 0x00005e0002007a0c */ /* 0x008fe20005781270 */
[----:B0-----:R-:W-:Y:S01]  /*27ad0*/  IMAD.WIDE R4, R0, 0x2, R12 ;  /* 0x0000000200047825 */ /* 0x001fe200078e020c */
[----:B------:R-:W-:Y:S02]  /*27ae0*/  ISETP.LT.AND P2, PT, R29, c[0x0][0x178], !P1 ;  /* 0x00005e001d007a0c */ /* 0x000fe40004f41270 */
[----:B----4-:R-:W-:-:S02]  /*27af0*/  PRMT R18, R7, 0x7632, R18 ;  /* 0x0000763207127816 */ /* 0x010fc40000000012 */
[----:B------:R-:W-:Y:S02]  /*27b00*/  PRMT R20, R3, 0x7632, R20 ;  /* 0x0000763203147816 */ /* 0x000fe40000000014 */
[C---:B------:R-:W-:Y:S01]  /*27b10*/  IADD3 R3, R0.reuse, c[0x0][0x198], RZ ;  /* 0x0000660000037a10 */ /* 0x040fe20007ffe0ff */
[----:B------:R-:W-:Y:S01]  /*27b20*/  IMAD.WIDE R6, R0, 0x2, R10 ;  /* 0x0000000200067825 */ /* 0x000fe200078e020a */
[----:B------:R-:W-:-:S03]  /*27b30*/  PRMT R19, R21, 0x7632, R19 ;  /* 0x0000763215137816 */ /* 0x000fc60000000013 */
[----:B------:R0:W-:Y:S01]  /*27b40*/  @P4 STG.E.U16 [R4.64], R18 ;  /* 0x0000001204004986 */ /* 0x0001e2000c101504 */
[----:B------:R-:W-:Y:S01]  /*27b50*/  ISETP.LT.AND P4, PT, R2, c[0x0][0x178], !P1 ;  /* 0x00005e0002007a0c */ /* 0x000fe20004f81270 */
[----:B------:R-:W-:Y:S02]  /*27b60*/  IMAD.WIDE R16, R0, 0x2, R8 ;  /* 0x0000000200107825 */ /* 0x000fe400078e0208 */
[----:B------:R1:W-:Y:S01]  /*27b70*/  @P5 STG.E.U16 [R6.64], R19 ;  /* 0x0000001306005986 */ /* 0x0003e2000c101504 */
[----:B------:R-:W-:Y:S02]  /*27b80*/  ISETP.LT.AND P5, PT, R24, c[0x0][0x178], !P1 ;  /* 0x00005e0018007a0c */ /* 0x000fe40004fa1270 */
[----:B------:R-:W-:Y:S01]  /*27b90*/  ISETP.LT.AND P1, PT, R27, c[0x0][0x178], !P1 ;  /* 0x00005e001b007a0c */ /* 0x000fe20004f21270 */
[----:B------:R2:W-:Y:S01]  /*27ba0*/  @P6 STG.E.U16 [R16.64], R20 ;  /* 0x0000001410006986 */ /* 0x0005e2000c101504 */
[----:B0-----:R-:W-:Y:S01]  /*27bb0*/  IMAD.WIDE R4, R3, 0x2, R14 ;  /* 0x0000000203047825 */ /* 0x001fe200078e020e */
[----:B------:R-:W-:-:S04]  /*27bc0*/  ISETP.LT.AND P6, PT, R29, c[0x0][0x178], !P0 ;  /* 0x00005e001d007a0c */ /* 0x000fc800047c1270 */
[----:B------:R0:W-:Y:S01]  /*27bd0*/  @P2 STG.E.U16 [R4.64], R26 ;  /* 0x0000001a04002986 */ /* 0x0001e2000c101504 */
[C---:B------:R-:W-:Y:S01]  /*27be0*/  IADD3 R0, R3.reuse, c[0x0][0x198], RZ ;  /* 0x0000660003007a10 */ /* 0x040fe20007ffe0ff */
[----:B-1----:R-:W-:Y:S01]  /*27bf0*/  IMAD.WIDE R6, R3, 0x2, R10 ;  /* 0x0000000203067825 */ /* 0x002fe200078e020a */
[----:B--2---:R-:W-:-:S03]  /*27c00*/  PRMT R20, R26, 0x7632, R20 ;  /* 0x000076321a147816 */ /* 0x004fc60000000014 */
[----:B0-----:R-:W-:Y:S01]  /*27c10*/  IMAD.WIDE R4, R3, 0x2, R12 ;  /* 0x0000000203047825 */ /* 0x001fe200078e020c */
[----:B------:R-:W-:Y:S01]  /*27c20*/  IADD3 R21, R25, 0x28, RZ ;  /* 0x0000002819157810 */ /* 0x000fe20007ffe0ff */
[----:B------:R-:W2:Y:S02]  /*27c30*/  LDL.LU R26, [R1+0x1d4] ;  /* 0x0001d400011a7983 */ /* 0x000ea40000300800 */
[----:B------:R-:W-:Y:S02]  /*27c40*/  IMAD.WIDE R16, R3, 0x2, R8 ;  /* 0x0000000203107825 */ /* 0x000fe400078e0208 */
[----:B------:R0:W-:Y:S01]  /*27c50*/  @P4 STG.E.U16 [R4.64], R22 ;  /* 0x0000001604004986 */ /* 0x0001e2000c101504 */
[----:B------:R-:W-:Y:S01]  /*27c60*/  ISETP.LT.AND P4, PT, R2, c[0x0][0x178], !P0 ;  /* 0x00005e0002007a0c */ /* 0x000fe20004781270 */
[----:B------:R-:W-:Y:S02]  /*27c70*/  IMAD.WIDE R18, R0, 0x2, R14 ;  /* 0x0000000200127825 */ /* 0x000fe400078e020e */
[----:B------:R-:W-:Y:S04]  /*27c80*/  @P5 STG.E.U16 [R6.64], R23 ;  /* 0x0000001706005986 */ /* 0x000fe8000c101504 */
[----:B------:R-:W-:Y:S01]  /*27c90*/  @P1 STG.E.U16 [R16.64], R28 ;  /* 0x0000001c10001986 */ /* 0x000fe2000c101504 */
[----:B------:R-:W-:-:S03]  /*27ca0*/  ISETP.GE.AND P3, PT, R21, c[0x0][0x17c], PT ;  /* 0x00005f0015007a0c */ /* 0x000fc60003f66270 */
[----:B------:R1:W-:Y:S01]  /*27cb0*/  @P6 STG.E.U16 [R18.64], R20 ;  /* 0x0000001412006986 */ /* 0x0003e2000c101504 */
[----:B0-----:R-:W-:-:S03]  /*27cc0*/  IMAD.WIDE R4, R0, 0x2, R12 ;  /* 0x0000000200047825 */ /* 0x001fc600078e020c */
[----:B------:R0:W-:Y:S01]  /*27cd0*/  STL [R1+0xff0], R2 ;  /* 0x000ff00201007387 */ /* 0x0001e20000100800 */
[----:B-1----:R-:W-:-:S05]  /*27ce0*/  PRMT R18, R22, 0x7632, R18 ;  /* 0x0000763216127816 */ /* 0x002fca0000000012 */
[----:B------:R1:W-:Y:S01]  /*27cf0*/  @P4 STG.E.U16 [R4.64], R18 ;  /* 0x0000001204004986 */ /* 0x0003e2000c101504 */
[----:B------:R-:W-:-:S03]  /*27d00*/  ISETP.LT.AND P4, PT, R2, c[0x0][0x178], !P3 ;  /* 0x00005e0002007a0c */ /* 0x000fc60005f81270 */
[----:B0-----:R-:W3:Y:S01]  /*27d10*/  LDL R2, [R1+0xe4] ;  /* 0x0000e40001027983 */ /* 0x001ee20000100800 */
[----:B------:R-:W-:Y:S02]  /*27d20*/  ISETP.LT.AND P5, PT, R24, c[0x0][0x178], !P0 ;  /* 0x00005e0018007a0c */ /* 0x000fe400047a1270 */
[----:B------:R-:W-:Y:S02]  /*27d30*/  ISETP.LT.AND P6, PT, R27, c[0x0][0x178], !P0 ;  /* 0x00005e001b007a0c */ /* 0x000fe400047c1270 */
[----:B------:R-:W-:Y:S02]  /*27d40*/  ISETP.LT.AND P0, PT, R29, c[0x0][0x178], !P3 ;  /* 0x00005e001d007a0c */ /* 0x000fe40005f01270 */
[----:B------:R-:W-:Y:S02]  /*27d50*/  IADD3 R21, R25, 0x29, RZ ;  /* 0x0000002919157810 */ /* 0x000fe40007ffe0ff */
[C---:B------:R-:W-:Y:S01]  /*27d60*/  IADD3 R3, R0.reuse, c[0x0][0x198], RZ ;  /* 0x0000660000037a10 */ /* 0x040fe20007ffe0ff */
[----:B------:R-:W-:Y:S01]  /*27d70*/  IMAD.WIDE R6, R0, 0x2, R10 ;  /* 0x0000000200067825 */ /* 0x000fe200078e020a */
[----:B------:R-:W-:-:S02]  /*27d80*/  PRMT R19, R23, 0x7632, R19 ;  /* 0x0000763217137816 */ /* 0x000fc40000000013 */
[----:B------:R-:W-:Y:S01]  /*27d90*/  ISETP.GE.AND P2, PT, R21, c[0x0][0x17c], PT ;  /* 0x00005f0015007a0c */ /* 0x000fe20003f46270 */
[----:B------:R-:W-:Y:S01]  /*27da0*/  IMAD.WIDE R16, R0, 0x2, R8 ;  /* 0x0000000200107825 */ /* 0x000fe200078e0208 */
[----:B------:R-:W-:Y:S02]  /*27db0*/  PRMT R20, R28, 0x7632, R20 ;  /* 0x000076321c147816 */ /* 0x000fe40000000014 */
[----:B------:R-:W-:Y:S01]  /*27dc0*/  IADD3 R21, R25, 0x2a, RZ ;  /* 0x0000002a19157810 */ /* 0x000fe20007ffe0ff */
[----:B-1----:R-:W-:Y:S01]  /*27dd0*/  IMAD.WIDE R4, R3, 0x2, R14 ;  /* 0x0000000203047825 */ /* 0x002fe200078e020e */
[----:B------:R0:W-:Y:S02]  /*27de0*/  @P5 STG.E.U16 [R6.64], R19 ;  /* 0x0000001306005986 */ /* 0x0001e4000c101504 */
[----:B------:R-:W-:Y:S02]  /*27df0*/  ISETP.GE.AND P1, PT, R21, c[0x0][0x17c], PT ;  /* 0x00005f0015007a0c */ /* 0x000fe40003f26270 */
[----:B------:R1:W-:Y:S01]  /*27e00*/  @P6 STG.E.U16 [R16.64], R20 ;  /* 0x0000001410006986 */ /* 0x0003e2000c101504 */
[----:B------:R-:W-:-:S02]  /*27e10*/  IADD3 R21, R25, 0x2b, RZ ;  /* 0x0000002b19157810 */ /* 0x000fc40007ffe0ff */
        /* <DEDUP_REMOVED lines=20> */
[----:B--2---:R-:W-:Y:S01]  /*27f60*/  @P5 STG.E.U16 [R6.64], R21 ;  /* 0x0000001506005986 */ /* 0x004fe2000c101504 */
[----:B------:R-:W-:-:S03]  /*27f70*/  ISETP.LT.AND P5, PT, R24, c[0x0][0x178], !P2 ;  /* 0x00005e0018007a0c */ /* 0x000fc600057a1270 */
[----:B------:R-:W-:Y:S04]  /*27f80*/  @P3 STG.E.U16 [R16.64], R3 ;  /* 0x0000000310003986 */ /* 0x000fe8000c101504 */
[----:B------:R4:W-:Y:S01]  /*27f90*/  @P6 STG.E.U16 [R18.64], R20 ;  /* 0x0000001412006986 */ /* 0x0009e2000c101504 */
[----:B------:R-:W-:Y:S02]  /*27fa0*/  ISETP.LT.AND P6, PT, R27, c[0x0][0x178], !P2 ;  /* 0x00005e001b007a0c */ /* 0x000fe400057c1270 */
[----:B---3--:R-:W-:Y:S02]  /*27fb0*/  ISETP.LT.AND P4, PT, R2, c[0x0][0x178], !P2 ;  /* 0x00005e0002007a0c */ /* 0x008fe40005781270 */
[----:B------:R-:W-:Y:S02]  /*27fc0*/  ISETP.LT.AND P2, PT, R29, c[0x0][0x178], !P1 ;  /* 0x00005e001d007a0c */ /* 0x000fe40004f41270 */
[----:B----4-:R-:W-:Y:S01]  /*27fd0*/  PRMT R18, R5, 0x7632, R18 ;  /* 0x0000763205127816 */ /* 0x010fe20000000012 */
[----:B------:R-:W-:Y:S01]  /*27fe0*/  IMAD.WIDE R4, R0, 0x2, R12 ;  /* 0x0000000200047825 */ /* 0x000fe200078e020c */
[----:B------:R-:W-:-:S02]  /*27ff0*/  PRMT R20, R3, 0x7632, R20 ;  /* 0x0000763203147816 */ /* 0x000fc40000000014 */
        /* <DEDUP_REMOVED lines=75> */
[C---:B0-----:R-:W-:Y:S01]  /*284b0*/  IMAD.WIDE R6, R0.reuse, 0x2, R10 ;  /* 0x0000000200067825 */ /* 0x041fe200078e020a */
[----:B------:R-:W-:Y:S02]  /*284c0*/  ISETP.LT.AND P2, PT, R29, c[0x0][0x178], !P1 ;  /* 0x00005e001d007a0c */ /* 0x000fe40004f41270 */
[----:B----4-:R-:W-:Y:S01]  /*284d0*/  PRMT R18, R5, 0x7632, R18 ;  /* 0x0000763205127816 */ /* 0x010fe20000000012 */
[----:B------:R-:W-:Y:S01]  /*284e0*/  IMAD.WIDE R4, R0, 0x2, R12 ;  /* 0x0000000200047825 */ /* 0x000fe200078e020c */
[----:B------:R-:W-:-:S02]  /*284f0*/  PRMT R19, R21, 0x7632, R19 ;  /* 0x0000763215137816 */ /* 0x000fc40000000013 */
[----:B------:R-:W-:Y:S01]  /*28500*/  PRMT R20, R3, 0x7632, R20 ;  /* 0x0000763203147816 */ /* 0x000fe20000000014 */
[C---:B------:R-:W-:Y:S01]  /*28510*/  IMAD.WIDE R16, R0.reuse, 0x2, R8 ;  /* 0x0000000200107825 */ /* 0x040fe200078e0208 */
[----:B------:R-:W-:-:S03]  /*28520*/  IADD3 R3, R0, c[0x0][0x198], RZ ;  /* 0x0000660000037a10 */ /* 0x000fc60007ffe0ff */
[----:B------:R0:W-:Y:S01]  /*28530*/  @P4 STG.E.U16 [R4.64], R18 ;  /* 0x0000001204004986 */ /* 0x0001e2000c101504 */
[----:B------:R-:W-:-:S03]  /*28540*/  ISETP.LT.AND P4, PT, R2, c[0x0][0x178], !P1 ;  /* 0x00005e0002007a0c */ /* 0x000fc60004f81270 */
[----:B------:R1:W-:Y:S01]  /*28550*/  @P5 STG.E.U16 [R6.64], R19 ;  /* 0x0000001306005986 */ /* 0x0003e2000c101504 */
[----:B------:R-:W-:Y:S02]  /*28560*/  ISETP.LT.AND P5, PT, R24, c[0x0][0x178], !P1 ;  /* 0x00005e0018007a0c */ /* 0x000fe40004fa1270 */
[----:B------:R-:W-:Y:S01]  /*28570*/  ISETP.LT.AND P1, PT, R27, c[0x0][0x178], !P1 ;  /* 0x00005e001b007a0c */ /* 0x000fe20004f21270 */
[----:B------:R2:W-:Y:S01]  /*28580*/  @P6 STG.E.U16 [R16.64], R20 ;  /* 0x0000001410006986 */ /* 0x0005e2000c101504 */
[----:B------:R-:W-:Y:S01]  /*28590*/  ISETP.LT.AND P6, PT, R29, c[0x0][0x178], !P0 ;  /* 0x00005e001d007a0c */ /* 0x000fe200047c1270 */
[C---:B0-----:R-:W-:Y:S01]  /*285a0*/  IMAD.WIDE R4, R3.reuse, 0x2, R14 ;  /* 0x0000000203047825 */ /* 0x041fe200078e020e */
[----:B------:R-:W-:-:S04]  /*285b0*/  IADD3 R0, R3, c[0x0][0x198], RZ ;  /* 0x0000660003007a10 */ /* 0x000fc80007ffe0ff */
[----:B------:R0:W-:Y:S01]  /*285c0*/  @P2 STG.E.U16 [R4.64], R26 ;  /* 0x0000001a04002986 */ /* 0x0001e2000c101504 */
[----:B-1----:R-:W-:Y:S01]  /*285d0*/  IMAD.WIDE R6, R3, 0x2, R10 ;  /* 0x0000000203067825 */ /* 0x002fe200078e020a */
[----:B--2---:R-:W-:-:S03]  /*285e0*/  PRMT R20, R26, 0x7632, R20 ;  /* 0x000076321a147816 */ /* 0x004fc60000000014 */
[----:B------:R-:W-:-:S04]  /*285f0*/  IMAD.WIDE R16, R3, 0x2, R8 ;  /* 0x0000000203107825 */ /* 0x000fc800078e0208 */
[----:B------:R-:W-:Y:S01]  /*28600*/  IMAD.WIDE R18, R0, 0x2, R14 ;  /* 0x0000000200127825 */ /* 0x000fe200078e020e */
[----:B0-----:R-:W2:Y:S03]  /*28610*/  LDL.LU R26, [R1+0x1d8] ;  /* 0x0001d800011a7983 */ /* 0x001ea60000300800 */
[----:B------:R-:W-:-:S05]  /*28620*/  IMAD.WIDE R4, R3, 0x2, R12 ;  /* 0x0000000203047825 */ /* 0x000fca00078e020c */
[----:B------:R-:W-:Y:S04]  /*28630*/  @P4 STG.E.U16 [R4.64], R22 ;  /* 0x0000001604004986 */ /* 0x000fe8000c101504 */
[----:B------:R-:W-:Y:S04]  /*28640*/  @P5 STG.E.U16 [R6.64], R23 ;  /* 0x0000001706005986 */ /* 0x000fe8000c101504 */
[----:B------:R-:W-:Y:S04]  /*28650*/  @P1 STG.E.U16 [R16.64], R28 ;  /* 0x0000001c10001986 */ /* 0x000fe8000c101504 */
[----:B------:R0:W-:Y:S02]  /*28660*/  @P6 STG.E.U16 [R18.64], R20 ;  /* 0x0000001412006986 */ /* 0x0001e4000c101504 */
[----:B0-----:R-:W-:-:S02]  /*28670*/  PRMT R18, R22, 0x7632, R18 ;  /* 0x0000763216127816 */ /* 0x001fc40000000012 */
[----:B------:R-:W3:Y:S01]  /*28680*/  LDL R22, [R1+0xe8] ;  /* 0x0000e80001167983 */ /* 0x000ee20000100800 */
[----:B------:R-:W-:Y:S02]  /*28690*/  IADD3 R21, R25, 0x30, RZ ;  /* 0x0000003019157810 */ /* 0x000fe40007ffe0ff */
[----:B------:R-:W-:Y:S02]  /*286a0*/  ISETP.LT.AND P4, PT, R2, c[0x0][0x178], !P0 ;  /* 0x00005e0002007a0c */ /* 0x000fe40004781270 */
[----:B------:R-:W-:Y:S02]  /*286b0*/  ISETP.GE.AND P3, PT, R21, c[0x0][0x17c], PT ;  /* 0x00005f0015007a0c */ /* 0x000fe40003f66270 */
[----:B------:R-:W-:Y:S02]  /*286c0*/  ISETP.LT.AND P5, PT, R24, c[0x0][0x178], !P0 ;  /* 0x00005e0018007a0c */ /* 0x000fe400047a1270 */
[----:B------:R-:W-:Y:S02]  /*286d0*/  ISETP.LT.AND P6, PT, R27, c[0x0][0x178], !P0 ;  /* 0x00005e001b007a0c */ /* 0x000fe400047c1270 */
[----:B------:R-:W-:-:S02]  /*286e0*/  IADD3 R21, R25, 0x31, RZ ;  /* 0x0000003119157810 */ /* 0x000fc40007ffe0ff */
[----:B------:R-:W-:Y:S01]  /*286f0*/  ISETP.LT.AND P0, PT, R29, c[0x0][0x178], !P3 ;  /* 0x00005e001d007a0c */ /* 0x000fe20005f01270 */
[C---:B------:R-:W-:Y:S01]  /*28700*/  IMAD.WIDE R4, R0.reuse, 0x2, R12 ;  /* 0x0000000200047825 */ /* 0x040fe200078e020c */
[C---:B------:R-:W-:Y:S02]  /*28710*/  IADD3 R3, R0.reuse, c[0x0][0x198], RZ ;  /* 0x0000660000037a10 */ /* 0x040fe40007ffe0ff */
[----:B------:R-:W-:Y:S01]  /*28720*/  ISETP.GE.AND P2, PT, R21, c[0x0][0x17c], PT ;  /* 0x00005f0015007a0c */ /* 0x000fe20003f46270 */
[C---:B------:R-:W-:Y:S01]  /*28730*/  IMAD.WIDE R6, R0.reuse, 0x2, R10 ;  /* 0x0000000200067825 */ /* 0x040fe200078e020a */
[----:B------:R-:W-:Y:S01]  /*28740*/  IADD3 R21, R25, 0x32, RZ ;  /* 0x0000003219157810 */ /* 0x000fe20007ffe0ff */
[----:B------:R0:W-:Y:S01]  /*28750*/  @P4 STG.E.U16 [R4.64], R18 ;  /* 0x0000001204004986 */ /* 0x0001e2000c101504 */
[----:B------:R-:W-:Y:S01]  /*28760*/  PRMT R19, R23, 0x7632, R19 ;  /* 0x0000763217137816 */ /* 0x000fe20000000013 */
[----:B------:R-:W-:Y:S01]  /*28770*/  IMAD.WIDE R16, R0, 0x2, R8 ;  /* 0x0000000200107825 */ /* 0x000fe200078e0208 */
[----:B------:R-:W-:Y:S01]  /*28780*/  PRMT R20, R28, 0x7632, R20 ;  /* 0x000076321c147816 */ /* 0x000fe20000000014 */
[----:B------:R-:W4:Y:S01]  /*28790*/  LDL.LU R23, [R1+0x1e8] ;  /* 0x0001e80001177983 */ /* 0x000f220000300800 */
[----:B------:R-:W-:-:S02]  /*287a0*/  ISETP.GE.AND P1, PT, R21, c[0x0][0x17c], PT ;  /* 0x00005f0015007a0c */ /* 0x000fc40003f26270 */
[----:B------:R-:W-:Y:S01]  /*287b0*/  ISETP.LT.AND P4, PT, R2, c[0x0][0x178], !P3 ;  /* 0x00005e0002007a0c */ /* 0x000fe20005f81270 */
[----:B------:R1:W-:Y:S01]  /*287c0*/  @P5 STG.E.U16 [R6.64], R19 ;  /* 0x0000001306005986 */ /* 0x0003e2000c101504 */
[----:B------:R-:W-:Y:S01]  /*287d0*/  IADD3 R21, R25, 0x33, RZ ;  /* 0x0000003319157810 */ /* 0x000fe20007ffe0ff */
[C---:B0-----:R-:W-:Y:S02]  /*287e0*/  IMAD.WIDE R4, R3.reuse, 0x2, R14 ;  /* 0x0000000203047825 */ /* 0x041fe400078e020e */
[----:B------:R0:W-:Y:S01]  /*287f0*/  @P6 STG.E.U16 [R16.64], R20 ;  /* 0x0000001410006986 */ /* 0x0001e2000c101504 */
[----:B------:R-:W-:-:S03]  /*28800*/  IADD3 R0, R3, c[0x0][0x198], RZ ;  /* 0x0000660003007a10 */ /* 0x000fc60007ffe0ff */
[----:B------:R-:W4:Y:S01]  /*28810*/  LDL.LU R28, [R1+0x158] ;  /* 0x00015800011c7983 */ /* 0x000f220000300800 */
[----:B-1----:R-:W-:-:S04]  /*28820*/  IMAD.WIDE R6, R3, 0x2, R10 ;  /* 0x0000000203067825 */ /* 0x002fc800078e020a */
[----:B0-----:R-:W-:Y:S01]  /*28830*/  IMAD.WIDE R16, R3, 0x2, R8 ;  /* 0x0000000203107825 */ /* 0x001fe200078e0208 */
[----:B--2---:R0:W-:Y:S01]  /*28840*/  @P0 STG.E.U16 [R4.64], R26 ;  /* 0x0000001a04000986 */ /* 0x0041e2000c101504 */
[----:B------:R-:W-:Y:S02]  /*28850*/  PRMT R20, R26, 0x7632, R20 ;  /* 0x000076321a147816 */ /* 0x000fe40000000014 */
[----:B------:R-:W-:Y:S01]  /*28860*/  ISETP.GE.AND P0, PT, R21, c[0x0][0x17c], PT ;  /* 0x00005f0015007a0c */ /* 0x000fe20003f06270 */
[----:B0-----:R-:W2:Y:S01]  /*28870*/  LDL.LU R26, [R1+0x118] ;  /* 0x00011800011a7983 */ /* 0x001ea20000300800 */
[----:B------:R-:W-:-:S03]  /*28880*/  IMAD.WIDE R4, R3, 0x2, R12 ;  /* 0x0000000203047825 */ /* 0x000fc600078e020c */
[----:B------:R-:W2:Y:S04]  /*28890*/  LDL.LU R3, [R1+0xc8] ;  /* 0x0000c80001037983 */ /* 0x000ea80000300800 */
[----:B------:R-:W2:Y:S04]  /*288a0*/  LDL.LU R21, [R1+0xd8] ;  /* 0x0000d80001157983 */ /* 0x000ea80000300800 */
[----:B---3--:R0:W-:Y:S04]  /*288b0*/  @P4 STG.E.U16 [R4.64], R22 ;  /* 0x0000001604004986 */ /* 0x0081e8000c101504 */
[----:B0-----:R-:W3:Y:S04]  /*288c0*/  LDL.LU R22, [R1+0xfe8] ;  /* 0x000fe80001167983 */ /* 0x001ee80000300800 */
[----:B------:R-:W3:Y:S01]  /*288d0*/  LDL.LU R5, [R1+0xe8] ;  /* 0x0000e80001057983 */ /* 0x000ee20000300800 */
[----:B------:R-:W-:-:S02]  /*288e0*/  ISETP.LT.AND P5, PT, R24, c[0x0][0x178], !P3 ;  /* 0x00005e0018007a0c */ /* 0x000fc40005fa1270 */
[----:B------:R-:W-:Y:S02]  /*288f0*/  ISETP.LT.AND P3, PT, R27, c[0x0][0x178], !P3 ;  /* 0x00005e001b007a0c */ /* 0x000fe40005f61270 */
[C---:B------:R-:W-:Y:S01]  /*28900*/  ISETP.LT.AND P6, PT, R29.reuse, c[0x0][0x178], !P2 ;  /* 0x00005e001d007a0c */ /* 0x040fe200057c1270 */
[----:B------:R-:W-:Y:S01]  /*28910*/  IMAD.WIDE R18, R0, 0x2, R14 ;  /* 0x0000000200127825 */ /* 0x000fe200078e020e */
[----:B------:R-:W-:-:S07]  /*28920*/  ISETP.LT.AND P4, PT, R29, c[0x0][0x178], !P1 ;  /* 0x00005e001d007a0c */ /* 0x000fce0004f81270 */
[----:B--2---:R0:W-:Y:S04]  /*28930*/  @P5 STG.E.U16 [R6.64], R21 ;  /* 0x0000001506005986 */ /* 0x0041e8000c101504 */
[----:B------:R-:W-:Y:S01]  /*28940*/  @P3 STG.E.U16 [R16.64], R3 ;  /* 0x0000000310003986 */ /* 0x000fe2000c101504 */
[----:B------:R-:W-:Y:S02]  /*28950*/  ISETP.LT.AND P3, PT, R2, c[0x0][0x178], !P2 ;  /* 0x00005e0002007a0c */ /* 0x000fe40005761270 */
[----:B------:R-:W-:Y:S01]  /*28960*/  ISETP.LT.AND P5, PT, R24, c[0x0][0x178], !P2 ;  /* 0x00005e0018007a0c */ /* 0x000fe200057a1270 */
[----:B------:R1:W-:Y:S01]  /*28970*/  @P6 STG.E.U16 [R18.64], R20 ;  /* 0x0000001412006986 */ /* 0x0003e2000c101504 */
[----:B------:R-:W-:Y:S01]  /*28980*/  ISETP.LT.AND P6, PT, R27, c[0x0][0x178], !P2 ;  /* 0x00005e001b007a0c */ /* 0x000fe200057c1270 */
[----:B0-----:R-:W-:Y:S01]  /*28990*/  IMAD.WIDE R6, R0, 0x2, R10 ;  /* 0x0000000200067825 */ /* 0x001fe200078e020a */
[----:B-1----:R-:W-:-:S02]  /*289a0*/  PRMT R20, R3, 0x7632, R20 ;  /* 0x0000763203147816 */ /* 0x002fc40000000014 */
[C---:B------:R-:W-:Y:S02]  /*289b0*/  IADD3 R3, R0.reuse, c[0x0][0x198], RZ ;  /* 0x0000660000037a10 */ /* 0x040fe40007ffe0ff */
[----:B---3--:R-:W-:Y:S01]  /*289c0*/  PRMT R18, R5, 0x7632, R18 ;  /* 0x0000763205127816 */ /* 0x008fe20000000012 */
[----:B------:R-:W-:Y:S01]  /*289d0*/  IMAD.WIDE R4, R0, 0x2, R12 ;  /* 0x0000000200047825 */ /* 0x000fe200078e020c */
[----:B------:R-:W-:-:S03]  /*289e0*/  PRMT R19, R21, 0x7632, R19 ;  /* 0x0000763215137816 */ /* 0x000fc60000000013 */
[----:B------:R-:W-:Y:S01]  /*289f0*/  IMAD.WIDE R16, R0, 0x2, R8 ;  /* 0x0000000200107825 */ /* 0x000fe200078e0208 */
        /* <DEDUP_REMOVED lines=11> */
[----:B------:R-:W3:Y:S01]  /*28ab0*/  LDL.LU R3, [R1+0xf8] ;  /* 0x0000f80001037983 */ /* 0x000ee20000300800 */
[----:B------:R-:W-:-:S02]  /*28ac0*/  ISETP.LT.AND P3, PT, R2, c[0x0][0x178], !P1 ;  /* 0x00005e0002007a0c */ /* 0x000fc40004f61270 */
[----:B------:R-:W-:Y:S02]  /*28ad0*/  ISETP.LT.AND P5, PT, R24, c[0x0][0x178], !P1 ;  /* 0x00005e0018007a0c */ /* 0x000fe40004fa1270 */
[----:B------:R-:W-:Y:S02]  /*28ae0*/  ISETP.LT.AND P1, PT, R27, c[0x0][0x178], !P1 ;  /* 0x00005e001b007a0c */ /* 0x000fe40004f21270 */
[----:B------:R-:W-:Y:S02]  /*28af0*/  ISETP.LT.AND P6, PT, R29, c[0x0][0x178], !P0 ;  /* 0x00005e001d007a0c */ /* 0x000fe400047c1270 */
[----:B------:R-:W-:-:S05]  /*28b00*/  IADD3 R21, R25, 0x34, RZ ;  /* 0x0000003419157810 */ /* 0x000fca0007ffe0ff */
[----:B------:R0:W-:Y:S01]  /*28b10*/  @P3 STG.E.U16 [R4.64], R28 ;  /* 0x0000001c04003986 */ /* 0x0001e2000c101504 */
[----:B------:R-:W-:-:S03]  /*28b20*/  ISETP.LT.AND P3, PT, R24, c[0x0][0x178], !P0 ;  /* 0x00005e0018007a0c */ /* 0x000fc60004761270 */
[----:B------:R1:W-:Y:S01]  /*28b30*/  @P5 STG.E.U16 [R6.64], R26 ;  /* 0x0000001a06005986 */ /* 0x0003e2000c101504 */
[----:B------:R-:W-:Y:S01]  /*28b40*/  ISETP.GE.AND P2, PT, R21, c[0x0][0x17c], PT ;  /* 0x00005f0015007a0c */ /* 0x000fe20003f46270 */
[----:B------:R-:W-:Y:S01]  /*28b50*/  IMAD.WIDE R18, R0, 0x2, R14 ;  /* 0x0000000200127825 */ /* 0x000fe200078e020e */
[----:B------:R-:W-:-:S04]  /*28b60*/  IADD3 R21, R25, 0x35, RZ ;  /* 0x0000003519157810 */ /* 0x000fc80007ffe0ff */
[----:B------:R-:W-:Y:S01]  /*28b70*/  ISETP.GE.AND P4, PT, R21, c[0x0][0x17c], PT ;  /* 0x00005f0015007a0c */ /* 0x000fe20003f86270 */
[----:B0-----:R-:W-:Y:S01]  /*28b80*/  IMAD.WIDE R4, R0, 0x2, R10 ;  /* 0x0000000200047825 */ /* 0x001fe200078e020a */
[----:B------:R-:W-:-:S03]  /*28b90*/  PRMT R21, R28, 0x7632, R21 ;  /* 0x000076321c157816 */ /* 0x000fc60000000015 */
[----:B-1----:R-:W-:Y:S01]  /*28ba0*/  IMAD.WIDE R6, R0, 0x2, R12 ;  /* 0x0000000200067825 */ /* 0x002fe200078e020c */
[----:B---3--:R-:W-:Y:S01]  /*28bb0*/  @P1 STG.E.U16 [R16.64], R3 ;  /* 0x0000000310001986 */ /* 0x008fe2000c101504 */
[----:B------:R-:W-:-:S03]  /*28bc0*/  ISETP.LT.AND P1, PT, R2, c[0x0][0x178], !P0 ;  /* 0x00005e0002007a0c */ /* 0x000fc60004721270 */
[----:B------:R0:W-:Y:S02]  /*28bd0*/  @P6 STG.E.U16 [R18.64], R20 ;  /* 0x0000001412006986 */ /* 0x0001e4000c101504 */
[----:B0-----:R-:W-:-:S08]  /*28be0*/  PRMT R18, R26, 0x7632, R18 ;  /* 0x000076321a127816 */ /* 0x001fd00000000012 */
[----:B------:R-:W-:Y:S04]  /*28bf0*/  @P1 STG.E.U16 [R6.64], R21 ;  /* 0x0000001506001986 */ /* 0x000fe8000c101504 */
[----:B------:R-:W3:Y:S04]  /*28c00*/  LDL.LU R26, [R1+0x168] ;  /* 0x00016800011a7983 */ /* 0x000ee80000300800 */
[----:B------:R-:W4:Y:S04]  /*28c10*/  LDL.LU R28, [R1+0xb8] ;  /* 0x0000b800011c7983 */ /* 0x000f280000300800 */
[----:B------:R0:W-:Y:S04]  /*28c20*/  @P3 STG.E.U16 [R4.64], R18 ;  /* 0x0000001204003986 */ /* 0x0001e8000c101504 */
[----:B0-----:R-:W2:Y:S01]  /*28c30*/  LDL.LU R18, [R1+0x208] ;  /* 0x0002080001127983 */ /* 0x001ea20000300800 */
[----:B------:R-:W-:-:S02]  /*28c40*/  ISETP.LT.AND P0, PT, R27, c[0x0][0x178], !P0 ;  /* 0x00005e001b007a0c */ /* 0x000fc40004701270 */
[----:B------:R-:W-:Y:S02]  /*28c50*/  ISETP.LT.AND P6, PT, R29, c[0x0][0x178], !P2 ;  /* 0x00005e001d007a0c */ /* 0x000fe400057c1270 */
[----:B------:R-:W-:Y:S02]  /*28c60*/  ISETP.LT.AND P5, PT, R2, c[0x0][0x178], !P2 ;  /* 0x00005e0002007a0c */ /* 0x000fe400057a1270 */
[----:B------:R-:W-:Y:S02]  /*28c70*/  PRMT R19, R3, 0x7632, R19 ;  /* 0x0000763203137816 */ /* 0x000fe40000000013 */
[C---:B------:R-:W-:Y:S01]  /*28c80*/  IADD3 R3, R0.reuse, c[0x0][0x198], RZ ;  /* 0x0000660000037a10 */ /* 0x040fe20007ffe0ff */
[----:B------:R-:W-:-:S04]  /*28c90*/  IMAD.WIDE R16, R0, 0x2, R8 ;  /* 0x0000000200107825 */ /* 0x000fc800078e0208 */
[C---:B------:R-:W-:Y:S01]  /*28ca0*/  IMAD.WIDE R6, R3.reuse, 0x2, R14 ;  /* 0x0000000203067825 */ /* 0x040fe200078e020e */
[----:B------:R0:W-:Y:S03]  /*28cb0*/  @P0 STG.E.U16 [R16.64], R19 ;  /* 0x0000001310000986 */ /* 0x0001e6000c101504 */
[----:B------:R-:W-:Y:S01]  /*28cc0*/  IMAD.WIDE R4, R3, 0x2, R12 ;  /* 0x0000000203047825 */ /* 0x000fe200078e020c */
[----:B------:R-:W-:Y:S02]  /*28cd0*/  IADD3 R0, R25, 0x37, RZ ;  /* 0x0000003719007810 */ /* 0x000fe40007ffe0ff */
[----:B------:R-:W-:Y:S02]  /*28ce0*/  ISETP.LT.AND P3, PT, R24, c[0x0][0x178], !P2 ;  /* 0x00005e0018007a0c */ /* 0x000fe40005761270 */
[----:B------:R-:W-:Y:S02]  /*28cf0*/  ISETP.LT.AND P2, PT, R27, c[0x0][0x178], !P2 ;  /* 0x00005e001b007a0c */ /* 0x000fe40005741270 */
[----:B------:R-:W-:-:S02]  /*28d00*/  ISETP.GE.AND P0, PT, R0, c[0x0][0x17c], PT ;  /* 0x00005f0000007a0c */ /* 0x000fc40003f06270 */
[----:B------:R-:W-:Y:S02]  /*28d10*/  IADD3 R20, R25, 0x36, RZ ;  /* 0x0000003619147810 */ /* 0x000fe40007ffe0ff */
[----:B------:R-:W-:Y:S02]  /*28d20*/  IADD3 R0, R3, c[0x0][0x198], RZ ;  /* 0x0000660003007a10 */ /* 0x000fe40007ffe0ff */
[----:B------:R-:W-:-:S03]  /*28d30*/  ISETP.GE.AND P1, PT, R20, c[0x0][0x17c], PT ;  /* 0x00005f0014007a0c */ /* 0x000fc60003f26270 */
[----:B0-----:R-:W-:Y:S01]  /*28d40*/  IMAD.WIDE R16, R0, 0x2, R14 ;  /* 0x0000000200107825 */ /* 0x001fe200078e020e */
[----:B--2---:R0:W-:Y:S01]  /*28d50*/  @P6 STG.E.U16 [R6.64], R18 ;  /* 0x0000001206006986 */ /* 0x0041e2000c101504 */
[----:B------:R-:W-:-:S03]  /*28d60*/  ISETP.LT.AND P6, PT, R2, c[0x0][0x178], !P4 ;  /* 0x00005e0002007a0c */ /* 0x000fc600067c1270 */
[----:B------:R1:W-:Y:S01]  /*28d70*/  @P5 STG.E.U16 [R4.64], R23 ;  /* 0x0000001704005986 */ /* 0x0003e2000c101504 */
[----:B------:R-:W-:Y:S02]  /*28d80*/  ISETP.LT.AND P5, PT, R29, c[0x0][0x178], !P4 ;  /* 0x00005e001d007a0c */ /* 0x000fe400067a1270 */
[----:B------:R-:W-:Y:S01]  /*28d90*/  PRMT R20, R18, 0x7632, R20 ;  /* 0x0000763212147816 */ /* 0x000fe20000000014 */
[----:B0-----:R-:W-:-:S04]  /*28da0*/  IMAD.WIDE R6, R3, 0x2, R8 ;  /* 0x0000000203067825 */ /* 0x001fc800078e0208 */
[----:B-1----:R-:W-:Y:S01]  /*28db0*/  IMAD.WIDE R4, R3, 0x2, R10 ;  /* 0x0000000203047825 */ /* 0x002fe200078e020a */
[----:B------:R-:W-:-:S03]  /*28dc0*/  PRMT R3, R23, 0x7632, R3 ;  /* 0x0000763217037816 */ /* 0x000fc60000000003 */
[C---:B------:R-:W-:Y:S01]  /*28dd0*/  IMAD.WIDE R18, R0.reuse, 0x2, R12 ;  /* 0x0000000200127825 */ /* 0x040fe200078e020c */
[----:B---3--:R0:W-:Y:S04]  /*28de0*/  @P3 STG.E.U16 [R4.64], R26 ;  /* 0x0000001a04003986 */ /* 0x0081e8000c101504 */
[----:B----4-:R1:W-:Y:S04]  /*28df0*/  @P2 STG.E.U16 [R6.64], R28 ;  /* 0x0000001c06002986 */ /* 0x0103e8000c101504 */
[----:B------:R-:W-:Y:S04]  /*28e00*/  @P5 STG.E.U16 [R16.64], R20 ;  /* 0x0000001410005986 */ /* 0x000fe8000c101504 */
[----:B------:R2:W-:Y:S01]  /*28e10*/  @P6 STG.E.U16 [R18.64], R3 ;  /* 0x0000000312006986 */ /* 0x0005e2000c101504 */
[----:B0-----:R-:W-:-:S04]  /*28e20*/  IMAD.WIDE R4, R0, 0x2, R10 ;  /* 0x0000000200047825 */ /* 0x001fc800078e020a */
[----:B-1----:R-:W-:Y:S01]  /*28e30*/  IMAD.WIDE R6, R0, 0x2, R8 ;  /* 0x0000000200067825 */ /* 0x002fe200078e0208 */
[----:B--2---:R-:W-:Y:S02]  /*28e40*/  PRMT R18, R26, 0x7632, R18 ;  /* 0x000076321a127816 */ /* 0x004fe40000000012 */
[----:B------:R-:W2:Y:S01]  /*28e50*/  LDL.LU R26, [R1+0x178] ;  /* 0x00017800011a7983 */ /* 0x000ea20000300800 */
[----:B------:R-:W-:Y:S02]  /*28e60*/  PRMT R19, R28, 0x7632, R19 ;  /* 0x000076321c137816 */ /* 0x000fe40000000013 */
[----:B------:R-:W-:Y:S01]  /*28e70*/  IADD3 R3, R0, c[0x0][0x198], RZ ;  /* 0x0000660000037a10 */ /* 0x000fe20007ffe0ff */
[----:B------:R-:W3:Y:S04]  /*28e80*/  LDL.LU R23, [R1+0xec] ;  /* 0x0000ec0001177983 */ /* 0x000ee80000300800 */
[----:B------:R-:W4:Y:S04]  /*28e90*/  LDL.LU R28, [R1+0xdc] ;  /* 0x0000dc00011c7983 */ /* 0x000f280000300800 */
[----:B------:R-:W2:Y:S01]  /*28ea0*/  LDL R0, [R1+0x228] ;  /* 0x0002280001007983 */ /* 0x000ea20000100800 */
[----:B------:R-:W-:-:S02]  /*28eb0*/  ISETP.LT.AND P3, PT, R24, c[0x0][0x178], !P4 ;  /* 0x00005e0018007a0c */ /* 0x000fc40006761270 */
[----:B------:R-:W-:Y:S02]  /*28ec0*/  ISETP.LT.AND P4, PT, R27, c[0x0][0x178], !P4 ;  /* 0x00005e001b007a0c */ /* 0x000fe40006781270 */
[----:B------:R-:W-:Y:S02]  /*28ed0*/  ISETP.LT.AND P5, PT, R29, c[0x0][0x178], !P1 ;  /* 0x00005e001d007a0c */ /* 0x000fe40004fa1270 */
[----:B------:R-:W-:Y:S01]  /*28ee0*/  IADD3 R20, R25, 0x38, RZ ;  /* 0x0000003819147810 */ /* 0x000fe20007ffe0ff */
[----:B------:R-:W-:-:S06]  /*28ef0*/  IMAD.WIDE R16, R3, 0x2, R14 ;  /* 0x0000000203107825 */ /* 0x000fcc00078e020e */
[----:B------:R-:W-:Y:S01]  /*28f00*/  @P3 STG.E.U16 [R4.64], R18 ;  /* 0x0000001204003986 */ /* 0x000fe2000c101504 */
[----:B------:R-:W-:-:S03]  /*28f10*/  ISETP.GE.AND P3, PT, R20, c[0x0][0x17c], PT ;  /* 0x00005f0014007a0c */ /* 0x000fc60003f66270 */
[----:B------:R-:W3:Y:S04]  /*28f20*/  LDL.LU R20, [R1+0x1dc] ;  /* 0x0001dc0001147983 */ /* 0x000ee80000300800 */
[----:B------:R0:W-:Y:S04]  /*28f30*/  @P4 STG.E.U16 [R6.64], R19 ;  /* 0x0000001306004986 */ /* 0x0001e8000c101504 */
[----:B0-----:R-:W3:Y:S04]  /*28f40*/  LDL.LU R19, [R1+0x188] ;  /* 0x0001880001137983 */ /* 0x001ee80000300800 */
[----:B--2---:R0:W-:Y:S04]  /*28f50*/  @P5 STG.E.U16 [R16.64], R0 ;  /* 0x0000000010005986 */ /* 0x0041e8000c101504 */
[----:B0-----:R-:W2:Y:S01]  /*28f60*/  LDL.LU R17, [R1+0x218] ;  /* 0x0002180001117983 */ /* 0x001ea20000300800 */
[----:B------:R-:W-:Y:S01]  /*28f70*/  ISETP.LT.AND P2, PT, R2, c[0x0][0x178], !P1 ;  /* 0x00005e0002007a0c */ /* 0x000fe20004f41270 */
[----:B------:R-:W-:Y:S01]  /*28f80*/  IMAD.WIDE R6, R3, 0x2, R12 ;  /* 0x0000000203067825 */ /* 0x000fe200078e020c */
[----:B------:R-:W-:-:S02]  /*28f90*/  ISETP.LT.AND P6, PT, R24, c[0x0][0x178], !P1 ;  /* 0x00005e0018007a0c */ /* 0x000fc40004fc1270 */
[----:B------:R-:W-:Y:S01]  /*28fa0*/  ISETP.LT.AND P1, PT, R27, c[0x0][0x178], !P1 ;  /* 0x00005e001b007a0c */ /* 0x000fe20004f21270 */
[----:B------:R-:W-:-:S08]  /*28fb0*/  IMAD.WIDE R4, R3, 0x2, R10 ;  /* 0x0000000203047825 */ /* 0x000fd000078e020a */
[----:B--2---:R0:W-:Y:S04]  /*28fc0*/  @P2 STG.E.U16 [R6.64], R17 ;  /* 0x0000001106002986 */ /* 0x0041e8000c101504 */
[----:B0-----:R-:W2:Y:S01]  /*28fd0*/  LDL.LU R7, [R1+0x228] ;  /* 0x0002280001077983 */ /* 0x001ea20000300800 */
[----:B------:R-:W-:Y:S02]  /*28fe0*/  ISETP.LT.AND P5, PT, R29, c[0x0][0x178], !P0 ;  /* 0x00005e001d007a0c */ /* 0x000fe400047a1270 */
[----:B------:R-:W-:Y:S02]  /*28ff0*/  ISETP.LT.AND P4, PT, R2, c[0x0][0x178], !P0 ;  /* 0x00005e0002007a0c */ /* 0x000fe40004781270 */
[----:B------:R-:W-:Y:S01]  /*29000*/  IADD3 R0, R3, c[0x0][0x198], RZ ;  /* 0x0000660003007a10 */ /* 0x000fe20007ffe0ff */
[----:B---3--:R0:W-:Y:S01]  /*29010*/  @P6 STG.E.U16 [R4.64], R19 ;  /* 0x0000001304006986 */ /* 0x0081e2000c101504 */
[----:B------:R-:W-:-:S02]  /*29020*/  IADD3 R16, R25, 0x39, RZ ;  /* 0x0000003919107810 */ /* 0x000fc40007ffe0ff */
[----:B------:R-:W-:Y:S02]  /*29030*/  PRMT R18, R17, 0x7632, R18 ;  /* 0x0000763211127816 */ /* 0x000fe40000000012 */
[----:B------:R-:W-:Y:S01]  /*29040*/  ISETP.GE.AND P2, PT, R16, c[0x0][0x17c], PT ;  /* 0x00005f0010007a0c */ /* 0x000fe20003f46270 */
[----:B------:R-:W-:-:S04]  /*29050*/  IMAD.WIDE R16, R0, 0x2, R12 ;  /* 0x0000000200107825 */ /* 0x000fc800078e020c */
[----:B0-----:R-:W-:-:S05]  /*29060*/  IMAD.WIDE R4, R3, 0x2, R8 ;  /* 0x0000000203047825 */ /* 0x001fca00078e0208 */
[----:B------:R-:W-:Y:S01]  /*29070*/  @P1 STG.E.U16 [R4.64], R26 ;  /* 0x0000001a04001986 */ /* 0x000fe2000c101504 */
[----:B------:R-:W-:Y:S02]  /*29080*/  ISETP.LT.AND P1, PT, R24, c[0x0][0x178], !P0 ;  /* 0x00005e0018007a0c */ /* 0x000fe40004721270 */
[----:B--2---:R-:W-:Y:S01]  /*29090*/  PRMT R3, R7, 0x7632, R3 ;  /* 0x0000763207037816 */ /* 0x004fe20000000003 */
[----:B------:R-:W-:-:S05]  /*290a0*/  IMAD.WIDE R6, R0, 0x2, R14 ;  /* 0x0000000200067825 */ /* 0x000fca00078e020e */
[----:B------:R-:W-:Y:S04]  /*290b0*/  @P5 STG.E.U16 [R6.64], R3 ;  /* 0x0000000306005986 */ /* 0x000fe8000c101504 */
[----:B------:R0:W-:Y:S02]  /*290c0*/  @P4 STG.E.U16 [R16.64], R18 ;  /* 0x0000001210004986 */ /* 0x0001e4000c101504 */
[----:B0-----:R-:W-:Y:S02]  /*290d0*/  PRMT R17, R26, 0x7632, R17 ;  /* 0x000076321a117816 */ /* 0x001fe40000000011 */
[----:B------:R-:W2:Y:S01]  /*290e0*/  LDL.LU R26, [R1+0xcc] ;  /* 0x0000cc00011a7983 */ /* 0x000ea20000300800 */
[----:B------:R-:W-:Y:S02]  /*290f0*/  ISETP.LT.AND P0, PT, R27, c[0x0][0x178], !P0 ;  /* 0x00005e001b007a0c */ /* 0x000fe40004701270 */
[----:B------:R-:W-:Y:S01]  /*29100*/  ISETP.LT.AND P4, PT, R29, c[0x0][0x178], !P3 ;  /* 0x00005e001d007a0c */ /* 0x000fe20005f81270 */
[----:B------:R-:W-:Y:S01]  /*29110*/  IMAD.WIDE R4, R0, 0x2, R10 ;  /* 0x0000000200047825 */ /* 0x000fe200078e020a */
[----:B------:R-:W-:-:S02]  /*29120*/  ISETP.LT.AND P5, PT, R2, c[0x0][0x178], !P3 ;  /* 0x00005e0002007a0c */ /* 0x000fc40005fa1270 */
[----:B------:R-:W-:Y:S01]  /*29130*/  PRMT R16, R19, 0x7632, R16 ;  /* 0x0000763213107816 */ /* 0x000fe20000000010 */
[----:B------:R-:W-:Y:S01]  /*29140*/  IMAD.WIDE R6, R0, 0x2, R8 ;  /* 0x0000000200067825 */ /* 0x000fe200078e0208 */
[----:B------:R-:W-:Y:S02]  /*29150*/  ISETP.LT.AND P6, PT, R24, c[0x0][0x178], !P3 ;  /* 0x00005e0018007a0c */ /* 0x000fe40005fc1270 */
[----:B------:R-:W-:Y:S01]  /*29160*/  IADD3 R3, R0, c[0x0][0x198], RZ ;  /* 0x0000660000037a10 */ /* 0x000fe20007ffe0ff */
[----:B------:R0:W-:Y:S04]  /*29170*/  @P1 STG.E.U16 [R4.64], R16 ;  /* 0x0000001004001986 */ /* 0x0001e8000c101504 */
[----:B------:R1:W-:Y:S01]  /*29180*/  @P0 STG.E.U16 [R6.64], R17 ;  /* 0x0000001106000986 */ /* 0x0003e2000c101504 */
[----:B------:R-:W-:Y:S01]  /*29190*/  IADD3 R0, R25, 0x3b, RZ ;  /* 0x0000003b19007810 */ /* 0x000fe20007ffe0ff */
[----:B0-----:R-:W-:-:S04]  /*291a0*/  IMAD.WIDE R4, R3, 0x2, R14 ;  /* 0x0000000203047825 */ /* 0x001fc800078e020e */
[C---:B-1----:R-:W-:Y:S01]  /*291b0*/  IMAD.WIDE R6, R3.reuse, 0x2, R12 ;  /* 0x0000000203067825 */ /* 0x042fe200078e020c */
[----:B------:R0:W-:Y:S03]  /*291c0*/  @P4 STG.E.U16 [R4.64], R20 ;  /* 0x0000001404004986 */ /* 0x0001e6000c101504 */
[----:B------:R-:W-:Y:S01]  /*291d0*/  IMAD.WIDE R16, R3, 0x2, R10 ;  /* 0x0000000203107825 */ /* 0x000fe200078e020a */
[----:B------:R1:W-:Y:S01]  /*291e0*/  @P5 STG.E.U16 [R6.64], R23 ;  /* 0x0000001706005986 */ /* 0x0003e2000c101504 */
[----:B------:R-:W-:-:S03]  /*291f0*/  ISETP.LT.AND P3, PT, R27, c[0x0][0x178], !P3 ;  /* 0x00005e001b007a0c */ /* 0x000fc60005f61270 */
[----:B----4-:R3:W-:Y:S01]  /*29200*/  @P6 STG.E.U16 [R16.64], R28 ;  /* 0x0000001c10006986 */ /* 0x0107e2000c101504 */
[----:B------:R-:W-:Y:S02]  /*29210*/  ISETP.LT.AND P6, PT, R29, c[0x0][0x178], !P2 ;  /* 0x00005e001d007a0c */ /* 0x000fe400057c1270 */
[----:B------:R-:W-:Y:S02]  /*29220*/  ISETP.GE.AND P0, PT, R0, c[0x0][0x17c], PT ;  /* 0x00005f0000007a0c */ /* 0x000fe40003f06270 */
[----:B------:R-:W-:Y:S02]  /*29230*/  ISETP.LT.AND P5, PT, R2, c[0x0][0x178], !P2 ;  /* 0x00005e0002007a0c */ /* 0x000fe400057a1270 */
[----:B------:R-:W-:Y:S02]  /*29240*/  PRMT R0, R20, 0x7632, R0 ;  /* 0x0000763214007816 */ /* 0x000fe40000000000 */
[----:B------:R-:W-:Y:S02]  /*29250*/  ISETP.LT.AND P4, PT, R24, c[0x0][0x178], !P2 ;  /* 0x00005e0018007a0c */ /* 0x000fe40005781270 */
[C---:B0-----:R-:W-:Y:S01]  /*29260*/  IADD3 R20, R3.reuse, c[0x0][0x198], RZ ;  /* 0x0000660003147a10 */ /* 0x041fe20007ffe0ff */
[----:B------:R-:W-:Y:S01]  /*29270*/  IMAD.WIDE R4, R3, 0x2, R8 ;  /* 0x0000000203047825 */ /* 0x000fe200078e0208 */
[----:B------:R-:W-:-:S02]  /*29280*/  IADD3 R18, R25, 0x3a, RZ ;  /* 0x0000003a19127810 */ /* 0x000fc40007ffe0ff */
[----:B------:R-:W-:Y:S01]  /*29290*/  PRMT R22, R23, 0x7632, R22 ;  /* 0x0000763217167816 */ /* 0x000fe20000000016 */
[----:B-1----:R-:W-:Y:S01]  /*292a0*/  IMAD.WIDE R6, R20, 0x2, R14 ;  /* 0x0000000214067825 */ /* 0x002fe200078e020e */
[----:B------:R-:W-:Y:S01]  /*292b0*/  ISETP.GE.AND P1, PT, R18, c[0x0][0x17c], PT ;  /* 0x00005f0012007a0c */ /* 0x000fe20003f26270 */
[----:B------:R-:W4:Y:S01]  /*292c0*/  LDL.LU R23, [R1+0x11c] ;  /* 0x00011c0001177983 */ /* 0x000f220000300800 */
[----:B------:R-:W-:Y:S01]  /*292d0*/  PRMT R21, R28, 0x7632, R21 ;  /* 0x000076321c157816 */ /* 0x000fe20000000015 */
[----:B---3--:R-:W-:-:S04]  /*292e0*/  IMAD.WIDE R16, R20, 0x2, R12 ;  /* 0x0000000214107825 */ /* 0x008fc800078e020c */
[----:B------:R-:W-:Y:S01]  /*292f0*/  IMAD.WIDE R18, R20, 0x2, R10 ;  /* 0x0000000214127825 */ /* 0x000fe200078e020a */
[----:B--2---:R-:W-:Y:S01]  /*29300*/  PRMT R3, R26, 0x7632, R3 ;  /* 0x000076321a037816 */ /* 0x004fe20000000003 */
[----:B------:R0:W-:Y:S04]  /*29310*/  @P3 STG.E.U16 [R4.64], R26 ;  /* 0x0000001a04003986 */ /* 0x0001e8000c101504 */
[----:B------:R-:W-:Y:S04]  /*29320*/  @P6 STG.E.U16 [R6.64], R0 ;  /* 0x0000000006006986 */ /* 0x000fe8000c101504 */
[----:B------:R-:W-:Y:S04]  /*29330*/  @P5 STG.E.U16 [R16.64], R22 ;  /* 0x0000001610005986 */ /* 0x000fe8000c101504 */
[----:B0-----:R-:W2:Y:S04]  /*29340*/  LDL.LU R26, [R1+0xfc] ;  /* 0x0000fc00011a7983 */ /* 0x001ea80000300800 */
[----:B------:R-:W3:Y:S04]  /*29350*/  LDL.LU R28, [R1+0x20c] ;  /* 0x00020c00011c7983 */ /* 0x000ee80000300800 */
[----:B------:R0:W-:Y:S04]  /*29360*/  STL [R1+0xfd8], R22 ;  /* 0x000fd81601007387 */ /* 0x0001e80000100800 */
[----:B------:R1:W-:Y:S04]  /*29370*/  @P4 STG.E.U16 [R18.64], R21 ;  /* 0x0000001512004986 */ /* 0x0003e8000c101504 */
[----:B0-----:R-:W2:Y:S04]  /*29380*/  LDL.LU R22, [R1+0x15c] ;  /* 0x00015c0001167983 */ /* 0x001ea80000300800 */
[----:B-1----:R-:W2:Y:S01]  /*29390*/  LDL.LU R21, [R1+0x1ec] ;  /* 0x0001ec0001157983 */ /* 0x002ea20000300800 */
[----:B------:R-:W-:-:S02]  /*293a0*/  ISETP.LT.AND P2, PT, R27, c[0x0][0x178], !P2 ;  /* 0x00005e001b007a0c */ /* 0x000fc40005741270 */
[----:B------:R-:W-:Y:S01]  /*293b0*/  ISETP.LT.AND P5, PT, R29, c[0x0][0x178], !P1 ;  /* 0x00005e001d007a0c */ /* 0x000fe20004fa1270 */
[C---:B------:R-:W-:Y:S01]  /*293c0*/  IMAD.WIDE R4, R20.reuse, 0x2, R8 ;  /* 0x0000000214047825 */ /* 0x040fe200078e0208 */
[----:B------:R-:W-:Y:S02]  /*293d0*/  IADD3 R0, R20, c[0x0][0x198], RZ ;  /* 0x0000660014007a10 */ /* 0x000fe40007ffe0ff */
[----:B------:R-:W-:Y:S01]  /*293e0*/  ISETP.LT.AND P4, PT, R2, c[0x0][0x178], !P1 ;  /* 0x00005e0002007a0c */ /* 0x000fe20004f81270 */
[----:B------:R-:W3:Y:S01]  /*293f0*/  LDL.LU R20, [R1+0x1fc] ;  /* 0x0001fc0001147983 */ /* 0x000ee20000300800 */
[C---:B------:R-:W-:Y:S02]  /*29400*/  IADD3 R6, R25.reuse, 0x3c, RZ ;  /* 0x0000003c19067810 */ /* 0x040fe40007ffe0ff */
[----:B------:R-:W-:-:S03]  /*29410*/  IADD3 R18, R25, 0x3e, RZ ;  /* 0x0000003e19127810 */ /* 0x000fc60007ffe0ff */
[----:B------:R0:W-:Y:S01]  /*29420*/  @P2 STG.E.U16 [R4.64], R3 ;  /* 0x0000000304002986 */ /* 0x0001e2000c101504 */
[----:B------:R-:W-:Y:S01]  /*29430*/  ISETP.GE.AND P3, PT, R6, c[0x0][0x17c], PT ;  /* 0x00005f0006007a0c */ /* 0x000fe20003f66270 */
[----:B------:R-:W-:-:S04]  /*29440*/  IMAD.WIDE R6, R0, 0x2, R12 ;  /* 0x0000000200067825 */ /* 0x000fc800078e020c */
[----:B0-----:R-:W-:Y:S01]  /*29450*/  IMAD.WIDE R4, R0, 0x2, R14 ;  /* 0x0000000200047825 */ /* 0x001fe200078e020e */
[----:B------:R-:W-:Y:S02]  /*29460*/  IADD3 R3, R25, 0x3d, RZ ;  /* 0x0000003d19037810 */ /* 0x000fe40007ffe0ff */
[----:B------:R-:W-:Y:S02]  /*29470*/  ISETP.LT.AND P6, PT, R24, c[0x0][0x178], !P1 ;  /* 0x00005e0018007a0c */ /* 0x000fe40004fc1270 */
[----:B------:R-:W-:Y:S02]  /*29480*/  ISETP.GE.AND P2, PT, R3, c[0x0][0x17c], PT ;  /* 0x00005f0003007a0c */ /* 0x000fe40003f46270 */
[----:B------:R-:W-:Y:S01]  /*29490*/  ISETP.LT.AND P1, PT, R27, c[0x0][0x178], !P1 ;  /* 0x00005e001b007a0c */ /* 0x000fe20004f21270 */
[----:B------:R-:W-:Y:S01]  /*294a0*/  IMAD.WIDE R16, R0, 0x2, R10 ;  /* 0x0000000200107825 */ /* 0x000fe200078e020a */
[----:B--2---:R0:W-:Y:S01]  /*294b0*/  @P5 STG.E.U16 [R4.64], R21 ;  /* 0x0000001504005986 */ /* 0x0041e2000c101504 */
[----:B------:R-:W-:-:S02]  /*294c0*/  ISETP.GE.AND P5, PT, R18, c[0x0][0x17c], PT ;  /* 0x00005f0012007a0c */ /* 0x000fc40003fa6270 */
[----:B------:R-:W-:Y:S01]  /*294d0*/  PRMT R18, R21, 0x7632, R18 ;  /* 0x0000763215127816 */ /* 0x000fe20000000012 */
[----:B------:R1:W-:Y:S01]  /*294e0*/  @P4 STG.E.U16 [R6.64], R22 ;  /* 0x0000001606004986 */ /* 0x0003e2000c101504 */
[----:B------:R-:W-:-:S03]  /*294f0*/  PRMT R3, R22, 0x7632, R3 ;  /* 0x0000763216037816 */ /* 0x000fc60000000003 */
[----:B0-----:R-:W2:Y:S04]  /*29500*/  LDL.LU R21, [R1+0x16c] ;  /* 0x00016c0001157983 */ /* 0x001ea80000300800 */
[----:B-1----:R-:W2:Y:S01]  /*29510*/  LDL.LU R22, [R1+0xbc] ;  /* 0x0000bc0001167983 */ /* 0x002ea20000300800 */
[----:B------:R-:W-:Y:S01]  /*29520*/  ISETP.LT.AND P4, PT, R29, c[0x0][0x178], !P0 ;  /* 0x00005e001d007a0c */ /* 0x000fe20004781270 */
[C---:B------:R-:W-:Y:S01]  /*29530*/  IMAD.WIDE R4, R0.reuse, 0x2, R8 ;  /* 0x0000000200047825 */ /* 0x040fe200078e0208 */
[----:B------:R-:W-:Y:S01]  /*29540*/  IADD3 R0, R0, c[0x0][0x198], RZ ;  /* 0x0000660000007a10 */ /* 0x000fe20007ffe0ff */
[----:B----4-:R0:W-:Y:S01]  /*29550*/  @P6 STG.E.U16 [R16.64], R23 ;  /* 0x0000001710006986 */ /* 0x0101e2000c101504 */
[----:B------:R-:W-:-:S03]  /*29560*/  ISETP.LT.AND P6, PT, R2, c[0x0][0x178], !P0 ;  /* 0x00005e0002007a0c */ /* 0x000fc600047c1270 */
[----:B------:R1:W-:Y:S01]  /*29570*/  @P1 STG.E.U16 [R4.64], R26 ;  /* 0x0000001a04001986 */ /* 0x0003e2000c101504 */
[----:B------:R-:W-:Y:S02]  /*29580*/  ISETP.LT.AND P1, PT, R24, c[0x0][0x178], !P0 ;  /* 0x00005e0018007a0c */ /* 0x000fe40004721270 */
[----:B------:R-:W-:Y:S01]  /*29590*/  ISETP.LT.AND P0, PT, R27, c[0x0][0x178], !P0 ;  /* 0x00005e001b007a0c */ /* 0x000fe20004701270 */
[----:B------:R-:W-:Y:S01]  /*295a0*/  IMAD.WIDE R6, R0, 0x2, R12 ;  /* 0x0000000200067825 */ /* 0x000fe200078e020c */
[----:B0-----:R-:W-:-:S03]  /*295b0*/  PRMT R16, R26, 0x7632, R16 ;  /* 0x000076321a107816 */ /* 0x001fc60000000010 */
[----:B-1----:R-:W-:Y:S01]  /*295c0*/  IMAD.WIDE R4, R0, 0x2, R14 ;  /* 0x0000000200047825 */ /* 0x002fe200078e020e */
[----:B------:R-:W4:Y:S01]  /*295d0*/  LDL.LU R26, [R1+0x22c] ;  /* 0x00022c00011a7983 */ /* 0x000f220000300800 */
[----:B------:R-:W-:-:S03]  /*295e0*/  PRMT R17, R23, 0x7632, R17 ;  /* 0x0000763217117816 */ /* 0x000fc60000000011 */
[----:B------:R0:W-:Y:S01]  /*295f0*/  @P4 STG.E.U16 [R4.64], R18 ;  /* 0x0000001204004986 */ /* 0x0001e2000c101504 */
[----:B------:R-:W-:-:S03]  /*29600*/  ISETP.LT.AND P4, PT, R29, c[0x0][0x178], !P3 ;  /* 0x00005e001d007a0c */ /* 0x000fc60005f81270 */
[----:B------:R1:W-:Y:S04]  /*29610*/  @P6 STG.E.U16 [R6.64], R3 ;  /* 0x0000000306006986 */ /* 0x0003e8000c101504 */
[----:B------:R-:W4:Y:S01]  /*29620*/  LDL.LU R23, [R1+0x21c] ;  /* 0x00021c0001177983 */ /* 0x000f220000300800 */
[C---:B0-----:R-:W-:Y:S01]  /*29630*/  IMAD.WIDE R4, R0.reuse, 0x2, R10 ;  /* 0x0000000200047825 */ /* 0x041fe200078e020a */
[----:B-1----:R-:W-:-:S03]  /*29640*/  IADD3 R3, R0, c[0x0][0x198], RZ ;  /* 0x0000660000037a10 */ /* 0x002fc60007ffe0ff */
[----:B------:R-:W-:Y:S01]  /*29650*/  IMAD.WIDE R6, R0, 0x2, R8 ;  /* 0x0000000200067825 */ /* 0x000fe200078e0208 */
[C---:B------:R-:W-:Y:S01]  /*29660*/  IADD3 R0, R25.reuse, 0x3f, RZ ;  /* 0x0000003f19007810 */ /* 0x040fe20007ffe0ff */
[----:B------:R0:W-:Y:S04]  /*29670*/  @P1 STG.E.U16 [R4.64], R17 ;  /* 0x0000001104001986 */ /* 0x0001e8000c101504 */
[----:B------:R-:W-:Y:S01]  /*29680*/  @P0 STG.E.U16 [R6.64], R16 ;  /* 0x0000001006000986 */ /* 0x000fe2000c101504 */
[----:B------:R-:W-:Y:S02]  /*29690*/  ISETP.GE.AND P0, PT, R0, c[0x0][0x17c], PT ;  /* 0x00005f0000007a0c */ /* 0x000fe40003f06270 */
[----:B------:R-:W-:Y:S01]  /*296a0*/  IADD3 R0, R25, 0x40, RZ ;  /* 0x0000004019007810 */ /* 0x000fe20007ffe0ff */
[----:B0-----:R-:W-:-:S05]  /*296b0*/  IMAD.WIDE R4, R3, 0x2, R14 ;  /* 0x0000000203047825 */ /* 0x001fca00078e020e */
[----:B---3--:R0:W-:Y:S01]  /*296c0*/  @P4 STG.E.U16 [R4.64], R28 ;  /* 0x0000001c04004986 */ /* 0x0081e2000c101504 */
[----:B------:R-:W-:Y:S02]  /*296d0*/  ISETP.GE.AND P4, PT, R0, c[0x0][0x17c], PT ;  /* 0x00005f0000007a0c */ /* 0x000fe40003f86270 */
[----:B------:R-:W-:Y:S02]  /*296e0*/  PRMT R0, R28, 0x7632, R0 ;  /* 0x000076321c007816 */ /* 0x000fe40000000000 */
[----:B0-----:R-:W3:Y:S01]  /*296f0*/  LDL.LU R28, [R1+0x18c] ;  /* 0x00018c00011c7983 */ /* 0x001ee20000300800 */
[----:B------:R-:W-:Y:S02]  /*29700*/  ISETP.LT.AND P6, PT, R2, c[0x0][0x178], !P3 ;  /* 0x00005e0002007a0c */ /* 0x000fe40005fc1270 */
[----:B------:R-:W-:Y:S01]  /*29710*/  ISETP.LT.AND P1, PT, R24, c[0x0][0x178], !P3 ;  /* 0x00005e0018007a0c */ /* 0x000fe20005f21270 */
[----:B------:R-:W-:Y:S01]  /*29720*/  IMAD.WIDE R6, R3, 0x2, R12 ;  /* 0x0000000203067825 */ /* 0x000fe200078e020c */
[----:B------:R-:W-:-:S03]  /*29730*/  ISETP.LT.AND P3, PT, R27, c[0x0][0x178], !P3 ;  /* 0x00005e001b007a0c */ /* 0x000fc60005f61270 */
[----:B------:R-:W-:-:S06]  /*29740*/  IMAD.WIDE R4, R3, 0x2, R10 ;  /* 0x0000000203047825 */ /* 0x000fcc00078e020a */
[----:B------:R0:W-:Y:S01]  /*29750*/  @P6 STG.E.U16 [R6.64], R20 ;  /* 0x0000001406006986 */ /* 0x0001e2000c101504 */
[----:B------:R-:W-:Y:S02]  /*29760*/  ISETP.LT.AND P6, PT, R29, c[0x0][0x178], !P2 ;  /* 0x00005e001d007a0c */ /* 0x000fe400057c1270 */
[----:B------:R-:W-:Y:S01]  /*29770*/  PRMT R17, R20, 0x7632, R17 ;  /* 0x0000763214117816 */ /* 0x000fe20000000011 */
[C---:B0-----:R-:W-:Y:S01]  /*29780*/  IMAD.WIDE R6, R3.reuse, 0x2, R8 ;  /* 0x0000000203067825 */ /* 0x041fe200078e0208 */
[----:B------:R-:W-:Y:S01]  /*29790*/  IADD3 R3, R3, c[0x0][0x198], RZ ;  /* 0x0000660003037a10 */ /* 0x000fe20007ffe0ff */
[----:B--2---:R0:W-:Y:S01]  /*297a0*/  @P1 STG.E.U16 [R4.64], R21 ;  /* 0x0000001504001986 */ /* 0x0041e2000c101504 */
[----:B------:R-:W-:-:S03]  /*297b0*/  ISETP.LT.AND P1, PT, R2, c[0x0][0x178], !P2 ;  /* 0x00005e0002007a0c */ /* 0x000fc60005721270 */
[----:B------:R1:W-:Y:S01]  /*297c0*/  @P3 STG.E.U16 [R6.64], R22 ;  /* 0x0000001606003986 */ /* 0x0003e2000c101504 */
[----:B------:R-:W-:Y:S02]  /*297d0*/  ISETP.LT.AND P3, PT, R24, c[0x0][0x178], !P2 ;  /* 0x00005e0018007a0c */ /* 0x000fe40005761270 */
[----:B------:R-:W-:Y:S01]  /*297e0*/  PRMT R16, R21, 0x7632, R16 ;  /* 0x0000763215107816 */ /* 0x000fe20000000010 */
[----:B0-----:R-:W-:Y:S01]  /*297f0*/  IMAD.WIDE R4, R3, 0x2, R14 ;  /* 0x0000000203047825 */ /* 0x001fe200078e020e */
[----:B------:R-:W2:Y:S01]  /*29800*/  LDL.LU R21, [R1+0x17c] ;  /* 0x00017c0001157983 */ /* 0x000ea20000300800 */
[----:B------:R-:W-:Y:S02]  /*29810*/  ISETP.LT.AND P2, PT, R27, c[0x0][0x178], !P2 ;  /* 0x00005e001b007a0c */ /* 0x000fe40005741270 */
[----:B-1----:R-:W-:Y:S01]  /*29820*/  IMAD.WIDE R6, R3, 0x2, R12 ;  /* 0x0000000203067825 */ /* 0x002fe200078e020c */
[----:B------:R0:W-:Y:S01]  /*29830*/  @P6 STG.E.U16 [R4.64], R0 ;  /* 0x0000000004006986 */ /* 0x0001e2000c101504 */
[----:B------:R-:W-:-:S03]  /*29840*/  ISETP.LT.AND P6, PT, R29, c[0x0][0x178], !P5 ;  /* 0x00005e001d007a0c */ /* 0x000fc60006fc1270 */
[----:B------:R1:W-:Y:S01]  /*29850*/  @P1 STG.E.U16 [R6.64], R17 ;  /* 0x0000001106001986 */ /* 0x0003e2000c101504 */
[----:B------:R-:W-:Y:S01]  /*29860*/  ISETP.LT.AND P1, PT, R2, c[0x0][0x178], !P5 ;  /* 0x00005e0002007a0c */ /* 0x000fe20006f21270 */
[C---:B0-----:R-:W-:Y:S01]  /*29870*/  IMAD.WIDE R4, R3.reuse, 0x2, R10 ;  /* 0x0000000203047825 */ /* 0x041fe200078e020a */
[----:B-1----:R-:W-:-:S04]  /*29880*/  IADD3 R17, R3, c[0x0][0x198], RZ ;  /* 0x0000660003117a10 */ /* 0x002fc80007ffe0ff */
[----:B------:R0:W-:Y:S01]  /*29890*/  @P3 STG.E.U16 [R4.64], R16 ;  /* 0x0000001004003986 */ /* 0x0001e2000c101504 */
[----:B------:R-:W-:Y:S01]  /*298a0*/  PRMT R0, R22, 0x7632, R0 ;  /* 0x0000763216007816 */ /* 0x000fe20000000000 */
[----:B------:R-:W-:-:S05]  /*298b0*/  IMAD.WIDE R6, R3, 0x2, R8 ;  /* 0x0000000203067825 */ /* 0x000fca00078e0208 */
[----:B------:R1:W-:Y:S01]  /*298c0*/  @P2 STG.E.U16 [R6.64], R0 ;  /* 0x0000000006002986 */ /* 0x0003e2000c101504 */
[----:B0-----:R-:W-:Y:S01]  /*298d0*/  IMAD.WIDE R4, R17, 0x2, R14 ;  /* 0x0000000211047825 */ /* 0x001fe200078e020e */
[----:B----4-:R-:W-:-:S04]  /*298e0*/  PRMT R16, R26, 0x7632, R16 ;  /* 0x000076321a107816 */ /* 0x010fc80000000010 */
[----:B------:R0:W-:Y:S01]  /*298f0*/  @P6 STG.E.U16 [R4.64], R26 ;  /* 0x0000001a04006986 */ /* 0x0001e2000c101504 */
[----:B-1----:R-:W-:Y:S01]  /*29900*/  IMAD.WIDE R6, R17, 0x2, R12 ;  /* 0x0000000211067825 */ /* 0x002fe200078e020c */
[----:B------:R-:W-:Y:S02]  /*29910*/  ISETP.LT.AND P3, PT, R24, c[0x0][0x178], !P5 ;  /* 0x00005e0018007a0c */ /* 0x000fe40006f61270 */
[----:B------:R-:W-:Y:S02]  /*29920*/  PRMT R0, R23, 0x7632, R0 ;  /* 0x0000763217007816 */ /* 0x000fe40000000000 */
[----:B------:R1:W-:Y:S04]  /*29930*/  @P1 STG.E.U16 [R6.64], R23 ;  /* 0x0000001706001986 */ /* 0x0003e8000c101504 */
[----:B0-----:R-:W4:Y:S04]  /*29940*/  LDL.LU R26, [R1+0x240] ;  /* 0x00024000011a7983 */ /* 0x001f280000300800 */
[----:B------:R-:W4:Y:S04]  /*29950*/  LDL.LU R22, [R1+0x230] ;  /* 0x0002300001167983 */ /* 0x000f280000300800 */
[----:B-1----:R-:W4:Y:S01]  /*29960*/  LDL.LU R23, [R1+0x1b0] ;  /* 0x0001b00001177983 */ /* 0x002f220000300800 */
[----:B------:R-:W-:Y:S01]  /*29970*/  IMAD.WIDE R4, R17, 0x2, R10 ;  /* 0x0000000211047825 */ /* 0x000fe200078e020a */
[----:B---3--:R-:W-:-:S04]  /*29980*/  PRMT R18, R28, 0x7632, R18 ;  /* 0x000076321c127816 */ /* 0x008fc80000000012 */
[----:B------:R0:W-:Y:S04]  /*29990*/  @P3 STG.E.U16 [R4.64], R28 ;  /* 0x0000001c04003986 */ /* 0x0001e8000c101504 */
[----:B0-----:R-:W3:Y:S01]  /*299a0*/  LDL.LU R28, [R1+0x1a0] ;  /* 0x0001a000011c7983 */ /* 0x001ee20000300800 */
[----:B------:R-:W-:Y:S02]  /*299b0*/  IADD3 R3, R25, 0x41, RZ ;  /* 0x0000004119037810 */ /* 0x000fe40007ffe0ff */
[----:B------:R-:W-:Y:S02]  /*299c0*/  ISETP.LT.AND P5, PT, R27, c[0x0][0x178], !P5 ;  /* 0x00005e001b007a0c */ /* 0x000fe40006fa1270 */
[----:B------:R-:W-:Y:S02]  /*299d0*/  ISETP.LT.AND P6, PT, R29, c[0x0][0x178], !P0 ;  /* 0x00005e001d007a0c */ /* 0x000fe400047c1270 */
[----:B------:R-:W-:-:S02]  /*299e0*/  ISETP.GE.AND P2, PT, R3, c[0x0][0x17c], PT ;  /* 0x00005f0003007a0c */ /* 0x000fc40003f46270 */
[C---:B------:R-:W-:Y:S02]  /*299f0*/  IADD3 R3, R17.reuse, c[0x0][0x198], RZ ;  /* 0x0000660011037a10 */ /* 0x040fe40007ffe0ff */
[----:B------:R-:W-:Y:S01]  /*29a00*/  ISETP.LT.AND P1, PT, R2, c[0x0][0x178], !P0 ;  /* 0x00005e0002007a0c */ /* 0x000fe20004721270 */
[----:B------:R-:W-:Y:S01]  /*29a10*/  IMAD.WIDE R4, R17, 0x2, R8 ;  /* 0x0000000211047825 */ /* 0x000fe200078e0208 */
[----:B------:R-:W-:Y:S02]  /*29a20*/  ISETP.LT.AND P3, PT, R24, c[0x0][0x178], !P0 ;  /* 0x00005e0018007a0c */ /* 0x000fe40004761270 */
[----:B------:R-:W-:Y:S01]  /*29a30*/  ISETP.LT.AND P0, PT, R27, c[0x0][0x178], !P0 ;  /* 0x00005e001b007a0c */ /* 0x000fe20004701270 */
[----:B------:R-:W-:Y:S01]  /*29a40*/  IMAD.WIDE R6, R3, 0x2, R14 ;  /* 0x0000000203067825 */ /* 0x000fe200078e020e */
[----:B------:R-:W-:Y:S01]  /*29a50*/  IADD3 R20, R25, 0x42, RZ ;  /* 0x0000004219147810 */ /* 0x000fe20007ffe0ff */
[----:B--2---:R0:W-:Y:S01]  /*29a60*/  @P5 STG.E.U16 [R4.64], R21 ;  /* 0x0000001504005986 */ /* 0x0041e2000c101504 */
[----:B------:R-:W-:-:S03]  /*29a70*/  PRMT R19, R21, 0x7632, R19 ;  /* 0x0000763215137816 */ /* 0x000fc60000000013 */
[----:B------:R1:W-:Y:S01]  /*29a80*/  @P6 STG.E.U16 [R6.64], R16 ;  /* 0x0000001006006986 */ /* 0x0003e2000c101504 */
[----:B------:R-:W-:Y:S01]  /*29a90*/  ISETP.LT.AND P6, PT, R29, c[0x0][0x178], !P4 ;  /* 0x00005e001d007a0c */ /* 0x000fe200067c1270 */
[----:B0-----:R-:W-:-:S04]  /*29aa0*/  IMAD.WIDE R4, R3, 0x2, R12 ;  /* 0x0000000203047825 */ /* 0x001fc800078e020c */
[C---:B-1----:R-:W-:Y:S01]  /*29ab0*/  IMAD.WIDE R6, R3.reuse, 0x2, R10 ;  /* 0x0000000203067825 */ /* 0x042fe200078e020a */
[----:B------:R0:W-:Y:S03]  /*29ac0*/  @P1 STG.E.U16 [R4.64], R0 ;  /* 0x0000000004001986 */ /* 0x0001e6000c101504 */
[C---:B------:R-:W-:Y:S01]  /*29ad0*/  IMAD.WIDE R16, R3.reuse, 0x2, R8 ;  /* 0x0000000203107825 */ /* 0x040fe200078e0208 */
[----:B------:R-:W-:Y:S01]  /*29ae0*/  IADD3 R3, R3, c[0x0][0x198], RZ ;  /* 0x0000660003037a10 */ /* 0x000fe20007ffe0ff */
[----:B------:R1:W-:Y:S01]  /*29af0*/  @P3 STG.E.U16 [R6.64], R18 ;  /* 0x0000001206003986 */ /* 0x0003e2000c101504 */
[----:B------:R-:W-:-:S03]  /*29b00*/  ISETP.LT.AND P1, PT, R24, c[0x0][0x178], !P4 ;  /* 0x00005e0018007a0c */ /* 0x000fc60006721270 */
[----:B------:R-:W-:Y:S01]  /*29b10*/  @P0 STG.E.U16 [R16.64], R19 ;  /* 0x0000001310000986 */ /* 0x000fe2000c101504 */
[----:B------:R-:W-:Y:S01]  /*29b20*/  ISETP.LT.AND P0, PT, R2, c[0x0][0x178], !P4 ;  /* 0x00005e0002007a0c */ /* 0x000fe20006701270 */
[----:B0-----:R-:W-:-:S04]  /*29b30*/  IMAD.WIDE R4, R3, 0x2, R14 ;  /* 0x0000000203047825 */ /* 0x001fc800078e020e */
[----:B-1----:R-:W-:Y:S01]  /*29b40*/  IMAD.WIDE R6, R3, 0x2, R12 ;  /* 0x0000000203067825 */ /* 0x002fe200078e020c */
[----:B------:R-:W-:Y:S02]  /*29b50*/  ISETP.LT.AND P4, PT, R27, c[0x0][0x178], !P4 ;  /* 0x00005e001b007a0c */ /* 0x000fe40006781270 */
[----:B------:R-:W-:Y:S02]  /*29b60*/  ISETP.LT.AND P3, PT, R29, c[0x0][0x178], !P2 ;  /* 0x00005e001d007a0c */ /* 0x000fe40005761270 */
[C---:B------:R-:W-:Y:S01]  /*29b70*/  IADD3 R0, R3.reuse, c[0x0][0x198], RZ ;  /* 0x0000660003007a10 */ /* 0x040fe20007ffe0ff */
[----:B----4-:R0:W-:Y:S04]  /*29b80*/  @P6 STG.E.U16 [R4.64], R26 ;  /* 0x0000001a04006986 */ /* 0x0101e8000c101504 */
[----:B------:R-:W-:Y:S01]  /*29b90*/  @P0 STG.E.U16 [R6.64], R22 ;  /* 0x0000001606000986 */ /* 0x000fe2000c101504 */
[----:B0-----:R-:W-:-:S05]  /*29ba0*/  IMAD.WIDE R4, R3, 0x2, R10 ;  /* 0x0000000203047825 */ /* 0x001fca00078e020a */
[----:B------:R0:W-:Y:S01]  /*29bb0*/  @P1 STG.E.U16 [R4.64], R23 ;  /* 0x0000001704001986 */ /* 0x0001e2000c101504 */
[----:B------:R-:W-:Y:S01]  /*29bc0*/  ISETP.LT.AND P1, PT, R2, c[0x0][0x178], !P2 ;  /* 0x00005e0002007a0c */ /* 0x000fe20005721270 */
[----:B------:R-:W-:Y:S01]  /*29bd0*/  IMAD.WIDE R16, R3, 0x2, R8 ;  /* 0x0000000203107825 */ /* 0x000fe200078e0208 */
[----:B------:R-:W-:Y:S02]  /*29be0*/  ISETP.GE.AND P5, PT, R20, c[0x0][0x17c], PT ;  /* 0x00005f0014007a0c */ /* 0x000fe40003fa6270 */
[----:B------:R-:W-:Y:S01]  /*29bf0*/  PRMT R20, R26, 0x7632, R20 ;  /* 0x000076321a147816 */ /* 0x000fe20000000014 */
[----:B------:R-:W-:Y:S01]  /*29c00*/  IMAD.WIDE R18, R0, 0x2, R14 ;  /* 0x0000000200127825 */ /* 0x000fe200078e020e */
[----:B------:R-:W-:Y:S01]  /*29c10*/  PRMT R3, R22, 0x7632, R3 ;  /* 0x0000763216037816 */ /* 0x000fe20000000003 */
[----:B------:R-:W2:Y:S02]  /*29c20*/  LDL.LU R26, [R1+0x280] ;  /* 0x00028000011a7983 */ /* 0x000ea40000300800 */
[----:B0-----:R-:W-:-:S02]  /*29c30*/  IMAD.WIDE R4, R0, 0x2, R12 ;  /* 0x0000000200047825 */ /* 0x001fc400078e020c */
[----:B---3--:R-:W-:Y:S04]  /*29c40*/  @P4 STG.E.U16 [R16.64], R28 ;  /* 0x0000001c10004986 */ /* 0x008fe8000c101504 */
        /* <DEDUP_REMOVED lines=12> */
[C---:B------:R-:W-:Y:S01]  /*29d10*/  IADD3 R21, R25.reuse, 0x43, RZ ;  /* 0x0000004319157810 */ /* 0x040fe20007ffe0ff */
[----:B------:R-:W-:Y:S01]  /*29d20*/  IMAD.WIDE R4, R0, 0x2, R14 ;  /* 0x0000000200047825 */ /* 0x000fe200078e020e */
[----:B------:R-:W-:Y:S02]  /*29d30*/  PRMT R19, R28, 0x7632, R19 ;  /* 0x000076321c137816 */ /* 0x000fe40000000013 */
[----:B------:R-:W-:Y:S01]  /*29d40*/  IADD3 R20, R25, 0x44, RZ ;  /* 0x0000004419147810 */ /* 0x000fe20007ffe0ff */
[----:B------:R0:W-:Y:S01]  /*29d50*/  @P4 STG.E.U16 [R6.64], R18 ;  /* 0x0000001206004986 */ /* 0x0001e2000c101504 */
[----:B------:R-:W-:-:S02]  /*29d60*/  ISETP.GE.AND P6, PT, R21, c[0x0][0x17c], PT ;  /* 0x00005f0015007a0c */ /* 0x000fc40003fc6270 */
[----:B------:R-:W-:Y:S01]  /*29d70*/  ISETP.GE.AND P0, PT, R20, c[0x0][0x17c], PT ;  /* 0x00005f0014007a0c */ /* 0x000fe20003f06270 */
[----:B------:R-:W-:Y:S01]  /*29d80*/  @P2 STG.E.U16 [R16.64], R19 ;  /* 0x0000001310002986 */ /* 0x000fe2000c101504 */
[----:B------:R-:W-:Y:S01]  /*29d90*/  IADD3 R21, R25, 0x45, RZ ;  /* 0x0000004519157810 */ /* 0x000fe20007ffe0ff */
[----:B0-----:R-:W-:Y:S02]  /*29da0*/  IMAD.WIDE R6, R0, 0x2, R12 ;  /* 0x0000000200067825 */ /* 0x001fe400078e020c */
[----:B--2---:R0:W-:Y:S01]  /*29db0*/  @P3 STG.E.U16 [R4.64], R26 ;  /* 0x0000001a04003986 */ /* 0x0041e2000c101504 */
[----:B------:R-:W-:Y:S02]  /*29dc0*/  PRMT R20, R26, 0x7632, R20 ;  /* 0x000076321a147816 */ /* 0x000fe40000000014 */
[----:B------:R-:W-:Y:S01]  /*29dd0*/  ISETP.GE.AND P3, PT, R21, c[0x0][0x17c], PT ;  /* 0x00005f0015007a0c */ /* 0x000fe20003f66270 */
[----:B0-----:R-:W2:Y:S04]  /*29de0*/  LDL.LU R26, [R1+0x2a0] ;  /* 0x0002a000011a7983 */ /* 0x001ea80000300800 */
[----:B------:R-:W4:Y:S04]  /*29df0*/  LDL.LU R22, [R1+0x290] ;  /* 0x0002900001167983 */ /* 0x000f280000300800 */
[----:B------:R-:W2:Y:S04]  /*29e00*/  LDL.LU R23, [R1+0x260] ;  /* 0x0002600001177983 */ /* 0x000ea80000300800 */
[----:B------:R-:W2:Y:S04]  /*29e10*/  LDL.LU R28, [R1+0x190] ;  /* 0x00019000011c7983 */ /* 0x000ea80000300800 */
[----:B------:R-:W2:Y:S04]  /*29e20*/  LDL.LU R21, [R1+0x1c0] ;  /* 0x0001c00001157983 */ /* 0x000ea80000300800 */
[----:B---3--:R0:W-:Y:S04]  /*29e30*/  @P1 STG.E.U16 [R6.64], R2 ;  /* 0x0000000206001986 */ /* 0x0081e8000c101504 */
[----:B0-----:R-:W3:Y:S04]  /*29e40*/  LDL.LU R2, [R1+0xfe4] ;  /* 0x000fe40001027983 */ /* 0x001ee80000300800 */
[----:B------:R-:W2:Y:S04]  /*29e50*/  LDL.LU R6, [R1+0x270] ;  /* 0x0002700001067983 */ /* 0x000ea80000300800 */
[----:B------:R-:W2:Y:S01]  /*29e60*/  LDL.LU R7, [R1+0x250] ;  /* 0x0002500001077983 */ /* 0x000ea20000300800 */
[----:B------:R-:W-:-:S02]  /*29e70*/  ISETP.LT.AND P2, PT, R24, c[0x0][0x178], !P5 ;  /* 0x00005e0018007a0c */ /* 0x000fc40006f41270 */
[----:B------:R-:W-:Y:S02]  /*29e80*/  ISETP.LT.AND P5, PT, R27, c[0x0][0x178], !P5 ;  /* 0x00005e001b007a0c */ /* 0x000fe40006fa1270 */
[----:B------:R-:W-:Y:S01]  /*29e90*/  ISETP.LT.AND P4, PT, R29, c[0x0][0x178], !P6 ;  /* 0x00005e001d007a0c */ /* 0x000fe20007781270 */
[C---:B------:R-:W-:Y:S01]  /*29ea0*/  IMAD.WIDE R4, R0.reuse, 0x2, R10 ;  /* 0x0000000200047825 */ /* 0x040fe200078e020a */
[----:B------:R-:W-:-:S03]  /*29eb0*/  IADD3 R3, R0, c[0x0][0x198], RZ ;  /* 0x0000660000037a10 */ /* 0x000fc60007ffe0ff */
[----:B------:R-:W-:-:S04]  /*29ec0*/  IMAD.WIDE R16, R0, 0x2, R8 ;  /* 0x0000000200107825 */ /* 0x000fc800078e0208 */
[----:B------:R-:W-:Y:S01]  /*29ed0*/  IMAD.WIDE R18, R3, 0x2, R14 ;  /* 0x0000000203127825 */ /* 0x000fe200078e020e */
[----:B--2---:R0:W-:Y:S01]  /*29ee0*/  @P2 STG.E.U16 [R4.64], R7 ;  /* 0x0000000704002986 */ /* 0x0041e2000c101504 */
[----:B---3--:R-:W-:-:S03]  /*29ef0*/  ISETP.LT.AND P2, PT, R2, c[0x0][0x178], !P6 ;  /* 0x00005e0002007a0c */ /* 0x008fc60007741270 */
[----:B------:R-:W-:Y:S01]  /*29f00*/  @P5 STG.E.U16 [R16.64], R21 ;  /* 0x0000001510005986 */ /* 0x000fe2000c101504 */
[----:B------:R-:W-:-:S03]  /*29f10*/  PRMT R0, R6, 0x7632, R0 ;  /* 0x0000763206007816 */ /* 0x000fc60000000000 */
[----:B------:R1:W-:Y:S01]  /*29f20*/  @P4 STG.E.U16 [R18.64], R20 ;  /* 0x0000001412004986 */ /* 0x0003e2000c101504 */
[----:B------:R-:W-:Y:S02]  /*29f30*/  ISETP.LT.AND P4, PT, R24, c[0x0][0x178], !P6 ;  /* 0x00005e0018007a0c */ /* 0x000fe40007781270 */
[----:B------:R-:W-:Y:S01]  /*29f40*/  ISETP.LT.AND P6, PT, R27, c[0x0][0x178], !P6 ;  /* 0x00005e001b007a0c */ /* 0x000fe200077c1270 */
[----:B0-----:R-:W-:Y:S01]  /*29f50*/  IMAD.WIDE R4, R3, 0x2, R12 ;  /* 0x0000000203047825 */ /* 0x001fe200078e020c */
[----:B------:R-:W-:-:S04]  /*29f60*/  ISETP.LT.AND P5, PT, R29, c[0x0][0x178], !P0 ;  /* 0x00005e001d007a0c */ /* 0x000fc800047a1270 */
[----:B------:R0:W-:Y:S01]  /*29f70*/  @P2 STG.E.U16 [R4.64], R0 ;  /* 0x0000000004002986 */ /* 0x0001e2000c101504 */
[----:B------:R-:W-:Y:S02]  /*29f80*/  ISETP.LT.AND P2, PT, R2, c[0x0][0x178], !P0 ;  /* 0x00005e0002007a0c */ /* 0x000fe40004741270 */
[----:B-1----:R-:W-:Y:S01]  /*29f90*/  PRMT R18, R7, 0x7632, R18 ;  /* 0x0000763207127816 */ /* 0x002fe20000000012 */
[----:B------:R-:W-:Y:S01]  /*29fa0*/  IMAD.WIDE R6, R3, 0x2, R10 ;  /* 0x0000000203067825 */ /* 0x000fe200078e020a */
[----:B------:R-:W-:-:S03]  /*29fb0*/  PRMT R19, R21, 0x7632, R19 ;  /* 0x0000763215137816 */ /* 0x000fc60000000013 */
[C---:B------:R-:W-:Y:S01]  /*29fc0*/  IMAD.WIDE R16, R3.reuse, 0x2, R8 ;  /* 0x0000000203107825 */ /* 0x040fe200078e0208 */
[----:B------:R-:W-:Y:S01]  /*29fd0*/  IADD3 R3, R3, c[0x0][0x198], RZ ;  /* 0x0000660003037a10 */ /* 0x000fe20007ffe0ff */
[----:B------:R1:W-:Y:S01]  /*29fe0*/  @P4 STG.E.U16 [R6.64], R18 ;  /* 0x0000001206004986 */ /* 0x0003e2000c101504 */
[----:B------:R-:W-:Y:S02]  /*29ff0*/  ISETP.LT.AND P4, PT, R24, c[0x0][0x178], !P0 ;  /* 0x00005e0018007a0c */ /* 0x000fe40004781270 */
[----:B------:R-:W-:Y:S01]  /*2a000*/  ISETP.LT.AND P0, PT, R27, c[0x0][0x178], !P0 ;  /* 0x00005e001b007a0c */ /* 0x000fe20004701270 */
[----:B------:R2:W-:Y:S01]  /*2a010*/  @P6 STG.E.U16 [R16.64], R19 ;  /* 0x0000001310006986 */ /* 0x0005e2000c101504 */
[----:B0-----:R-:W-:Y:S01]  /*2a020*/  IMAD.WIDE R4, R3, 0x2, R14 ;  /* 0x0000000203047825 */ /* 0x001fe200078e020e */
[----:B------:R-:W-:Y:S02]  /*2a030*/  ISETP.LT.AND P6, PT, R29, c[0x0][0x178], !P3 ;  /* 0x00005e001d007a0c */ /* 0x000fe40005fc1270 */
[----:B------:R-:W-:Y:S01]  /*2a040*/  IADD3 R20, R25, 0x46, RZ ;  /* 0x0000004619147810 */ /* 0x000fe20007ffe0ff */
[C---:B-1----:R-:W-:Y:S01]  /*2a050*/  IMAD.WIDE R6, R3.reuse, 0x2, R12 ;  /* 0x0000000203067825 */ /* 0x042fe200078e020c */
[C---:B------:R-:W-:Y:S01]  /*2a060*/  IADD3 R0, R3.reuse, c[0x0][0x198], RZ ;  /* 0x0000660003007a10 */ /* 0x040fe20007ffe0ff */
[----:B------:R0:W-:Y:S01]  /*2a070*/  @P5 STG.E.U16 [R4.64], R26 ;  /* 0x0000001a04005986 */ /* 0x0001e2000c101504 */
[----:B------:R-:W-:Y:S01]  /*2a080*/  ISETP.GE.AND P1, PT, R20, c[0x0][0x17c], PT ;  /* 0x00005f0014007a0c */ /* 0x000fe20003f26270 */
[----:B--2---:R-:W-:-:S02]  /*2a090*/  IMAD.WIDE R16, R3, 0x2, R8 ;  /* 0x0000000203107825 */ /* 0x004fc400078e0208 */
[----:B----4-:R-:W-:Y:S01]  /*2a0a0*/  @P2 STG.E.U16 [R6.64], R22 ;  /* 0x0000001606002986 */ /* 0x010fe2000c101504 */
[----:B------:R-:W-:Y:S01]  /*2a0b0*/  ISETP.LT.AND P2, PT, R2, c[0x0][0x178], !P3 ;  /* 0x00005e0002007a0c */ /* 0x000fe20005f41270 */
[----:B------:R-:W-:Y:S01]  /*2a0c0*/  IMAD.WIDE R18, R0, 0x2, R14 ;  /* 0x0000000200127825 */ /* 0x000fe200078e020e */
[----:B------:R-:W-:-:S03]  /*2a0d0*/  PRMT R20, R26, 0x7632, R20 ;  /* 0x000076321a147816 */ /* 0x000fc60000000014 */
[----:B0-----:R-:W-:Y:S01]  /*2a0e0*/  IMAD.WIDE R4, R3, 0x2, R10 ;  /* 0x0000000203047825 */ /* 0x001fe200078e020a */
[----:B------:R-:W2:Y:S04]  /*2a0f0*/  LDL.LU R26, [R1+0x2d0] ;  /* 0x0002d000011a7983 */ /* 0x000ea80000300800 */
[----:B------:R0:W-:Y:S04]  /*2a100*/  @P4 STG.E.U16 [R4.64], R23 ;  /* 0x0000001704004986 */ /* 0x0001e8000c101504 */
[----:B------:R-:W-:Y:S04]  /*2a110*/  @P0 STG.E.U16 [R16.64], R28 ;  /* 0x0000001c10000986 */ /* 0x000fe8000c101504 */
        /* <DEDUP_REMOVED lines=163> */
[----:B------:R-:W-:Y:S01]  /*2ab50*/  ISETP.LT.AND P4, PT, R29, c[0x0][0x178], !P1 ;  /* 0x00005e001d007a0c */ /* 0x000fe20004f81270 */
[----:B------:R-:W-:Y:S01]  /*2ab60*/  IMAD.WIDE R4, R0, 0x2, R12 ;  /* 0x0000000200047825 */ /* 0x000fe200078e020c */
[----:B------:R-:W-:-:S02]  /*2ab70*/  IADD3 R21, R25, 0x4f, RZ ;  /* 0x0000004f19157810 */ /* 0x000fc40007ffe0ff */
[C---:B------:R-:W-:Y:S01]  /*2ab80*/  IADD3 R3, R0.reuse, c[0x0][0x198], RZ ;  /* 0x0000660000037a10 */ /* 0x040fe20007ffe0ff */
[C---:B------:R-:W-:Y:S01]  /*2ab90*/  IMAD.WIDE R6, R0.reuse, 0x2, R10 ;  /* 0x0000000200067825 */ /* 0x040fe200078e020a */
[----:B------:R-:W-:Y:S01]  /*2aba0*/  ISETP.GE.AND P5, PT, R21, c[0x0][0x17c], PT ;  /* 0x00005f0015007a0c */ /* 0x000fe20003fa6270 */
[----:B------:R0:W-:Y:S01]  /*2abb0*/  @P2 STG.E.U16 [R4.64], R18 ;  /* 0x0000001204002986 */ /* 0x0001e2000c101504 */
[----:B------:R-:W-:Y:S01]  /*2abc0*/  PRMT R19, R23, 0x7632, R19 ;  /* 0x0000763217137816 */ /* 0x000fe20000000013 */
[----:B------:R-:W-:Y:S01]  /*2abd0*/  IMAD.WIDE R16, R0, 0x2, R8 ;  /* 0x0000000200107825 */ /* 0x000fe200078e0208 */
[----:B------:R-:W-:Y:S02]  /*2abe0*/  PRMT R20, R28, 0x7632, R20 ;  /* 0x000076321c147816 */ /* 0x000fe40000000014 */
[----:B------:R-:W-:Y:S02]  /*2abf0*/  IADD3 R21, R25, 0x50, RZ ;  /* 0x0000005019157810 */ /* 0x000fe40007ffe0ff */
[----:B------:R-:W-:Y:S01]  /*2ac00*/  ISETP.LT.AND P2, PT, R2, c[0x0][0x178], !P1 ;  /* 0x00005e0002007a0c */ /* 0x000fe20004f41270 */
[----:B------:R1:W-:Y:S01]  /*2ac10*/  @P3 STG.E.U16 [R6.64], R19 ;  /* 0x0000001306003986 */ /* 0x0003e2000c101504 */
[----:B------:R-:W-:Y:S01]  /*2ac20*/  ISETP.GE.AND P0, PT, R21, c[0x0][0x17c], PT ;  /* 0x00005f0015007a0c */ /* 0x000fe20003f06270 */
[----:B0-----:R-:W-:-:S02]  /*2ac30*/  IMAD.WIDE R4, R3, 0x2, R14 ;  /* 0x0000000203047825 */ /* 0x001fc400078e020e */
[----:B------:R0:W-:Y:S01]  /*2ac40*/  @P6 STG.E.U16 [R16.64], R20 ;  /* 0x0000001410006986 */ /* 0x0001e2000c101504 */
[----:B------:R-:W-:Y:S02]  /*2ac50*/  IADD3 R21, R25, 0x51, RZ ;  /* 0x0000005119157810 */ /* 0x000fe40007ffe0ff */
[C---:B------:R-:W-:Y:S01]  /*2ac60*/  IADD3 R0, R3.reuse, c[0x0][0x198], RZ ;  /* 0x0000660003007a10 */ /* 0x040fe20007ffe0ff */
[----:B-1----:R-:W-:-:S04]  /*2ac70*/  IMAD.WIDE R6, R3, 0x2, R10 ;  /* 0x0000000203067825 */ /* 0x002fc800078e020a */
[----:B0-----:R-:W-:Y:S01]  /*2ac80*/  IMAD.WIDE R16, R3, 0x2, R8 ;  /* 0x0000000203107825 */ /* 0x001fe200078e0208 */
        /* <DEDUP_REMOVED lines=9> */
[----:B---3--:R0:W-:Y:S04]  /*2ad20*/  @P2 STG.E.U16 [R4.64], R22 ;  /* 0x0000001604002986 */ /* 0x0081e8000c101504 */
[----:B0-----:R-:W3:Y:S04]  /*2ad30*/  LDL.LU R22, [R1+0xfd8] ;  /* 0x000fd80001167983 */ /* 0x001ee80000300800 */
[----:B------:R-:W3:Y:S01]  /*2ad40*/  LDL.LU R5, [R1+0x2e4] ;  /* 0x0002e40001057983 */ /* 0x000ee20000300800 */
[----:B------:R-:W-:-:S02]  /*2ad50*/  ISETP.LT.AND P3, PT, R24, c[0x0][0x178], !P1 ;  /* 0x00005e0018007a0c */ /* 0x000fc40004f61270 */
[----:B------:R-:W-:Y:S02]  /*2ad60*/  ISETP.LT.AND P1, PT, R27, c[0x0][0x178], !P1 ;  /* 0x00005e001b007a0c */ /* 0x000fe40004f21270 */
[----:B------:R-:W-:Y:S01]  /*2ad70*/  ISETP.LT.AND P6, PT, R29, c[0x0][0x178], !P5 ;  /* 0x00005e001d007a0c */ /* 0x000fe20006fc1270 */
[----:B------:R-:W-:Y:S01]  /*2ad80*/  IMAD.WIDE R18, R0, 0x2, R14 ;  /* 0x0000000200127825 */ /* 0x000fe200078e020e */
[----:B------:R-:W-:-:S07]  /*2ad90*/  ISETP.LT.AND P2, PT, R2, c[0x0][0x178], !P5 ;  /* 0x00005e0002007a0c */ /* 0x000fce0006f41270 */
[----:B--2---:R0:W-:Y:S01]  /*2ada0*/  @P3 STG.E.U16 [R6.64], R21 ;  /* 0x0000001506003986 */ /* 0x0041e2000c101504 */
[----:B------:R-:W-:-:S03]  /*2adb0*/  ISETP.LT.AND P3, PT, R24, c[0x0][0x178], !P5 ;  /* 0x00005e0018007a0c */ /* 0x000fc60006f61270 */
[----:B------:R-:W-:Y:S04]  /*2adc0*/  @P1 STG.E.U16 [R16.64], R3 ;  /* 0x0000000310001986 */ /* 0x000fe8000c101504 */
[----:B------:R3:W-:Y:S01]  /*2add0*/  @P6 STG.E.U16 [R18.64], R20 ;  /* 0x0000001412006986 */ /* 0x0007e2000c101504 */
[----:B------:R-:W-:Y:S02]  /*2ade0*/  ISETP.LT.AND P6, PT, R27, c[0x0][0x178], !P5 ;  /* 0x00005e001b007a0c */ /* 0x000fe40006fc1270 */
[----:B------:R-:W-:Y:S01]  /*2adf0*/  ISETP.LT.AND P5, PT, R29, c[0x0][0x178], !P0 ;  /* 0x00005e001d007a0c */ /* 0x000fe200047a1270 */
[----:B0-----:R-:W-:Y:S01]  /*2ae00*/  IMAD.WIDE R6, R0, 0x2, R10 ;  /* 0x0000000200067825 */ /* 0x001fe200078e020a */
[----:B---3--:R-:W-:-:S03]  /*2ae10*/  PRMT R18, R5, 0x7632, R18 ;  /* 0x0000763205127816 */ /* 0x008fc60000000012 */
[C---:B------:R-:W-:Y:S01]  /*2ae20*/  IMAD.WIDE R4, R0.reuse, 0x2, R12 ;  /* 0x0000000200047825 */ /* 0x040fe200078e020c */
        /* <DEDUP_REMOVED lines=9> */
[C---:B-1----:R-:W-:Y:S01]  /*2aec0*/  IMAD.WIDE R6, R3.reuse, 0x2, R10 ;  /* 0x0000000203067825 */ /* 0x042fe200078e020a */
[----:B------:R0:W-:Y:S01]  /*2aed0*/  @P5 STG.E.U16 [R4.64], R26 ;  /* 0x0000001a04005986 */ /* 0x0001e2000c101504 */
        /* <DEDUP_REMOVED lines=8> */
[----:B------:R-:W-:Y:S01]  /*2af60*/  ISETP.LT.AND P6, PT, R29, c[0x0][0x178], !P4 ;  /* 0x00005e001d007a0c */ /* 0x000fe200067c1270 */
[----:B------:R-:W-:Y:S01]  /*2af70*/  IMAD.WIDE R18, R0, 0x2, R14 ;  /* 0x0000000200127825 */ /* 0x000fe200078e020e */
[----:B------:R-:W-:-:S05]  /*2af80*/  IADD3 R21, R25, 0x52, RZ ;  /* 0x0000005219157810 */ /* 0x000fca0007ffe0ff */
[----:B----4-:R0:W-:Y:S01]  /*2af90*/  @P2 STG.E.U16 [R4.64], R28 ;  /* 0x0000001c04002986 */ /* 0x0101e2000c101504 */
[----:B------:R-:W-:Y:S02]  /*2afa0*/  ISETP.LT.AND P2, PT, R2, c[0x0][0x178], !P4 ;  /* 0x00005e0002007a0c */ /* 0x000fe40006741270 */
[----:B------:R-:W-:Y:S02]  /*2afb0*/  ISETP.GE.AND P1, PT, R21, c[0x0][0x17c], PT ;  /* 0x00005f0015007a0c */ /* 0x000fe40003f26270 */
[----:B------:R-:W-:-:S04]  /*2afc0*/  IADD3 R21, R25, 0x53, RZ ;  /* 0x0000005319157810 */ /* 0x000fc80007ffe0ff */
[----:B------:R-:W-:Y:S01]  /*2afd0*/  ISETP.GE.AND P5, PT, R21, c[0x0][0x17c], PT ;  /* 0x00005f0015007a0c */ /* 0x000fe20003fa6270 */
[----:B0-----:R-:W-:Y:S01]  /*2afe0*/  IMAD.WIDE R4, R0, 0x2, R12 ;  /* 0x0000000200047825 */ /* 0x001fe200078e020c */
[----:B------:R-:W-:Y:S01]  /*2aff0*/  IADD3 R21, R25, 0x54, RZ ;  /* 0x0000005419157810 */ /* 0x000fe20007ffe0ff */
[----:B---3--:R0:W-:Y:S01]  /*2b000*/  @P3 STG.E.U16 [R6.64], R3 ;  /* 0x0000000306003986 */ /* 0x0081e2000c101504 */
[----:B------:R-:W-:-:S03]  /*2b010*/  ISETP.LT.AND P3, PT, R24, c[0x0][0x178], !P4 ;  /* 0x00005e0018007a0c */ /* 0x000fc60006761270 */
[----:B------:R-:W-:Y:S04]  /*2b020*/  @P0 STG.E.U16 [R16.64], R23 ;  /* 0x0000001710000986 */ /* 0x000fe8000c101504 */
[----:B------:R1:W-:Y:S01]  /*2b030*/  @P6 STG.E.U16 [R18.64], R20 ;  /* 0x0000001412006986 */ /* 0x0003e2000c101504 */
[----:B------:R-:W-:Y:S02]  /*2b040*/  ISETP.LT.AND P6, PT, R27, c[0x0][0x178], !P4 ;  /* 0x00005e001b007a0c */ /* 0x000fe400067c1270 */
[----:B------:R-:W-:Y:S01]  /*2b050*/  ISETP.LT.AND P4, PT, R29, c[0x0][0x178], !P1 ;  /* 0x00005e001d007a0c */ /* 0x000fe20004f81270 */
[----:B0-----:R-:W-:Y:S01]  /*2b060*/  IMAD.WIDE R6, R0, 0x2, R10 ;  /* 0x0000000200067825 */ /* 0x001fe200078e020a */
[----:B------:R-:W-:Y:S02]  /*2b070*/  ISETP.GE.AND P0, PT, R21, c[0x0][0x17c], PT ;  /* 0x00005f0015007a0c */ /* 0x000fe40003f06270 */
[----:B-1----:R-:W-:-:S02]  /*2b080*/  PRMT R18, R28, 0x7632, R18 ;  /* 0x000076321c127816 */ /* 0x002fc40000000012 */
[----:B------:R-:W-:Y:S01]  /*2b090*/  PRMT R19, R3, 0x7632, R19 ;  /* 0x0000763203137816 */ /* 0x000fe20000000013 */
[C---:B------:R-:W-:Y:S01]  /*2b0a0*/  IMAD.WIDE R16, R0.reuse, 0x2, R8 ;  /* 0x0000000200107825 */ /* 0x040fe200078e0208 */
[----:B------:R-:W-:Y:S01]  /*2b0b0*/  IADD3 R3, R0, c[0x0][0x198], RZ ;  /* 0x0000660000037a10 */ /* 0x000fe20007ffe0ff */
[----:B------:R0:W-:Y:S01]  /*2b0c0*/  @P2 STG.E.U16 [R4.64], R18 ;  /* 0x0000001204002986 */ /* 0x0001e2000c101504 */
[----:B------:R-:W-:Y:S02]  /*2b0d0*/  PRMT R20, R23, 0x7632, R20 ;  /* 0x0000763217147816 */ /* 0x000fe40000000014 */
[----:B------:R-:W-:Y:S01]  /*2b0e0*/  IADD3 R21, R25, 0x55, RZ ;  /* 0x0000005519157810 */ /* 0x000fe20007ffe0ff */
[----:B------:R1:W-:Y:S01]  /*2b0f0*/  @P3 STG.E.U16 [R6.64], R19 ;  /* 0x0000001306003986 */ /* 0x0003e2000c101504 */
[----:B------:R-:W-:-:S03]  /*2b100*/  IADD3 R0, R3, c[0x0][0x198], RZ ;  /* 0x0000660003007a10 */ /* 0x000fc60007ffe0ff */
[----:B------:R-:W3:Y:S01]  /*2b110*/  LDL.LU R28, [R1+0x278] ;  /* 0x00027800011c7983 */ /* 0x000ee20000300800 */
[----:B0-----:R-:W-:-:S03]  /*2b120*/  IMAD.WIDE R4, R3, 0x2, R14 ;  /* 0x0000000203047825 */ /* 0x001fc600078e020e */
[----:B------:R0:W-:Y:S01]  /*2b130*/  @P6 STG.E.U16 [R16.64], R20 ;  /* 0x0000001410006986 */ /* 0x0001e2000c101504 */
[----:B-1----:R-:W-:-:S03]  /*2b140*/  IMAD.WIDE R6, R3, 0x2, R10 ;  /* 0x0000000203067825 */ /* 0x002fc600078e020a */
[----:B--2---:R1:W-:Y:S01]  /*2b150*/  @P4 STG.E.U16 [R4.64], R26 ;  /* 0x0000001a04004986 */ /* 0x0043e2000c101504 */
[----:B------:R-:W-:-:S03]  /*2b160*/  ISETP.GE.AND P4, PT, R21, c[0x0][0x17c], PT ;  /* 0x00005f0015007a0c */ /* 0x000fc60003f86270 */
[----:B------:R-:W2:Y:S01]  /*2b170*/  LDL.LU R23, [R1+0x268] ;  /* 0x0002680001177983 */ /* 0x000ea20000300800 */
[----:B0-----:R-:W-:Y:S01]  /*2b180*/  PRMT R20, R26, 0x7632, R20 ;  /* 0x000076321a147816 */ /* 0x001fe20000000014 */
[C---:B------:R-:W-:Y:S02]  /*2b190*/  IMAD.WIDE R16, R3.reuse, 0x2, R8 ;  /* 0x0000000203107825 */ /* 0x040fe400078e0208 */
[----:B-1----:R-:W4:Y:S02]  /*2b1a0*/  LDL.LU R26, [R1+0x198] ;  /* 0x00019800011a7983 */ /* 0x002f240000300800 */
[----:B------:R-:W-:Y:S02]  /*2b1b0*/  IMAD.WIDE R4, R3, 0x2, R12 ;  /* 0x0000000203047825 */ /* 0x000fe400078e020c */
[----:B------:R-:W2:Y:S04]  /*2b1c0*/  LDL.LU R3, [R1+0x1c8] ;  /* 0x0001c80001037983 */ /* 0x000ea80000300800 */
[----:B------:R-:W2:Y:S01]  /*2b1d0*/  LDL.LU R21, [R1+0x258] ;  /* 0x0002580001157983 */ /* 0x000ea20000300800 */
[----:B------:R-:W-:-:S02]  /*2b1e0*/  ISETP.LT.AND P2, PT, R2, c[0x0][0x178], !P1 ;  /* 0x00005e0002007a0c */ /* 0x000fc40004f41270 */
[----:B------:R-:W-:Y:S02]  /*2b1f0*/  ISETP.LT.AND P3, PT, R24, c[0x0][0x178], !P1 ;  /* 0x00005e0018007a0c */ /* 0x000fe40004f61270 */
[----:B------:R-:W-:Y:S02]  /*2b200*/  ISETP.LT.AND P1, PT, R27, c[0x0][0x178], !P1 ;  /* 0x00005e001b007a0c */ /* 0x000fe40004f21270 */
[----:B------:R-:W-:Y:S01]  /*2b210*/  ISETP.LT.AND P6, PT, R29, c[0x0][0x178], !P5 ;  /* 0x00005e001d007a0c */ /* 0x000fe20006fc1270 */
[----:B------:R-:W-:-:S06]  /*2b220*/  IMAD.WIDE R18, R0, 0x2, R14 ;  /* 0x0000000200127825 */ /* 0x000fcc00078e020e */
[----:B---3--:R0:W-:Y:S02]  /*2b230*/  @P2 STG.E.U16 [R4.64], R28 ;  /* 0x0000001c04002986 */ /* 0x0081e4000c101504 */
[C---:B0-----:R-:W-:Y:S02]  /*2b240*/  IMAD.WIDE R4, R0.reuse, 0x2, R12 ;  /* 0x0000000200047825 */ /* 0x041fe400078e020c */
[----:B--2---:R0:W-:Y:S04]  /*2b250*/  @P3 STG.E.U16 [R6.64], R21 ;  /* 0x0000001506003986 */ /* 0x0041e8000c101504 */
[----:B------:R1:W-:Y:S04]  /*2b260*/  @P1 STG.E.U16 [R16.64], R3 ;  /* 0x0000000310001986 */ /* 0x0003e8000c101504 */
[----:B------:R2:W-:Y:S01]  /*2b270*/  @P6 STG.E.U16 [R18.64], R20 ;  /* 0x0000001412006986 */ /* 0x0005e2000c101504 */
[----:B0-----:R-:W-:-:S04]  /*2b280*/  IMAD.WIDE R6, R0, 0x2, R10 ;  /* 0x0000000200067825 */ /* 0x001fc800078e020a */
[----:B-1----:R-:W-:Y:S01]  /*2b290*/  IMAD.WIDE R16, R0, 0x2, R8 ;  /* 0x0000000200107825 */ /* 0x002fe200078e0208 */
[----:B--2---:R-:W-:Y:S02]  /*2b2a0*/  PRMT R18, R28, 0x7632, R18 ;  /* 0x000076321c127816 */ /* 0x004fe40000000012 */
[----:B------:R-:W-:Y:S01]  /*2b2b0*/  PRMT R20, R3, 0x7632, R20 ;  /* 0x0000763203147816 */ /* 0x000fe20000000014 */
[----:B------:R-:W2:Y:S01]  /*2b2c0*/  LDL.LU R28, [R1+0xfd4] ;  /* 0x000fd400011c7983 */ /* 0x000ea20000300800 */
[----:B------:R-:W-:-:S03]  /*2b2d0*/  IADD3 R3, R0, c[0x0][0x198], RZ ;  /* 0x0000660000037a10 */ /* 0x000fc60007ffe0ff */
[----:B------:R-:W3:Y:S01]  /*2b2e0*/  LDL.LU R0, [R1+0x2a8] ;  /* 0x0002a80001007983 */ /* 0x000ee20000300800 */
[----:B------:R-:W-:Y:S02]  /*2b2f0*/  ISETP.LT.AND P2, PT, R2, c[0x0][0x178], !P5 ;  /* 0x00005e0002007a0c */ /* 0x000fe40006f41270 */
[----:B------:R-:W-:Y:S02]  /*2b300*/  ISETP.LT.AND P3, PT, R24, c[0x0][0x178], !P5 ;  /* 0x00005e0018007a0c */ /* 0x000fe40006f61270 */
[----:B------:R-:W-:Y:S02]  /*2b310*/  ISETP.LT.AND P6, PT, R27, c[0x0][0x178], !P5 ;  /* 0x00005e001b007a0c */ /* 0x000fe40006fc1270 */
[----:B------:R-:W-:Y:S02]  /*2b320*/  ISETP.LT.AND P5, PT, R29, c[0x0][0x178], !P0 ;  /* 0x00005e001d007a0c */ /* 0x000fe400047a1270 */
[----:B------:R-:W-:-:S05]  /*2b330*/  PRMT R19, R21, 0x7632, R19 ;  /* 0x0000763215137816 */ /* 0x000fca0000000013 */
[----:B------:R0:W-:Y:S04]  /*2b340*/  @P2 STG.E.U16 [R4.64], R18 ;  /* 0x0000001204002986 */ /* 0x0001e8000c101504 */
[----:B------:R1:W-:Y:S04]  /*2b350*/  @P3 STG.E.U16 [R6.64], R19 ;  /* 0x0000001306003986 */ /* 0x0003e8000c101504 */
[----:B------:R4:W-:Y:S01]  /*2b360*/  @P6 STG.E.U16 [R16.64], R20 ;  /* 0x0000001410006986 */ /* 0x0009e2000c101504 */
[----:B0-----:R-:W-:-:S04]  /*2b370*/  IMAD.WIDE R4, R3, 0x2, R14 ;  /* 0x0000000203047825 */ /* 0x001fc800078e020e */
[----:B-1----:R-:W-:-:S04]  /*2b380*/  IMAD.WIDE R6, R3, 0x2, R10 ;  /* 0x0000000203067825 */ /* 0x002fc800078e020a */
[C---:B----4-:R-:W-:Y:S01]  /*2b390*/  IMAD.WIDE R16, R3.reuse, 0x2, R8 ;  /* 0x0000000203107825 */ /* 0x050fe200078e0208 */
[----:B---3--:R0:W-:Y:S01]  /*2b3a0*/  @P5 STG.E.U16 [R4.64], R0 ;  /* 0x0000000004005986 */ /* 0x0081e2000c101504 */
[----:B------:R-:W-:Y:S02]  /*2b3b0*/  PRMT R20, R0, 0x7632, R20 ;  /* 0x0000763200147816 */ /* 0x000fe40000000014 */
[C---:B0-----:R-:W-:Y:S01]  /*2b3c0*/  IADD3 R0, R3.reuse, c[0x0][0x198], RZ ;  /* 0x0000660003007a10 */ /* 0x041fe20007ffe0ff */
[----:B------:R-:W-:Y:S02]  /*2b3d0*/  IMAD.WIDE R4, R3, 0x2, R12 ;  /* 0x0000000203047825 */ /* 0x000fe400078e020c */
[----:B------:R-:W3:Y:S01]  /*2b3e0*/  LDL.LU R3, [R1+0x298] ;  /* 0x0002980001037983 */ /* 0x000ee20000300800 */
[----:B------:R-:W-:Y:S02]  /*2b3f0*/  ISETP.LT.AND P2, PT, R2, c[0x0][0x178], !P0 ;  /* 0x00005e0002007a0c */ /* 0x000fe40004741270 */
[----:B------:R-:W-:-:S02]  /*2b400*/  ISETP.LT.AND P3, PT, R24, c[0x0][0x178], !P0 ;  /* 0x00005e0018007a0c */ /* 0x000fc40004761270 */
[----:B------:R-:W-:Y:S02]  /*2b410*/  ISETP.LT.AND P0, PT, R27, c[0x0][0x178], !P0 ;  /* 0x00005e001b007a0c */ /* 0x000fe40004701270 */
[----:B------:R-:W-:Y:S02]  /*2b420*/  ISETP.LT.AND P6, PT, R29, c[0x0][0x178], !P4 ;  /* 0x00005e001d007a0c */ /* 0x000fe400067c1270 */
[----:B------:R-:W-:Y:S01]  /*2b430*/  IADD3 R21, R25, 0x56, RZ ;  /* 0x0000005619157810 */ /* 0x000fe20007ffe0ff */
[----:B------:R-:W-:-:S03]  /*2b440*/  IMAD.WIDE R18, R0, 0x2, R14 ;  /* 0x0000000200127825 */ /* 0x000fc600078e020e */
[----:B------:R-:W-:Y:S02]  /*2b450*/  ISETP.GE.AND P1, PT, R21, c[0x0][0x17c], PT ;  /* 0x00005f0015007a0c */ /* 0x000fe40003f26270 */
[----:B------:R-:W-:-:S04]  /*2b460*/  IADD3 R21, R25, 0x57, RZ ;  /* 0x0000005719157810 */ /* 0x000fc80007ffe0ff */
[----:B------:R-:W-:Y:S02]  /*2b470*/  ISETP.GE.AND P5, PT, R21, c[0x0][0x17c], PT ;  /* 0x00005f0015007a0c */ /* 0x000fe40003fa6270 */
[----:B------:R-:W-:Y:S02]  /*2b480*/  PRMT R21, R23, 0x7632, R21 ;  /* 0x0000763217157816 */ /* 0x000fe40000000015 */
[----:B------:R-:W-:Y:S01]  /*2b490*/  PRMT R22, R26, 0x7632, R22 ;  /* 0x000076321a167816 */ /* 0x000fe20000000016 */
[----:B---3--:R0:W-:Y:S01]  /*2b4a0*/  @P2 STG.E.U16 [R4.64], R3 ;  /* 0x0000000304002986 */ /* 0x0081e2000c101504 */
[----:B------:R-:W-:-:S03]  /*2b4b0*/  ISETP.LT.AND P2, PT, R2, c[0x0][0x178], !P4 ;  /* 0x00005e0002007a0c */ /* 0x000fc60006741270 */
[----:B------:R1:W-:Y:S04]  /*2b4c0*/  @P3 STG.E.U16 [R6.64], R23 ;  /* 0x0000001706003986 */ /* 0x0003e8000c101504 */
[----:B------:R3:W-:Y:S01]  /*2b4d0*/  @P0 STG.E.U16 [R16.64], R26 ;  /* 0x0000001a10000986 */ /* 0x0007e2000c101504 */
[----:B------:R-:W-:-:S03]  /*2b4e0*/  ISETP.LT.AND P0, PT, R24, c[0x0][0x178], !P4 ;  /* 0x00005e0018007a0c */ /* 0x000fc60006701270 */
[----:B------:R4:W-:Y:S01]  /*2b4f0*/  @P6 STG.E.U16 [R18.64], R20 ;  /* 0x0000001412006986 */ /* 0x0009e2000c101504 */
[----:B0-----:R-:W-:Y:S01]  /*2b500*/  IMAD.WIDE R4, R0, 0x2, R12 ;  /* 0x0000000200047825 */ /* 0x001fe200078e020c */
[----:B-1----:R-:W-:-:S03]  /*2b510*/  IADD3 R23, R25, 0x58, RZ ;  /* 0x0000005819177810 */ /* 0x002fc60007ffe0ff */
[----:B------:R-:W-:Y:S01]  /*2b520*/  IMAD.WIDE R6, R0, 0x2, R10 ;  /* 0x0000000200067825 */ /* 0x000fe200078e020a */
[----:B------:R-:W-:Y:S01]  /*2b530*/  ISETP.LT.AND P3, PT, R2, c[0x0][0x178], !P1 ;  /* 0x00005e0002007a0c */ /* 0x000fe20004f61270 */
[----:B---3--:R-:W3:Y:S01]  /*2b540*/  LDL.LU R26, [R1+0x2c8] ;  /* 0x0002c800011a7983 */ /* 0x008ee20000300800 */
[----:B----4-:R-:W-:-:S03]  /*2b550*/  PRMT R20, R3, 0x7632, R20 ;  /* 0x0000763203147816 */ /* 0x010fc60000000014 */
[----:B------:R-:W4:Y:S04]  /*2b560*/  LDL.LU R2, [R1+0xfd0] ;  /* 0x000fd00001027983 */ /* 0x000f280000300800 */
[----:B------:R-:W-:Y:S01]  /*2b570*/  @P2 STG.E.U16 [R4.64], R20 ;  /* 0x0000001404002986 */ /* 0x000fe2000c101504 */
[----:B------:R-:W-:-:S03]  /*2b580*/  ISETP.GE.AND P2, PT, R23, c[0x0][0x17c], PT ;  /* 0x00005f0017007a0c */ /* 0x000fc60003f46270 */
[----:B------:R-:W2:Y:S04]  /*2b590*/  LDL R23, [R1+0x900] ;  /* 0x0009000001177983 */ /* 0x000ea80000100800 */
[----:B------:R0:W-:Y:S04]  /*2b5a0*/  @P0 STG.E.U16 [R6.64], R21 ;  /* 0x0000001506000986 */ /* 0x0001e8000c101504 */
[----:B0-----:R-:W2:Y:S01]  /*2b5b0*/  LDL.LU R7, [R1+0x2d8] ;  /* 0x0002d80001077983 */ /* 0x001ea20000300800 */
[----:B------:R-:W-:Y:S02]  /*2b5c0*/  ISETP.LT.AND P4, PT, R27, c[0x0][0x178], !P4 ;  /* 0x00005e001b007a0c */ /* 0x000fe40006781270 */
[----:B------:R-:W-:-:S02]  /*2b5d0*/  ISETP.LT.AND P6, PT, R29, c[0x0][0x178], !P1 ;  /* 0x00005e001d007a0c */ /* 0x000fc40004fc1270 */
[C---:B------:R-:W-:Y:S01]  /*2b5e0*/  IADD3 R3, R0.reuse, c[0x0][0x198], RZ ;  /* 0x0000660000037a10 */ /* 0x040fe20007ffe0ff */
[----:B------:R-:W-:-:S04]  /*2b5f0*/  IMAD.WIDE R16, R0, 0x2, R8 ;  /* 0x0000000200107825 */ /* 0x000fc800078e0208 */
[C---:B------:R-:W-:Y:S01]  /*2b600*/  IMAD.WIDE R18, R3.reuse, 0x2, R14 ;  /* 0x0000000203127825 */ /* 0x040fe200078e020e */
[----:B------:R-:W-:Y:S04]  /*2b610*/  STL [R1+0xfa0], R22 ;  /* 0x000fa01601007387 */ /* 0x000fe80000100800 */
[----:B------:R-:W-:Y:S04]  /*2b620*/  @P4 STG.E.U16 [R16.64], R22 ;  /* 0x0000001610004986 */ /* 0x000fe8000c101504 */
[----:B--2---:R0:W-:Y:S04]  /*2b630*/  @P6 STG.E.U16 [R18.64], R7 ;  /* 0x0000000712006986 */ /* 0x0041e8000c101504 */
[----:B0-----:R-:W2:Y:S01]  /*2b640*/  LDL.LU R19, [R1+0x2e8] ;  /* 0x0002e80001137983 */ /* 0x001ea20000300800 */
[----:B------:R-:W-:Y:S01]  /*2b650*/  ISETP.LT.AND P4, PT, R24, c[0x0][0x178], !P1 ;  /* 0x00005e0018007a0c */ /* 0x000fe20004f81270 */
[----:B------:R-:W-:-:S02]  /*2b660*/  IMAD.WIDE R4, R3, 0x2, R12 ;  /* 0x0000000203047825 */ /* 0x000fc400078e020c */
[----:B------:R-:W3:Y:S04]  /*2b670*/  LDL.LU R22, [R1+0x24c] ;  /* 0x00024c0001167983 */ /* 0x000ee80000300800 */
[----:B------:R-:W3:Y:S04]  /*2b680*/  LDL.LU R21, [R1+0x23c] ;  /* 0x00023c0001157983 */ /* 0x000ee80000300800 */
[----:B--2---:R0:W-:Y:S02]  /*2b690*/  @P3 STG.E.U16 [R4.64], R19 ;  /* 0x0000001304003986 */ /* 0x0041e4000c101504 */
[----:B0-----:R-:W-:-:S05]  /*2b6a0*/  IMAD.WIDE R4, R3, 0x2, R10 ;  /* 0x0000000203047825 */ /* 0x001fca00078e020a */
[----:B---3--:R0:W-:Y:S04]  /*2b6b0*/  @P4 STG.E.U16 [R4.64], R26 ;  /* 0x0000001a04004986 */ /* 0x0081e8000c101504 */
[----:B0-----:R-:W2:Y:S01]  /*2b6c0*/  LDL.LU R5, [R1+0x2b8] ;  /* 0x0002b80001057983 */ /* 0x001ea20000300800 */
[----:B------:R-:W-:Y:S02]  /*2b6d0*/  ISETP.LT.AND P1, PT, R27, c[0x0][0x178], !P1 ;  /* 0x00005e001b007a0c */ /* 0x000fe40004f21270 */
[----:B------:R-:W-:Y:S02]  /*2b6e0*/  ISETP.LT.AND P6, PT, R29, c[0x0][0x178], !P5 ;  /* 0x00005e001d007a0c */ /* 0x000fe40006fc1270 */
[----:B------:R-:W-:Y:S02]  /*2b6f0*/  ISETP.LT.AND P3, PT, R23, c[0x0][0x178], !P5 ;  /* 0x00005e0017007a0c */ /* 0x000fe40006f61270 */
[----:B------:R-:W-:-:S02]  /*2b700*/  IADD3 R6, R25, 0x59, RZ ;  /* 0x0000005919067810 */ /* 0x000fc40007ffe0ff */
[----:B------:R-:W-:Y:S02]  /*2b710*/  IADD3 R0, R3, c[0x0][0x198], RZ ;  /* 0x0000660003007a10 */ /* 0x000fe40007ffe0ff */
[----:B------:R-:W-:Y:S02]  /*2b720*/  ISETP.GE.AND P0, PT, R6, c[0x0][0x17c], PT ;  /* 0x00005f0006007a0c */ /* 0x000fe40003f06270 */
[----:B------:R-:W-:Y:S01]  /*2b730*/  PRMT R20, R7, 0x7632, R20 ;  /* 0x0000763207147816 */ /* 0x000fe20000000014 */
[----:B------:R-:W-:Y:S01]  /*2b740*/  IMAD.WIDE R6, R3, 0x2, R8 ;  /* 0x0000000203067825 */ /* 0x000fe200078e0208 */
[----:B------:R-:W-:-:S03]  /*2b750*/  PRMT R3, R19, 0x7632, R3 ;  /* 0x0000763213037816 */ /* 0x000fc60000000003 */
[----:B------:R-:W-:-:S04]  /*2b760*/  IMAD.WIDE R16, R0, 0x2, R14 ;  /* 0x0000000200107825 */ /* 0x000fc800078e020e */
[----:B------:R-:W-:Y:S01]  /*2b770*/  IMAD.WIDE R18, R0, 0x2, R12 ;  /* 0x0000000200127825 */ /* 0x000fe200078e020c */
[----:B--2---:R-:W-:Y:S01]  /*2b780*/  @P1 STG.E.U16 [R6.64], R5 ;  /* 0x0000000506001986 */ /* 0x004fe2000c101504 */
[----:B------:R-:W-:-:S03]  /*2b790*/  ISETP.LT.AND P1, PT, R24, c[0x0][0x178], !P5 ;  /* 0x00005e0018007a0c */ /* 0x000fc60006f21270 */
[----:B------:R0:W-:Y:S01]  /*2b7a0*/  @P6 STG.E.U16 [R16.64], R20 ;  /* 0x0000001410006986 */ /* 0x0001e2000c101504 */
[----:B------:R-:W-:-:S03]  /*2b7b0*/  ISETP.LT.AND P5, PT, R27, c[0x0][0x178], !P5 ;  /* 0x00005e001b007a0c */ /* 0x000fc60006fa1270 */
[----:B------:R1:W-:Y:S04]  /*2b7c0*/  @P3 STG.E.U16 [R18.64], R3 ;  /* 0x0000000312003986 */ /* 0x0003e8000c101504 */
[----:B0-----:R-:W2:Y:S01]  /*2b7d0*/  LDL.LU R20, [R1+0x1bc] ;  /* 0x0001bc0001147983 */ /* 0x001ea20000300800 */
[----:B-1----:R-:W-:-:S03]  /*2b7e0*/  PRMT R3, R26, 0x7632, R3 ;  /* 0x000076321a037816 */ /* 0x002fc60000000003 */
[----:B------:R-:W3:Y:S01]  /*2b7f0*/  LDL.LU R26, [R1+0x1ac] ;  /* 0x0001ac00011a7983 */ /* 0x000ee20000300800 */
[----:B------:R-:W-:Y:S01]  /*2b800*/  PRMT R16, R5, 0x7632, R16 ;  /* 0x0000763205107816 */ /* 0x000fe20000000010 */
[C---:B------:R-:W-:Y:S01]  /*2b810*/  IMAD.WIDE R4, R0.reuse, 0x2, R10 ;  /* 0x0000000200047825 */ /* 0x040fe200078e020a */
[----:B------:R-:W-:Y:S02]  /*2b820*/  ISETP.LT.AND P3, PT, R29, c[0x0][0x178], !P2 ;  /* 0x00005e001d007a0c */ /* 0x000fe40005761270 */
[----:B------:R-:W-:Y:S01]  /*2b830*/  ISETP.LT.AND P6, PT, R23, c[0x0][0x178], !P2 ;  /* 0x00005e0017007a0c */ /* 0x000fe200057c1270 */
[C---:B------:R-:W-:Y:S01]  /*2b840*/  IMAD.WIDE R6, R0.reuse, 0x2, R8 ;  /* 0x0000000200067825 */ /* 0x040fe200078e0208 */
[----:B------:R-:W-:Y:S02]  /*2b850*/  IADD3 R17, R25, 0x5a, RZ ;  /* 0x0000005a19117810 */ /* 0x000fe40007ffe0ff */
[----:B------:R-:W-:Y:S01]  /*2b860*/  IADD3 R18, R0, c[0x0][0x198], RZ ;  /* 0x0000660000127a10 */ /* 0x000fe20007ffe0ff */
[----:B------:R0:W-:Y:S01]  /*2b870*/  @P1 STG.E.U16 [R4.64], R3 ;  /* 0x0000000304001986 */ /* 0x0001e2000c101504 */
[----:B------:R-:W-:-:S03]  /*2b880*/  ISETP.GE.AND P1, PT, R17, c[0x0][0x17c], PT ;  /* 0x00005f0011007a0c */ /* 0x000fc60003f26270 */
[----:B------:R1:W-:Y:S01]  /*2b890*/  @P5 STG.E.U16 [R6.64], R16 ;  /* 0x0000001006005986 */ /* 0x0003e2000c101504 */
[----:B------:R-:W-:Y:S01]  /*2b8a0*/  PRMT R0, R22, 0x7632, R0 ;  /* 0x0000763216007816 */ /* 0x000fe20000000000 */
[----:B0-----:R-:W-:-:S04]  /*2b8b0*/  IMAD.WIDE R4, R18, 0x2, R12 ;  /* 0x0000000212047825 */ /* 0x001fc800078e020c */
[----:B-1----:R-:W-:Y:S01]  /*2b8c0*/  IMAD.WIDE R16, R18, 0x2, R14 ;  /* 0x0000000212107825 */ /* 0x002fe200078e020e */
[----:B------:R-:W-:-:S04]  /*2b8d0*/  PRMT R3, R21, 0x7632, R3 ;  /* 0x0000763215037816 */ /* 0x000fc80000000003 */
[----:B------:R0:W-:Y:S04]  /*2b8e0*/  @P3 STG.E.U16 [R16.64], R22 ;  /* 0x0000001610003986 */ /* 0x0001e8000c101504 */
[----:B------:R1:W-:Y:S04]  /*2b8f0*/  @P6 STG.E.U16 [R4.64], R21 ;  /* 0x0000001504006986 */ /* 0x0003e8000c101504 */
[----:B0-----:R-:W4:Y:S04]  /*2b900*/  LDL.LU R22, [R1+0x28c] ;  /* 0x00028c0001167983 */ /* 0x001f280000300800 */
[----:B-1----:R-:W4:Y:S01]  /*2b910*/  LDL.LU R21, [R1+0x27c] ;  /* 0x00027c0001157983 */ /* 0x002f220000300800 */
[----:B------:R-:W-:-:S02]  /*2b920*/  ISETP.LT.AND P4, PT, R24, c[0x0][0x178], !P2 ;  /* 0x00005e0018007a0c */ /* 0x000fc40005781270 */
[----:B------:R-:W-:Y:S01]  /*2b930*/  ISETP.LT.AND P2, PT, R27, c[0x0][0x178], !P2 ;  /* 0x00005e001b007a0c */ /* 0x000fe20005741270 */
[C---:B------:R-:W-:Y:S01]  /*2b940*/  IMAD.WIDE R6, R18.reuse, 0x2, R10 ;  /* 0x0000000212067825 */ /* 0x040fe200078e020a */
[----:B------:R-:W-:Y:S02]  /*2b950*/  ISETP.LT.AND P3, PT, R29, c[0x0][0x178], !P0 ;  /* 0x00005e001d007a0c */ /* 0x000fe40004761270 */
[----:B------:R-:W-:Y:S01]  /*2b960*/  ISETP.LT.AND P6, PT, R23, c[0x0][0x178], !P0 ;  /* 0x00005e0017007a0c */ /* 0x000fe200047c1270 */
[C---:B------:R-:W-:Y:S01]  /*2b970*/  IMAD.WIDE R4, R18.reuse, 0x2, R8 ;  /* 0x0000000212047825 */ /* 0x040fe200078e0208 */
[----:B------:R-:W-:Y:S02]  /*2b980*/  IADD3 R18, R18, c[0x0][0x198], RZ ;  /* 0x0000660012127a10 */ /* 0x000fe40007ffe0ff */
[----:B------:R-:W-:-:S04]  /*2b990*/  IADD3 R19, R25, 0x5b, RZ ;  /* 0x0000005b19137810 */ /* 0x000fc80007ffe0ff */
[----:B------:R-:W-:Y:S01]  /*2b9a0*/  ISETP.GE.AND P5, PT, R19, c[0x0][0x17c], PT ;  /* 0x00005f0013007a0c */ /* 0x000fe20003fa6270 */
[----:B------:R-:W-:Y:S01]  /*2b9b0*/  IMAD.WIDE R16, R18, 0x2, R10 ;  /* 0x0000000212107825 */ /* 0x000fe200078e020a */
[----:B--2---:R0:W-:Y:S01]  /*2b9c0*/  @P4 STG.E.U16 [R6.64], R20 ;  /* 0x0000001406004986 */ /* 0x0041e2000c101504 */
[----:B------:R-:W-:-:S03]  /*2b9d0*/  ISETP.LT.AND P4, PT, R24, c[0x0][0x178], !P0 ;  /* 0x00005e0018007a0c */ /* 0x000fc60004781270 */
[----:B---3--:R1:W-:Y:S01]  /*2b9e0*/  @P2 STG.E.U16 [R4.64], R26 ;  /* 0x0000001a04002986 */ /* 0x0083e2000c101504 */
[----:B------:R-:W-:Y:S01]  /*2b9f0*/  ISETP.LT.AND P0, PT, R27, c[0x0][0x178], !P0 ;  /* 0x00005e001b007a0c */ /* 0x000fe20004701270 */
[----:B0-----:R-:W-:-:S04]  /*2ba00*/  IMAD.WIDE R6, R18, 0x2, R12 ;  /* 0x0000000212067825 */ /* 0x001fc800078e020c */
[----:B-1----:R-:W-:Y:S01]  /*2ba10*/  IMAD.WIDE R4, R18, 0x2, R14 ;  /* 0x0000000212047825 */ /* 0x002fe200078e020e */
[----:B------:R-:W-:-:S04]  /*2ba20*/  PRMT R19, R20, 0x7632, R19 ;  /* 0x0000763214137816 */ /* 0x000fc80000000013 */
[----:B------:R0:W-:Y:S01]  /*2ba30*/  @P3 STG.E.U16 [R4.64], R0 ;  /* 0x0000000004003986 */ /* 0x0001e2000c101504 */
[----:B------:R-:W-:-:S03]  /*2ba40*/  ISETP.LT.AND P3, PT, R23, c[0x0][0x178], !P1 ;  /* 0x00005e0017007a0c */ /* 0x000fc60004f61270 */
[----:B------:R1:W-:Y:S01]  /*2ba50*/  @P6 STG.E.U16 [R6.64], R3 ;  /* 0x0000000306006986 */ /* 0x0003e2000c101504 */
[----:B------:R-:W-:Y:S02]  /*2ba60*/  ISETP.LT.AND P6, PT, R29, c[0x0][0x178], !P1 ;  /* 0x00005e001d007a0c */ /* 0x000fe40004fc1270 */
[----:B------:R-:W-:Y:S01]  /*2ba70*/  IADD3 R20, R25, 0x5c, RZ ;  /* 0x0000005c19147810 */ /* 0x000fe20007ffe0ff */
[----:B------:R2:W-:Y:S01]  /*2ba80*/  @P4 STG.E.U16 [R16.64], R19 ;  /* 0x0000001310004986 */ /* 0x0005e2000c101504 */
[C---:B0-----:R-:W-:Y:S01]  /*2ba90*/  IADD3 R0, R18.reuse, c[0x0][0x198], RZ ;  /* 0x0000660012007a10 */ /* 0x041fe20007ffe0ff */
[----:B------:R-:W-:Y:S01]  /*2baa0*/  IMAD.WIDE R4, R18, 0x2, R8 ;  /* 0x0000000212047825 */ /* 0x000fe200078e0208 */
[----:B------:R-:W-:Y:S02]  /*2bab0*/  ISETP.GE.AND P2, PT, R20, c[0x0][0x17c], PT ;  /* 0x00005f0014007a0c */ /* 0x000fe40003f46270 */
[----:B------:R-:W-:Y:S01]  /*2bac0*/  PRMT R20, R26, 0x7632, R20 ;  /* 0x000076321a147816 */ /* 0x000fe20000000014 */
[C---:B-1----:R-:W-:Y:S01]  /*2bad0*/  IMAD.WIDE R6, R0.reuse, 0x2, R12 ;  /* 0x0000000200067825 */ /* 0x042fe200078e020c */
[----:B------:R-:W3:Y:S03]  /*2bae0*/  LDL.LU R26, [R1+0x2ac] ;  /* 0x0002ac00011a7983 */ /* 0x000ee60000300800 */
[----:B--2---:R-:W-:Y:S01]  /*2baf0*/  IMAD.WIDE R16, R0, 0x2, R14 ;  /* 0x0000000200107825 */ /* 0x004fe200078e020e */
[----:B------:R-:W-:Y:S04]  /*2bb00*/  @P0 STG.E.U16 [R4.64], R20 ;  /* 0x0000001404000986 */ /* 0x000fe8000c101504 */
[----:B----4-:R-:W-:Y:S04]  /*2bb10*/  @P6 STG.E.U16 [R16.64], R22 ;  /* 0x0000001610006986 */ /* 0x010fe8000c101504 */
[----:B------:R0:W-:Y:S04]  /*2bb20*/  @P3 STG.E.U16 [R6.64], R21 ;  /* 0x0000001506003986 */ /* 0x0001e8000c101504 */
[----:B0-----:R-:W2:Y:S04]  /*2bb30*/  LDL.LU R6, [R1+0x25c] ;  /* 0x00025c0001067983 */ /* 0x001ea80000300800 */
[----:B------:R-:W4:Y:S01]  /*2bb40*/  LDL.LU R7, [R1+0x1cc] ;  /* 0x0001cc0001077983 */ /* 0x000f220000300800 */
[----:B------:R-:W-:-:S02]  /*2bb50*/  ISETP.LT.AND P4, PT, R24, c[0x0][0x178], !P1 ;  /* 0x00005e0018007a0c */ /* 0x000fc40004f81270 */
[----:B------:R-:W-:Y:S02]  /*2bb60*/  ISETP.LT.AND P1, PT, R27, c[0x0][0x178], !P1 ;  /* 0x00005e001b007a0c */ /* 0x000fe40004f21270 */
[----:B------:R-:W-:Y:S01]  /*2bb70*/  ISETP.LT.AND P3, PT, R29, c[0x0][0x178], !P5 ;  /* 0x00005e001d007a0c */ /* 0x000fe20006f61270 */
[----:B------:R-:W-:-:S04]  /*2bb80*/  IMAD.WIDE R4, R0, 0x2, R10 ;  /* 0x0000000200047825 */ /* 0x000fc800078e020a */
[C---:B------:R-:W-:Y:S01]  /*2bb90*/  IMAD.WIDE R16, R0.reuse, 0x2, R8 ;  /* 0x0000000200107825 */ /* 0x040fe200078e0208 */
[----:B------:R-:W-:Y:S02]  /*2bba0*/  IADD3 R0, R0, c[0x0][0x198], RZ ;  /* 0x0000660000007a10 */ /* 0x000fe40007ffe0ff */
[----:B------:R-:W-:Y:S02]  /*2bbb0*/  PRMT R19, R22, 0x7632, R19 ;  /* 0x0000763216137816 */ /* 0x000fe40000000013 */
[----:B------:R-:W-:Y:S01]  /*2bbc0*/  PRMT R20, R21, 0x7632, R20 ;  /* 0x0000763215147816 */ /* 0x000fe20000000014 */
[----:B------:R-:W3:Y:S04]  /*2bbd0*/  LDL.LU R22, [R1+0x26c] ;  /* 0x00026c0001167983 */ /* 0x000ee80000300800 */
[----:B------:R-:W3:Y:S01]  /*2bbe0*/  LDL.LU R21, [R1+0x19c] ;  /* 0x00019c0001157983 */ /* 0x000ee20000300800 */
[----:B------:R-:W-:-:S04]  /*2bbf0*/  IADD3 R3, R25, 0x5d, RZ ;  /* 0x0000005d19037810 */ /* 0x000fc80007ffe0ff */
[----:B------:R-:W-:Y:S02]  /*2bc00*/  ISETP.GE.AND P0, PT, R3, c[0x0][0x17c], PT ;  /* 0x00005f0003007a0c */ /* 0x000fe40003f06270 */
[----:B------:R-:W-:-:S04]  /*2bc10*/  IADD3 R3, R25, 0x5e, RZ ;  /* 0x0000005e19037810 */ /* 0x000fc80007ffe0ff */
[----:B------:R-:W-:Y:S01]  /*2bc20*/  ISETP.GE.AND P6, PT, R3, c[0x0][0x17c], PT ;  /* 0x00005f0003007a0c */ /* 0x000fe20003fc6270 */
[----:B--2---:R0:W-:Y:S04]  /*2bc30*/  @P4 STG.E.U16 [R4.64], R6 ;  /* 0x0000000604004986 */ /* 0x0041e8000c101504 */
[----:B----4-:R-:W-:Y:S01]  /*2bc40*/  @P1 STG.E.U16 [R16.64], R7 ;  /* 0x0000000710001986 */ /* 0x010fe2000c101504 */
[----:B0-----:R-:W-:-:S05]  /*2bc50*/  IMAD.WIDE R4, R0, 0x2, R14 ;  /* 0x0000000200047825 */ /* 0x001fca00078e020e */
[----:B------:R0:W-:Y:S04]  /*2bc60*/  @P3 STG.E.U16 [R4.64], R19 ;  /* 0x0000001304003986 */ /* 0x0001e8000c101504 */
[----:B0-----:R-:W2:Y:S01]  /*2bc70*/  LDL.LU R19, [R1+0x29c] ;  /* 0x00029c0001137983 */ /* 0x001ea20000300800 */
[----:B------:R-:W-:Y:S01]  /*2bc80*/  ISETP.LT.AND P4, PT, R23, c[0x0][0x178], !P5 ;  /* 0x00005e0017007a0c */ /* 0x000fe20006f81270 */
[----:B------:R-:W-:Y:S01]  /*2bc90*/  IMAD.MOV.U32 R16, RZ, RZ, R6 ;  /* 0x000000ffff107224 */ /* 0x000fe200078e0006 */
[----:B------:R-:W-:Y:S01]  /*2bca0*/  ISETP.LT.AND P1, PT, R24, c[0x0][0x178], !P5 ;  /* 0x00005e0018007a0c */ /* 0x000fe20006f21270 */
[----:B------:R-:W-:Y:S01]  /*2bcb0*/  IMAD.MOV.U32 R17, RZ, RZ, R7 ;  /* 0x000000ffff117224 */ /* 0x000fe200078e0007 */
[----:B------:R-:W-:Y:S02]  /*2bcc0*/  ISETP.LT.AND P5, PT, R27, c[0x0][0x178], !P5 ;  /* 0x00005e001b007a0c */ /* 0x000fe40006fa1270 */
[----:B------:R-:W-:Y:S01]  /*2bcd0*/  ISETP.LT.AND P3, PT, R29, c[0x0][0x178], !P2 ;  /* 0x00005e001d007a0c */ /* 0x000fe20005761270 */
[----:B------:R-:W-:Y:S01]  /*2bce0*/  IMAD.WIDE R6, R0, 0x2, R12 ;  /* 0x0000000200067825 */ /* 0x000fe200078e020c */
[----:B------:R-:W-:-:S02]  /*2bcf0*/  PRMT R18, R16, 0x7632, R18 ;  /* 0x0000763210127816 */ /* 0x000fc40000000012 */
[----:B------:R-:W-:Y:S01]  /*2bd00*/  PRMT R3, R17, 0x7632, R3 ;  /* 0x0000763211037816 */ /* 0x000fe20000000003 */
[----:B------:R-:W-:-:S04]  /*2bd10*/  IMAD.WIDE R16, R0, 0x2, R10 ;  /* 0x0000000200107825 */ /* 0x000fc800078e020a */
[C---:B------:R-:W-:Y:S01]  /*2bd20*/  IMAD.WIDE R4, R0.reuse, 0x2, R8 ;  /* 0x0000000200047825 */ /* 0x040fe200078e0208 */
[----:B------:R-:W-:Y:S01]  /*2bd30*/  IADD3 R0, R0, c[0x0][0x198], RZ ;  /* 0x0000660000007a10 */ /* 0x000fe20007ffe0ff */
[----:B------:R0:W-:Y:S04]  /*2bd40*/  @P4 STG.E.U16 [R6.64], R20 ;  /* 0x0000001406004986 */ /* 0x0001e8000c101504 */
[----:B------:R-:W-:Y:S04]  /*2bd50*/  @P1 STG.E.U16 [R16.64], R18 ;  /* 0x0000001210001986 */ /* 0x000fe8000c101504 */
[----:B------:R1:W-:Y:S01]  /*2bd60*/  @P5 STG.E.U16 [R4.64], R3 ;  /* 0x0000000304005986 */ /* 0x0003e2000c101504 */
[----:B0-----:R-:W-:-:S05]  /*2bd70*/  IMAD.WIDE R6, R0, 0x2, R14 ;  /* 0x0000000200067825 */ /* 0x001fca00078e020e */
[----:B---3--:R0:W-:Y:S01]  /*2bd80*/  @P3 STG.E.U16 [R6.64], R26 ;  /* 0x0000001a06003986 */ /* 0x0081e2000c101504 */
[----:B-1----:R-:W-:-:S04]  /*2bd90*/  IADD3 R3, R25, 0x60, RZ ;  /* 0x0000006019037810 */ /* 0x002fc80007ffe0ff */
[----:B------:R-:W-:Y:S02]  /*2bda0*/  ISETP.GE.AND P3, PT, R3, c[0x0][0x17c], PT ;  /* 0x00005f0003007a0c */ /* 0x000fe40003f66270 */
[----:B------:R-:W-:Y:S02]  /*2bdb0*/  PRMT R3, R26, 0x7632, R3 ;  /* 0x000076321a037816 */ /* 0x000fe40000000003 */
[----:B0-----:R-:W3:Y:S01]  /*2bdc0*/  LDL.LU R26, [R1+0x2dc] ;  /* 0x0002dc00011a7983 */ /* 0x001ee20000300800 */
[----:B------:R-:W-:Y:S02]  /*2bdd0*/  ISETP.LT.AND P4, PT, R23, c[0x0][0x178], !P2 ;  /* 0x00005e0017007a0c */ /* 0x000fe40005781270 */
[----:B------:R-:W-:Y:S01]  /*2bde0*/  ISETP.LT.AND P5, PT, R24, c[0x0][0x178], !P2 ;  /* 0x00005e0018007a0c */ /* 0x000fe200057a1270 */
[----:B------:R-:W-:Y:S01]  /*2bdf0*/  IMAD.WIDE R4, R0, 0x2, R12 ;  /* 0x0000000200047825 */ /* 0x000fe200078e020c */
[----:B------:R-:W-:-:S03]  /*2be00*/  ISETP.LT.AND P2, PT, R27, c[0x0][0x178], !P2 ;  /* 0x00005e001b007a0c */ /* 0x000fc60005741270 */
[----:B------:R-:W-:Y:S01]  /*2be10*/  IMAD.WIDE R6, R0, 0x2, R10 ;  /* 0x0000000200067825 */ /* 0x000fe200078e020a */
[----:B------:R-:W-:-:S04]  /*2be20*/  IADD3 R16, R25, 0x5f, RZ ;  /* 0x0000005f19107810 */ /* 0x000fc80007ffe0ff */
[----:B------:R-:W-:Y:S02]  /*2be30*/  ISETP.GE.AND P1, PT, R16, c[0x0][0x17c], PT ;  /* 0x00005f0010007a0c */ /* 0x000fe40003f26270 */
[----:B------:R-:W-:Y:S02]  /*2be40*/  PRMT R16, R21, 0x7632, R16 ;  /* 0x0000763215107816 */ /* 0x000fe40000000010 */
[----:B------:R-:W-:Y:S01]  /*2be50*/  PRMT R18, R22, 0x7632, R18 ;  /* 0x0000763216127816 */ /* 0x000fe20000000012 */
[----:B--2---:R0:W-:Y:S01]  /*2be60*/  @P4 STG.E.U16 [R4.64], R19 ;  /* 0x0000001304004986 */ /* 0x0041e2000c101504 */
[----:B------:R-:W-:-:S03]  /*2be70*/  ISETP.LT.AND P4, PT, R29, c[0x0][0x178], !P0 ;  /* 0x00005e001d007a0c */ /* 0x000fc60004781270 */
[----:B------:R1:W-:Y:S01]  /*2be80*/  @P5 STG.E.U16 [R6.64], R22 ;  /* 0x0000001606005986 */ /* 0x0003e2000c101504 */
[----:B------:R-:W-:Y:S01]  /*2be90*/  ISETP.LT.AND P5, PT, R23, c[0x0][0x178], !P0 ;  /* 0x00005e0017007a0c */ /* 0x000fe200047a1270 */
[C---:B0-----:R-:W-:Y:S01]  /*2bea0*/  IMAD.WIDE R4, R0.reuse, 0x2, R8 ;  /* 0x0000000200047825 */ /* 0x041fe200078e0208 */
[----:B------:R-:W-:Y:S02]  /*2beb0*/  IADD3 R0, R0, c[0x0][0x198], RZ ;  /* 0x0000660000007a10 */ /* 0x000fe40007ffe0ff */
[----:B------:R-:W-:Y:S02]  /*2bec0*/  PRMT R17, R19, 0x7632, R17 ;  /* 0x0000763213117816 */ /* 0x000fe40000000011 */
[----:B------:R0:W-:Y:S01]  /*2bed0*/  @P2 STG.E.U16 [R4.64], R21 ;  /* 0x0000001504002986 */ /* 0x0001e2000c101504 */
[----:B-1----:R-:W-:-:S03]  /*2bee0*/  IMAD.WIDE R6, R0, 0x2, R12 ;  /* 0x0000000200067825 */ /* 0x002fc600078e020c */
[----:B------:R-:W2:Y:S01]  /*2bef0*/  LDL.LU R19, [R1+0x2cc] ;  /* 0x0002cc0001137983 */ /* 0x000ea20000300800 */
[----:B0-----:R-:W-:-:S03]  /*2bf00*/  IMAD.WIDE R4, R0, 0x2, R14 ;  /* 0x0000000200047825 */ /* 0x001fc600078e020e */
[----:B------:R-:W4:Y:S04]  /*2bf10*/  LDL.LU R21, [R1+0x2bc] ;  /* 0x0002bc0001157983 */ /* 0x000f280000300800 */
[----:B------:R0:W-:Y:S04]  /*2bf20*/  @P4 STG.E.U16 [R4.64], R3 ;  /* 0x0000000304004986 */ /* 0x0001e8000c101504 */
[----:B------:R1:W-:Y:S04]  /*2bf30*/  @P5 STG.E.U16 [R6.64], R17 ;  /* 0x0000001106005986 */ /* 0x0003e8000c101504 */
[----:B------:R-:W-:Y:S01]  /*2bf40*/  STL.64 [R1+0xfc8], R10 ;  /* 0x000fc80a01007387 */ /* 0x000fe20000100a00 */
[----:B0-----:R-:W-:-:S03]  /*2bf50*/  IMAD.WIDE R4, R0, 0x2, R10 ;  /* 0x0000000200047825 */ /* 0x001fc600078e020a */
[----:B------:R-:W-:Y:S01]  /*2bf60*/  STL.64 [R1+0xfc0], R8 ;  /* 0x000fc00801007387 */ /* 0x000fe20000100a00 */
[----:B-1----:R-:W-:-:S03]  /*2bf70*/  IMAD.WIDE R6, R0, 0x2, R8 ;  /* 0x0000000200067825 */ /* 0x002fc600078e0208 */
[----:B------:R-:W0:Y:S01]  /*2bf80*/  LDS.128 R8, [R2] ;  /* 0x0000000002087984 */ /* 0x000e220000000c00 */
[----:B------:R-:W-:Y:S02]  /*2bf90*/  ISETP.LT.AND P2, PT, R24, c[0x0][0x178], !P0 ;  /* 0x00005e0018007a0c */ /* 0x000fe40004741270 */
[----:B------:R-:W-:Y:S02]  /*2bfa0*/  ISETP.LT.AND P0, PT, R27, c[0x0][0x178], !P0 ;  /* 0x00005e001b007a0c */ /* 0x000fe40004701270 */
[----:B------:R-:W-:Y:S02]  /*2bfb0*/  ISETP.LT.AND P4, PT, R29, c[0x0][0x178], !P6 ;  /* 0x00005e001d007a0c */ /* 0x000fe40007781270 */
[----:B------:R-:W-:-:S07]  /*2bfc0*/  IADD3 R17, R0, c[0x0][0x198], RZ ;  /* 0x0000660000117a10 */ /* 0x000fce0007ffe0ff */
[----:B------:R1:W-:Y:S04]  /*2bfd0*/  @P2 STG.E.U16 [R4.64], R18 ;  /* 0x0000001204002986 */ /* 0x0003e8000c101504 */
[----:B------:R3:W-:Y:S04]  /*2bfe0*/  @P0 STG.E.U16 [R6.64], R16 ;  /* 0x0000001006000986 */ /* 0x0007e8000c101504 */
[----:B-1----:R-:W2:Y:S01]  /*2bff0*/  LDL.LU R18, [R1+0x2ec] ;  /* 0x0002ec0001127983 */ /* 0x002ea20000300800 */
[----:B------:R-:W-:-:S03]  /*2c000*/  IMAD.WIDE R4, R17, 0x2, R14 ;  /* 0x0000000211047825 */ /* 0x000fc600078e020e */
[----:B------:R-:W2:Y:S01]  /*2c010*/  LDL.LU R22, [R1+0x310] ;  /* 0x0003100001167983 */ /* 0x000ea20000300800 */
[----:B---3--:R-:W-:-:S03]  /*2c020*/  PRMT R16, R26, 0x7632, R16 ;  /* 0x000076321a107816 */ /* 0x008fc60000000010 */
[----:B------:R1:W-:Y:S04]  /*2c030*/  @P4 STG.E.U16 [R4.64], R26 ;  /* 0x0000001a04004986 */ /* 0x0003e8000c101504 */
[----:B0-----:R-:W-:Y:S04]  /*2c040*/  STL [R1+0x14], R9 ;  /* 0x0000140901007387 */ /* 0x001fe80000100800 */
[----:B------:R0:W-:Y:S01]  /*2c050*/  STL.64 [R1+0x18], R10 ;  /* 0x0000180a01007387 */ /* 0x0001e20000100a00 */
[----:B-1----:R-:W-:-:S03]  /*2c060*/  IMAD.MOV.U32 R26, RZ, RZ, R8 ;  /* 0x000000ffff1a7224 */ /* 0x002fc600078e0008 */
[----:B0-----:R-:W3:Y:S04]  /*2c070*/  LDL.LU.64 R10, [R1+0xfc8] ;  /* 0x000fc800010a7983 */ /* 0x001ee80000300a00 */
[----:B------:R-:W3:Y:S01]  /*2c080*/  LDL.LU.64 R8, [R1+0xfc0] ;  /* 0x000fc00001087983 */ /* 0x000ee20000300a00 */
[----:B------:R-:W-:Y:S02]  /*2c090*/  ISETP.LT.AND P2, PT, R23, c[0x0][0x178], !P6 ;  /* 0x00005e0017007a0c */ /* 0x000fe40007741270 */
[----:B------:R-:W-:Y:S01]  /*2c0a0*/  ISETP.LT.AND P0, PT, R24, c[0x0][0x178], !P6 ;  /* 0x00005e0018007a0c */ /* 0x000fe20007701270 */
[----:B------:R-:W-:Y:S01]  /*2c0b0*/  IMAD.WIDE R6, R17, 0x2, R12 ;  /* 0x0000000211067825 */ /* 0x000fe200078e020c */
[----:B------:R-:W-:Y:S02]  /*2c0c0*/  IADD3 R3, R25, 0x61, RZ ;  /* 0x0000006119037810 */ /* 0x000fe40007ffe0ff */
[----:B------:R-:W-:-:S02]  /*2c0d0*/  ISETP.LT.AND P6, PT, R27, c[0x0][0x178], !P6 ;  /* 0x00005e001b007a0c */ /* 0x000fc400077c1270 */
[----:B------:R-:W-:Y:S02]  /*2c0e0*/  ISETP.LT.AND P4, PT, R29, c[0x0][0x178], !P1 ;  /* 0x00005e001d007a0c */ /* 0x000fe40004f81270 */
[----:B------:R-:W-:Y:S02]  /*2c0f0*/  ISETP.GE.AND P5, PT, R3, c[0x0][0x17c], PT ;  /* 0x00005f0003007a0c */ /* 0x000fe40003fa6270 */
[----:B----4-:R-:W-:Y:S01]  /*2c100*/  PRMT R20, R21, 0x7632, R20 ;  /* 0x0000763215147816 */ /* 0x010fe20000000014 */
[----:B--2---:R0:W-:Y:S02]  /*2c110*/  @P2 STG.E.U16 [R6.64], R18 ;  /* 0x0000001206002986 */ /* 0x0041e4000c101504 */
[C---:B0-----:R-:W-:Y:S01]  /*2c120*/  IADD3 R6, R17.reuse, c[0x0][0x198], RZ ;  /* 0x0000660011067a10 */ /* 0x041fe20007ffe0ff */
[----:B---3--:R-:W-:-:S04]  /*2c130*/  IMAD.WIDE R2, R17, 0x2, R10 ;  /* 0x0000000211027825 */ /* 0x008fc800078e020a */
[----:B------:R-:W-:Y:S01]  /*2c140*/  IMAD.WIDE R4, R17, 0x2, R8 ;  /* 0x0000000211047825 */ /* 0x000fe200078e0208 */
[----:B------:R0:W-:Y:S04]  /*2c150*/  @P0 STG.E.U16 [R2.64], R19 ;  /* 0x0000001302000986 */ /* 0x0001e8000c101504 */
[----:B------:R1:W-:Y:S01]  /*2c160*/  @P6 STG.E.U16 [R4.64], R21 ;  /* 0x0000001504006986 */ /* 0x0003e2000c101504 */
[----:B0-----:R-:W-:-:S03]  /*2c170*/  IMAD.WIDE R2, R6, 0x2, R14 ;  /* 0x0000000206027825 */ /* 0x001fc600078e020e */
[----:B------:R-:W-:Y:S01]  /*2c180*/  STL.64 [R1+0xfb0], R10 ;  /* 0x000fb00a01007387 */ /* 0x000fe20000100a00 */
[----:B-1----:R-:W-:-:S03]  /*2c190*/  IMAD.WIDE R4, R6, 0x2, R10 ;  /* 0x0000000206047825 */ /* 0x002fc600078e020a */
[----:B------:R0:W-:Y:S04]  /*2c1a0*/  @P4 STG.E.U16 [R2.64], R16 ;  /* 0x0000001002004986 */ /* 0x0001e8000c101504 */
[----:B------:R-:W-:Y:S01]  /*2c1b0*/  STL.64 [R1+0xfa8], R8 ;  /* 0x000fa80801007387 */ /* 0x000fe20000100a00 */
[C---:B0-----:R-:W-:Y:S01]  /*2c1c0*/  IADD3 R16, R6.reuse, c[0x0][0x198], RZ ;  /* 0x0000660006107a10 */ /* 0x041fe20007ffe0ff */
[----:B------:R-:W-:-:S04]  /*2c1d0*/  IMAD.WIDE R2, R6, 0x2, R12 ;  /* 0x0000000206027825 */ /* 0x000fc800078e020c */
[----:B------:R-:W-:Y:S02]  /*2c1e0*/  IMAD.WIDE R6, R6, 0x2, R8 ;  /* 0x0000000206067825 */ /* 0x000fe400078e0208 */
[----:B------:R-:W0:Y:S01]  /*2c1f0*/  LDS.128 R8, [R28] ;  /* 0x000000001c087984 */ /* 0x000e220000000c00 */
[----:B------:R-:W-:Y:S02]  /*2c200*/  ISETP.LT.AND P0, PT, R23, c[0x0][0x178], !P1 ;  /* 0x00005e0017007a0c */ /* 0x000fe40004f01270 */
[----:B------:R-:W-:Y:S02]  /*2c210*/  ISETP.LT.AND P2, PT, R24, c[0x0][0x178], !P1 ;  /* 0x00005e0018007a0c */ /* 0x000fe40004f41270 */
[----:B------:R-:W-:Y:S02]  /*2c220*/  ISETP.LT.AND P1, PT, R27, c[0x0][0x178], !P1 ;  /* 0x00005e001b007a0c */ /* 0x000fe40004f21270 */
[----:B------:R-:W-:Y:S02]  /*2c230*/  ISETP.LT.AND P6, PT, R29, c[0x0][0x178], !P3 ;  /* 0x00005e001d007a0c */ /* 0x000fe40005fc1270 */
[----:B------:R-:W-:-:S02]  /*2c240*/  PRMT R0, R18, 0x7632, R0 ;  /* 0x0000763212007816 */ /* 0x000fc40000000000 */
[----:B------:R-:W-:Y:S01]  /*2c250*/  PRMT R17, R19, 0x7632, R17 ;  /* 0x0000763213117816 */ /* 0x000fe20000000011 */
[----:B------:R-:W-:Y:S01]  /*2c260*/  IMAD.WIDE R18, R16, 0x2, R14 ;  /* 0x0000000210127825 */ /* 0x000fe200078e020e */
[----:B------:R-:W-:Y:S01]  /*2c270*/  IADD3 R21, R25, 0x62, RZ ;  /* 0x0000006219157810 */ /* 0x000fe20007ffe0ff */
[----:B------:R1:W-:Y:S04]  /*2c280*/  @P0 STG.E.U16 [R2.64], R0 ;  /* 0x0000000002000986 */ /* 0x0003e8000c101504 */
[----:B------:R-:W-:Y:S01]  /*2c290*/  @P2 STG.E.U16 [R4.64], R17 ;  /* 0x0000001104002986 */ /* 0x000fe2000c101504 */
[----:B------:R-:W-:-:S03]  /*2c2a0*/  ISETP.GE.AND P4, PT, R21, c[0x0][0x17c], PT ;  /* 0x00005f0015007a0c */ /* 0x000fc60003f86270 */
[----:B------:R2:W-:Y:S04]  /*2c2b0*/  @P1 STG.E.U16 [R6.64], R20 ;  /* 0x0000001406001986 */ /* 0x0005e8000c101504 */
[----:B------:R3:W-:Y:S01]  /*2c2c0*/  @P6 STG.E.U16 [R18.64], R22 ;  /* 0x0000001612006986 */ /* 0x0007e2000c101504 */
[----:B------:R-:W-:-:S03]  /*2c2d0*/  ISETP.LT.AND P6, PT, R29, c[0x0][0x178], !P5 ;  /* 0x00005e001d007a0c */ /* 0x000fc60006fc1270 */
[----:B------:R-:W4:Y:S01]  /*2c2e0*/  LDL.LU R21, [R1+0x2f0] ;  /* 0x0002f00001157983 */ /* 0x000f220000300800 */
[----:B-1----:R-:W-:-:S03]  /*2c2f0*/  PRMT R0, R22, 0x7632, R0 ;  /* 0x0000763216007816 */ /* 0x002fc60000000000 */
[----:B------:R-:W4:Y:S01]  /*2c300*/  LDL.LU R29, [R1+0xfb8] ;  /* 0x000fb800011d7983 */ /* 0x000f220000300800 */
[----:B--2---:R-:W-:-:S03]  /*2c310*/  IADD3 R7, R25, 0x63, RZ ;  /* 0x0000006319077810 */ /* 0x004fc60007ffe0ff */
[----:B0-----:R-:W-:Y:S01]  /*2c320*/  STL [R1+0x4], R9 ;  /* 0x0000040901007387 */ /* 0x001fe20000100800 */
[----:B---3--:R-:W-:-:S03]  /*2c330*/  IMAD.MOV.U32 R22, RZ, RZ, R8 ;  /* 0x000000ffff167224 */ /* 0x008fc600078e0008 */
[----:B------:R0:W-:Y:S01]  /*2c340*/  STL.64 [R1+0x8], R10 ;  /* 0x0000080a01007387 */ /* 0x0001e20000100a00 */
[----:B------:R-:W-:-:S03]  /*2c350*/  ISETP.GE.AND P0, PT, R7, c[0x0][0x17c], PT ;  /* 0x00005f0007007a0c */ /* 0x000fc60003f06270 */
[----:B0-----:R-:W2:Y:S04]  /*2c360*/  LDL.LU.64 R10, [R1+0xfb0] ;  /* 0x000fb000010a7983 */ /* 0x001ea80000300a00 */
[----:B------:R-:W3:Y:S04]  /*2c370*/  LDL.LU.64 R8, [R1+0xfa8] ;  /* 0x000fa80001087983 */ /* 0x000ee80000300a00 */
[----:B------:R-:W4:Y:S04]  /*2c380*/  LDL.LU R28, [R1+0x89c] ;  /* 0x00089c00011c7983 */ /* 0x000f280000300800 */
[----:B------:R-:W4:Y:S01]  /*2c390*/  LDL.LU R7, [R1+0x300] ;  /* 0x0003000001077983 */ /* 0x000f220000300800 */
[----:B------:R-:W-:-:S02]  /*2c3a0*/  ISETP.LT.AND P1, PT, R23, c[0x0][0x178], !P3 ;  /* 0x00005e0017007a0c */ /* 0x000fc40005f21270 */
[----:B------:R-:W-:Y:S02]  /*2c3b0*/  ISETP.LT.AND P2, PT, R24, c[0x0][0x178], !P3 ;  /* 0x00005e0018007a0c */ /* 0x000fe40005f41270 */
[----:B------:R-:W-:Y:S01]  /*2c3c0*/  ISETP.LT.AND P3, PT, R27, c[0x0][0x178], !P3 ;  /* 0x00005e001b007a0c */ /* 0x000fe20005f61270 */
[C---:B------:R-:W-:Y:S01]  /*2c3d0*/  IMAD.WIDE R2, R16.reuse, 0x2, R12 ;  /* 0x0000000210027825 */ /* 0x040fe200078e020c */
[----:B------:R-:W-:Y:S02]  /*2c3e0*/  IADD3 R6, R16, c[0x0][0x198], RZ ;  /* 0x0000660010067a10 */ /* 0x000fe40007ffe0ff */
[----:B------:R-:W-:Y:S01]  /*2c3f0*/  PRMT R20, R26, 0x7632, R20 ;  /* 0x000076321a147816 */ /* 0x000fe20000000014 */
[----:B--2---:R-:W-:-:S04]  /*2c400*/  IMAD.WIDE R4, R16, 0x2, R10 ;  /* 0x0000000210047825 */ /* 0x004fc800078e020a */
[----:B---3--:R-:W-:Y:S01]  /*2c410*/  IMAD.WIDE R16, R16, 0x2, R8 ;  /* 0x0000000210107825 */ /* 0x008fe200078e0208 */
[----:B----4-:R-:W-:Y:S04]  /*2c420*/  @P1 STG.E.U16 [R2.64], R7 ;  /* 0x0000000702001986 */ /* 0x010fe8000c101504 */
[----:B------:R-:W-:Y:S04]  /*2c430*/  @P2 STG.E.U16 [R4.64], R21 ;  /* 0x0000001504002986 */ /* 0x000fe8000c101504 */
[----:B------:R0:W-:Y:S04]  /*2c440*/  @P3 STG.E.U16 [R16.64], R26 ;  /* 0x0000001a10003986 */ /* 0x0001e8000c101504 */
[----:B0-----:R-:W2:Y:S01]  /*2c450*/  LDL.LU R26, [R1+0xfa4] ;  /* 0x000fa400011a7983 */ /* 0x001ea20000300800 */
[----:B------:R-:W-:Y:S01]  /*2c460*/  IMAD.WIDE R18, R6, 0x2, R14 ;  /* 0x0000000206127825 */ /* 0x000fe200078e020e */
[----:B------:R-:W-:-:S02]  /*2c470*/  ISETP.LT.AND P2, PT, R23, c[0x0][0x178], !P5 ;  /* 0x00005e0017007a0c */ /* 0x000fc40006f41270 */
[----:B------:R-:W-:Y:S02]  /*2c480*/  ISETP.LT.AND P3, PT, R24, c[0x0][0x178], !P5 ;  /* 0x00005e0018007a0c */ /* 0x000fe40006f61270 */
[----:B------:R-:W-:Y:S01]  /*2c490*/  ISETP.LT.AND P5, PT, R27, c[0x0][0x178], !P5 ;  /* 0x00005e001b007a0c */ /* 0x000fe20006fa1270 */
[----:B------:R0:W-:Y:S01]  /*2c4a0*/  @P6 STG.E.U16 [R18.64], R0 ;  /* 0x0000000012006986 */ /* 0x0001e2000c101504 */
[----:B------:R-:W-:Y:S01]  /*2c4b0*/  ISETP.LT.AND P6, PT, R28, c[0x0][0x178], !P4 ;  /* 0x00005e001c007a0c */ /* 0x000fe200067c1270 */
[C---:B------:R-:W-:Y:S01]  /*2c4c0*/  IMAD.WIDE R2, R6.reuse, 0x2, R12 ;  /* 0x0000000206027825 */ /* 0x040fe200078e020c */
[C---:B------:R-:W-:Y:S02]  /*2c4d0*/  IADD3 R16, R6.reuse, c[0x0][0x198], RZ ;  /* 0x0000660006107a10 */ /* 0x040fe40007ffe0ff */
[----:B------:R-:W-:Y:S01]  /*2c4e0*/  PRMT R17, R21, 0x7632, R17 ;  /* 0x0000763215117816 */ /* 0x000fe20000000011 */
[----:B------:R-:W-:Y:S01]  /*2c4f0*/  IMAD.WIDE R4, R6, 0x2, R10 ;  /* 0x0000000206047825 */ /* 0x000fe200078e020a */
[----:B0-----:R-:W-:-:S03]  /*2c500*/  PRMT R0, R7, 0x7632, R0 ;  /* 0x0000763207007816 */ /* 0x001fc60000000000 */
[----:B------:R-:W-:-:S04]  /*2c510*/  IMAD.WIDE R6, R6, 0x2, R8 ;  /* 0x0000000206067825 */ /* 0x000fc800078e0208 */
[----:B------:R-:W-:Y:S01]  /*2c520*/  IMAD.WIDE R18, R16, 0x2, R14 ;  /* 0x0000000210127825 */ /* 0x000fe200078e020e */
[----:B------:R-:W-:Y:S01]  /*2c530*/  @P2 STG.E.U16 [R2.64], R0 ;  /* 0x0000000002002986 */ /* 0x000fe2000c101504 */
[----:B------:R-:W-:-:S03]  /*2c540*/  ISETP.LT.AND P2, PT, R23, c[0x0][0x178], !P4 ;  /* 0x00005e0017007a0c */ /* 0x000fc60006741270 */
[----:B------:R-:W-:Y:S01]  /*2c550*/  @P3 STG.E.U16 [R4.64], R17 ;  /* 0x0000001104003986 */ /* 0x000fe2000c101504 */
[----:B------:R-:W-:-:S03]  /*2c560*/  IADD3 R21, R25, 0x64, RZ ;  /* 0x0000006419157810 */ /* 0x000fc60007ffe0ff */
[----:B------:R0:W-:Y:S01]  /*2c570*/  @P5 STG.E.U16 [R6.64], R20 ;  /* 0x0000001406005986 */ /* 0x0001e2000c101504 */
[----:B------:R-:W-:Y:S02]  /*2c580*/  ISETP.LT.AND P5, PT, R24, c[0x0][0x178], !P4 ;  /* 0x00005e0018007a0c */ /* 0x000fe400067a1270 */
[----:B------:R-:W-:Y:S02]  /*2c590*/  ISETP.LT.AND P4, PT, R27, c[0x0][0x178], !P4 ;  /* 0x00005e001b007a0c */ /* 0x000fe40006781270 */
[----:B0-----:R-:W-:Y:S02]  /*2c5a0*/  IADD3 R7, R25, 0x65, RZ ;  /* 0x0000006519077810 */ /* 0x001fe40007ffe0ff */
[----:B------:R-:W-:Y:S02]  /*2c5b0*/  ISETP.GE.AND P1, PT, R21, c[0x0][0x17c], PT ;  /* 0x00005f0015007a0c */ /* 0x000fe40003f26270 */
[----:B------:R-:W3:Y:S04]  /*2c5c0*/  LDL.LU R21, [R1+0x320] ;  /* 0x0003200001157983 */ /* 0x000ee80000300800 */
[----:B------:R-:W4:Y:S01]  /*2c5d0*/  LDL.LU R23, [R1+0x390] ;  /* 0x0003900001177983 */ /* 0x000f220000300800 */
[----:B------:R-:W-:-:S03]  /*2c5e0*/  ISETP.GE.AND P3, PT, R7, c[0x0][0x17c], PT ;  /* 0x00005f0007007a0c */ /* 0x000fc60003f66270 */
[----:B--2---:R-:W-:Y:S01]  /*2c5f0*/  @P6 STG.E.U16 [R18.64], R26 ;  /* 0x0000001a12006986 */ /* 0x004fe2000c101504 */
[----:B------:R-:W-:-:S03]  /*2c600*/  PRMT R0, R26, 0x7632, R0 ;  /* 0x000076321a007816 */ /* 0x000fc60000000000 */
[----:B------:R0:W1:Y:S04]  /*2c610*/  LDS.128 R24, [R29] ;  /* 0x000000001d187984 */ /* 0x0000680000000c00 */
[----:B0-----:R-:W2:Y:S04]  /*2c620*/  LDL R29, [R1+0xa08] ;  /* 0x000a0800011d7983 */ /* 0x001ea80000100800 */
[----:B-1----:R0:W-:Y:S04]  /*2c630*/  STL [R1+0xf98], R25 ;  /* 0x000f981901007387 */ /* 0x0021e80000100800 */
[----:B0-----:R-:W2:Y:S04]  /*2c640*/  LDL R25, [R1+0x898] ;  /* 0x0008980001197983 */ /* 0x001ea80000100800 */
[----:B------:R0:W-:Y:S04]  /*2c650*/  STL [R1+0xf8c], R26 ;  /* 0x000f8c1a01007387 */ /* 0x0001e80000100800 */
[----:B0-----:R-:W2:Y:S04]  /*2c660*/  LDL R26, [R1+0x900] ;  /* 0x00090000011a7983 */ /* 0x001ea80000100800 */
[----:B------:R0:W-:Y:S04]  /*2c670*/  STL [R1+0xf80], R27 ;  /* 0x000f801b01007387 */ /* 0x0001e80000100800 */
[----:B0-----:R-:W2:Y:S04]  /*2c680*/  LDL R27, [R1+0x904] ;  /* 0x00090400011b7983 */ /* 0x001ea80000100800 */
[----:B------:R-:W2:Y:S01]  /*2c690*/  LDL.LU R7, [R1+0x330] ;  /* 0x0003300001077983 */ /* 0x000ea20000300800 */
[C---:B------:R-:W-:Y:S01]  /*2c6a0*/  IMAD.WIDE R2, R16.reuse, 0x2, R12 ;  /* 0x0000000210027825 */ /* 0x040fe200078e020c */
[----:B------:R-:W-:-:S02]  /*2c6b0*/  IADD3 R6, R16, c[0x0][0x198], RZ ;  /* 0x0000660010067a10 */ /* 0x000fc40007ffe0ff */
[----:B------:R-:W-:Y:S01]  /*2c6c0*/  ISETP.LT.AND P6, PT, R28, c[0x0][0x178], !P0 ;  /* 0x00005e001c007a0c */ /* 0x000fe200047c1270 */
[----:B------:R-:W-:-:S04]  /*2c6d0*/  IMAD.WIDE R4, R16, 0x2, R10 ;  /* 0x0000000210047825 */ /* 0x000fc800078e020a */
[----:B------:R-:W-:-:S04]  /*2c6e0*/  IMAD.WIDE R16, R16, 0x2, R8 ;  /* 0x0000000210107825 */ /* 0x000fc800078e0208 */
[----:B------:R-:W-:Y:S01]  /*2c6f0*/  IMAD.WIDE R18, R6, 0x2, R14 ;  /* 0x0000000206127825 */ /* 0x000fe200078e020e */
[----:B------:R-:W-:Y:S01]  /*2c700*/  PRMT R20, R22, 0x7632, R20 ;  /* 0x0000763216147816 */ /* 0x000fe20000000014 */
[----:B--2---:R0:W-:Y:S04]  /*2c710*/  @P2 STG.E.U16 [R2.64], R7 ;  /* 0x0000000702002986 */ /* 0x0041e8000c101504 */
[----:B---3--:R-:W-:Y:S04]  /*2c720*/  @P5 STG.E.U16 [R4.64], R21 ;  /* 0x0000001504005986 */ /* 0x008fe8000c101504 */
[----:B------:R1:W-:Y:S01]  /*2c730*/  @P4 STG.E.U16 [R16.64], R22 ;  /* 0x0000001610004986 */ /* 0x0003e2000c101504 */
[----:B------:R-:W-:-:S03]  /*2c740*/  ISETP.LT.AND P4, PT, R26, c[0x0][0x178], !P0 ;  /* 0x00005e001a007a0c */ /* 0x000fc60004781270 */
[----:B------:R2:W-:Y:S01]  /*2c750*/  @P6 STG.E.U16 [R18.64], R0 ;  /* 0x0000000012006986 */ /* 0x0005e2000c101504 */
[----:B0-----:R-:W-:Y:S01]  /*2c760*/  IMAD.WIDE R2, R6, 0x2, R12 ;  /* 0x0000000206027825 */ /* 0x001fe200078e020c */
[----:B------:R-:W-:Y:S02]  /*2c770*/  ISETP.LT.AND P5, PT, R27, c[0x0][0x178], !P0 ;  /* 0x00005e001b007a0c */ /* 0x000fe400047a1270 */
[----:B-1----:R-:W4:Y:S01]  /*2c780*/  LDL.LU R22, [R1+0xfa0] ;  /* 0x000fa00001167983 */ /* 0x002f220000300800 */
[----:B--2---:R-:W-:-:S03]  /*2c790*/  PRMT R0, R7, 0x7632, R0 ;  /* 0x0000763207007816 */ /* 0x004fc60000000000 */
[----:B------:R-:W2:Y:S01]  /*2c7a0*/  LDL.LU R27, [R1+0x360] ;  /* 0x00036000011b7983 */ /* 0x000ea20000300800 */
[----:B------:R-:W-:Y:S02]  /*2c7b0*/  PRMT R19, R21, 0x7632, R19 ;  /* 0x0000763215137816 */ /* 0x000fe40000000013 */
[----:B------:R-:W-:Y:S01]  /*2c7c0*/  IADD3 R21, R25, 0x66, RZ ;  /* 0x0000006619157810 */ /* 0x000fe20007ffe0ff */
[----:B------:R0:W-:Y:S03]  /*2c7d0*/  @P4 STG.E.U16 [R2.64], R0 ;  /* 0x0000000002004986 */ /* 0x0001e6000c101504 */
[----:B------:R-:W-:Y:S02]  /*2c7e0*/  ISETP.GE.AND P2, PT, R21, c[0x0][0x17c], PT ;  /* 0x00005f0015007a0c */ /* 0x000fe40003f46270 */
[----:B------:R-:W3:Y:S04]  /*2c7f0*/  LDL R21, [R1+0xa08] ;  /* 0x000a080001157983 */ /* 0x000ee80000100800 */
[----:B0-----:R-:W2:Y:S01]  /*2c800*/  LDL R3, [R1+0x904] ;  /* 0x0009040001037983 */ /* 0x001ea20000100800 */
[----:B------:R-:W-:-:S03]  /*2c810*/  ISETP.LT.AND P0, PT, R29, c[0x0][0x178], !P0 ;  /* 0x00005e001d007a0c */ /* 0x000fc60004701270 */
[----:B------:R-:W0:Y:S01]  /*2c820*/  S2R R29, SR_TID.X ;  /* 0x00000000001d7919 */ /* 0x000e220000002100 */
[----:B------:R-:W-:Y:S01]  /*2c830*/  IMAD.WIDE R4, R6, 0x2, R10 ;  /* 0x0000000206047825 */ /* 0x000fe200078e020a */
[----:B------:R-:W-:Y:S02]  /*2c840*/  ISETP.LT.AND P6, PT, R28, c[0x0][0x178], !P1 ;  /* 0x00005e001c007a0c */ /* 0x000fe40004fc1270 */
[----:B------:R-:W-:Y:S02]  /*2c850*/  ISETP.LT.AND P4, PT, R26, c[0x0][0x178], !P1 ;  /* 0x00005e001a007a0c */ /* 0x000fe40004f81270 */
[----:B------:R-:W-:Y:S01]  /*2c860*/  @P5 STG.E.U16 [R4.64], R19 ;  /* 0x0000001304005986 */ /* 0x000fe2000c101504 */
[C---:B------:R-:W-:Y:S01]  /*2c870*/  IADD3 R18, R6.reuse, c[0x0][0x198], RZ ;  /* 0x0000660006127a10 */ /* 0x040fe20007ffe0ff */
[----:B------:R-:W-:-:S05]  /*2c880*/  IMAD.WIDE R6, R6, 0x2, R8 ;  /* 0x0000000206067825 */ /* 0x000fca00078e0208 */
[----:B------:R-:W-:Y:S01]  /*2c890*/  @P0 STG.E.U16 [R6.64], R20 ;  /* 0x0000001406000986 */ /* 0x000fe2000c101504 */
[----:B--2---:R-:W-:Y:S02]  /*2c8a0*/  ISETP.LT.AND P5, PT, R3, c[0x0][0x178], !P1 ;  /* 0x00005e0003007a0c */ /* 0x004fe40004fa1270 */
[----:B---3--:R-:W-:Y:S02]  /*2c8b0*/  ISETP.LT.AND P1, PT, R21, c[0x0][0x178], !P1 ;  /* 0x00005e0015007a0c */ /* 0x008fe40004f21270 */
[C---:B0-----:R-:W-:Y:S01]  /*2c8c0*/  LOP3.LUT R21, R29.reuse, 0x7f, RZ, 0xc0, !PT ;  /* 0x0000007f1d157812 */ /* 0x041fe200078ec0ff */
[----:B------:R-:W-:-:S05]  /*2c8d0*/  IMAD.SHL.U32 R29, R29, 0x400, RZ ;  /* 0x000004001d1d7824 */ /* 0x000fca00078e00ff */
[----:B------:R-:W-:-:S05]  /*2c8e0*/  LOP3.LUT R29, R29, 0x1800, RZ, 0xc0, !PT ;  /* 0x000018001d1d7812 */ /* 0x000fca00078ec0ff */
[----:B------:R-:W-:-:S05]  /*2c8f0*/  IMAD R29, R21, 0x10, R29 ;  /* 0x00000010151d7824 */ /* 0x000fca00078e021d */
[----:B------:R-:W-:-:S05]  /*2c900*/  LOP3.LUT R29, R29, 0x60, RZ, 0x3c, !PT ;  /* 0x000000601d1d7812 */ /* 0x000fca00078e3cff */
[----:B------:R0:W1:Y:S04]  /*2c910*/  LDS.128 R4, [R29] ;  /* 0x000000001d047984 */ /* 0x0000680000000c00 */
[----:B0-----:R-:W2:Y:S04]  /*2c920*/  LDL.LU R29, [R1+0x3a0] ;  /* 0x0003a000011d7983 */ /* 0x001ea80000300800 */
[----:B-1----:R0:W-:Y:S04]  /*2c930*/  STL [R1+0xf9c], R4 ;  /* 0x000f9c0401007387 */ /* 0x0021e80000100800 */
[----:B0-----:R-:W3:Y:S04]  /*2c940*/  LDL.LU R4, [R1+0x380] ;  /* 0x0003800001047983 */ /* 0x001ee80000300800 */
[----:B------:R-:W-:Y:S04]  /*2c950*/  STL [R1+0xf94], R5 ;  /* 0x000f940501007387 */ /* 0x000fe80000100800 */
[----:B------:R0:W-:Y:S04]  /*2c960*/  STL [R1+0xf90], R6 ;  /* 0x000f900601007387 */ /* 0x0001e80000100800 */
[----:B0-----:R-:W2:Y:S04]  /*2c970*/  LDL R6, [R1+0x904] ;  /* 0x0009040001067983 */ /* 0x001ea80000100800 */
[----:B------:R0:W-:Y:S04]  /*2c980*/  STL [R1+0xf84], R7 ;  /* 0x000f840701007387 */ /* 0x0001e80000100800 */
[----:B0-----:R-:W2:Y:S01]  /*2c990*/  LDL R7, [R1+0xa08] ;  /* 0x000a080001077983 */ /* 0x001ea20000100800 */
[----:B------:R-:W-:Y:S01]  /*2c9a0*/  IMAD.WIDE R16, R18, 0x2, R14 ;  /* 0x0000000212107825 */ /* 0x000fe200078e020e */
[----:B----4-:R-:W-:-:S04]  /*2c9b0*/  PRMT R22, R23, 0x7632, R22 ;  /* 0x0000763217167816 */ /* 0x010fc80000000016 */
[----:B------:R0:W-:Y:S01]  /*2c9c0*/  @P6 STG.E.U16 [R16.64], R23 ;  /* 0x0000001710006986 */ /* 0x0001e2000c101504 */
[----:B------:R-:W-:Y:S01]  /*2c9d0*/  ISETP.LT.AND P6, PT, R28, c[0x0][0x178], !P3 ;  /* 0x00005e001c007a0c */ /* 0x000fe20005fc1270 */
[C---:B------:R-:W-:Y:S01]  /*2c9e0*/  IMAD.WIDE R2, R18.reuse, 0x2, R12 ;  /* 0x0000000212027825 */ /* 0x040fe200078e020c */
[----:B------:R-:W-:-:S03]  /*2c9f0*/  IADD3 R0, R18, c[0x0][0x198], RZ ;  /* 0x0000660012007a10 */ /* 0x000fc60007ffe0ff */
[----:B0-----:R-:W-:Y:S01]  /*2ca00*/  IMAD.WIDE R16, R18, 0x2, R10 ;  /* 0x0000000212107825 */ /* 0x001fe200078e020a */
[----:B------:R-:W-:-:S03]  /*2ca10*/  IADD3 R23, R25, 0x67, RZ ;  /* 0x0000006719177810 */ /* 0x000fc60007ffe0ff */
[----:B------:R-:W-:Y:S01]  /*2ca20*/  IMAD.WIDE R18, R18, 0x2, R8 ;  /* 0x0000000212127825 */ /* 0x000fe200078e0208 */
[----:B------:R-:W-:Y:S02]  /*2ca30*/  ISETP.GE.AND P0, PT, R23, c[0x0][0x17c], PT ;  /* 0x00005f0017007a0c */ /* 0x000fe40003f06270 */
[----:B------:R-:W-:Y:S01]  /*2ca40*/  PRMT R23, R24, 0x7632, R23 ;  /* 0x0000763218177816 */ /* 0x000fe20000000017 */
[----:B------:R-:W-:Y:S01]  /*2ca50*/  IMAD.WIDE R20, R0, 0x2, R14 ;  /* 0x0000000200147825 */ /* 0x000fe200078e020e */
[----:B---3--:R-:W-:Y:S04]  /*2ca60*/  @P4 STG.E.U16 [R2.64], R4 ;  /* 0x0000000402004986 */ /* 0x008fe8000c101504 */
[----:B------:R-:W-:Y:S04]  /*2ca70*/  @P5 STG.E.U16 [R16.64], R27 ;  /* 0x0000001b10005986 */ /* 0x000fe8000c101504 */
[----:B------:R0:W-:Y:S01]  /*2ca80*/  @P1 STG.E.U16 [R18.64], R24 ;  /* 0x0000001812001986 */ /* 0x0001e2000c101504 */
[----:B------:R-:W-:-:S03]  /*2ca90*/  ISETP.LT.AND P4, PT, R26, c[0x0][0x178], !P3 ;  /* 0x00005e001a007a0c */ /* 0x000fc60005f81270 */
[----:B------:R1:W-:Y:S01]  /*2caa0*/  @P6 STG.E.U16 [R20.64], R22 ;  /* 0x0000001614006986 */ /* 0x0003e2000c101504 */
[----:B0-----:R-:W-:Y:S02]  /*2cab0*/  IADD3 R24, R25, 0x68, RZ ;  /* 0x0000006819187810 */ /* 0x001fe40007ffe0ff */
[----:B--2---:R-:W-:Y:S02]  /*2cac0*/  ISETP.LT.AND P5, PT, R6, c[0x0][0x178], !P3 ;  /* 0x00005e0006007a0c */ /* 0x004fe40005fa1270 */
[----:B-1----:R-:W-:Y:S02]  /*2cad0*/  PRMT R21, R4, 0x7632, R21 ;  /* 0x0000763204157816 */ /* 0x002fe40000000015 */
[----:B------:R-:W2:Y:S01]  /*2cae0*/  LDL R4, [R1+0x370] ;  /* 0x0003700001047983 */ /* 0x000ea20000100800 */
[----:B------:R-:W-:Y:S02]  /*2caf0*/  ISETP.LT.AND P6, PT, R7, c[0x0][0x178], !P3 ;  /* 0x00005e0007007a0c */ /* 0x000fe40005fc1270 */
[----:B------:R-:W-:-:S02]  /*2cb00*/  ISETP.GE.AND P3, PT, R24, c[0x0][0x17c], PT ;  /* 0x00005f0018007a0c */ /* 0x000fc40003f66270 */
[----:B------:R-:W3:Y:S01]  /*2cb10*/  LDL.LU R24, [R1+0x898] ;  /* 0x0008980001187983 */ /* 0x000ee20000300800 */
[----:B------:R-:W-:Y:S01]  /*2cb20*/  ISETP.LT.AND P1, PT, R28, c[0x0][0x178], !P2 ;  /* 0x00005e001c007a0c */ /* 0x000fe20005721270 */
[C---:B------:R-:W-:Y:S01]  /*2cb30*/  IMAD.WIDE R2, R0.reuse, 0x2, R12 ;  /* 0x0000000200027825 */ /* 0x040fe200078e020c */
[C---:B------:R-:W-:Y:S02]  /*2cb40*/  IADD3 R20, R0.reuse, c[0x0][0x198], RZ ;  /* 0x0000660000147a10 */ /* 0x040fe40007ffe0ff */
[----:B------:R-:W-:Y:S01]  /*2cb50*/  PRMT R22, R27, 0x7632, R22 ;  /* 0x000076321b167816 */ /* 0x000fe20000000016 */
[----:B------:R-:W-:Y:S01]  /*2cb60*/  IMAD.WIDE R16, R0, 0x2, R10 ;  /* 0x0000000200107825 */ /* 0x000fe200078e020a */
[----:B------:R0:W-:Y:S01]  /*2cb70*/  @P4 STG.E.U16 [R2.64], R21 ;  /* 0x0000001502004986 */ /* 0x0001e2000c101504 */
[----:B------:R-:W-:Y:S02]  /*2cb80*/  ISETP.LT.AND P4, PT, R26, c[0x0][0x178], !P2 ;  /* 0x00005e001a007a0c */ /* 0x000fe40005781270 */
[----:B------:R-:W-:Y:S01]  /*2cb90*/  IMAD.WIDE R18, R0, 0x2, R8 ;  /* 0x0000000200127825 */ /* 0x000fe200078e0208 */
[----:B------:R1:W-:Y:S04]  /*2cba0*/  @P5 STG.E.U16 [R16.64], R22 ;  /* 0x0000001610005986 */ /* 0x0003e8000c101504 */
[----:B------:R-:W-:Y:S01]  /*2cbb0*/  @P6 STG.E.U16 [R18.64], R23 ;  /* 0x0000001712006986 */ /* 0x000fe2000c101504 */
[----:B0-----:R-:W-:Y:S01]  /*2cbc0*/  IMAD.WIDE R2, R20, 0x2, R14 ;  /* 0x0000000214027825 */ /* 0x001fe200078e020e */
[----:B-1----:R-:W-:-:S04]  /*2cbd0*/  PRMT R22, R29, 0x7632, R22 ;  /* 0x000076321d167816 */ /* 0x002fc80000000016 */
[----:B------:R0:W-:Y:S02]  /*2cbe0*/  @P1 STG.E.U16 [R2.64], R29 ;  /* 0x0000001d02001986 */ /* 0x0001e4000c101504 */
[----:B0-----:R-:W-:Y:S02]  /*2cbf0*/  IMAD.WIDE R2, R20, 0x2, R12 ;  /* 0x0000000214027825 */ /* 0x001fe400078e020c */
[----:B------:R-:W4:Y:S04]  /*2cc00*/  LDL.LU R29, [R1+0x314] ;  /* 0x00031400011d7983 */ /* 0x000f280000300800 */
[----:B------:R-:W4:Y:S04]  /*2cc10*/  LDL.LU R5, [R1+0x304] ;  /* 0x0003040001057983 */ /* 0x000f280000300800 */
[----:B------:R-:W4:Y:S04]  /*2cc20*/  LDL.LU R25, [R1+0x2f4] ;  /* 0x0002f40001197983 */ /* 0x000f280000300800 */
[----:B------:R-:W4:Y:S04]  /*2cc30*/  LDL.LU R27, [R1+0x14] ;  /* 0x00001400011b7983 */ /* 0x000f280000300800 */
[----:B--2---:R0:W-:Y:S01]  /*2cc40*/  @P4 STG.E.U16 [R2.64], R4 ;  /* 0x0000000402004986 */ /* 0x0041e2000c101504 */
[----:B---3--:R-:W-:-:S04]  /*2cc50*/  IADD3 R23, R24, 0x69, RZ ;  /* 0x0000006918177810 */ /* 0x008fc80007ffe0ff */
[----:B------:R-:W-:Y:S02]  /*2cc60*/  ISETP.GE.AND P1, PT, R23, c[0x0][0x17c], PT ;  /* 0x00005f0017007a0c */ /* 0x000fe40003f26270 */
[----:B------:R-:W2:Y:S04]  /*2cc70*/  LDL.LU R23, [R1+0x350] ;  /* 0x0003500001177983 */ /* 0x000ea80000300800 */
[----:B0-----:R-:W3:Y:S04]  /*2cc80*/  LDL.LU R4, [R1+0xf9c] ;  /* 0x000f9c0001047983 */ /* 0x001ee80000300800 */
[----:B------:R-:W4:Y:S01]  /*2cc90*/  LDL.LU R3, [R1+0x370] ;  /* 0x0003700001037983 */ /* 0x000f220000300800 */
[----:B------:R-:W-:-:S02]  /*2cca0*/  ISETP.LT.AND P5, PT, R6, c[0x0][0x178], !P2 ;  /* 0x00005e0006007a0c */ /* 0x000fc400057a1270 */
[----:B------:R-:W-:Y:S02]  /*2ccb0*/  ISETP.LT.AND P2, PT, R7, c[0x0][0x178], !P2 ;  /* 0x00005e0007007a0c */ /* 0x000fe40005741270 */
[----:B------:R-:W-:Y:S02]  /*2ccc0*/  ISETP.LT.AND P6, PT, R28, c[0x0][0x178], !P0 ;  /* 0x00005e001c007a0c */ /* 0x000fe400047c1270 */
[C---:B------:R-:W-:Y:S01]  /*2ccd0*/  IADD3 R0, R20.reuse, c[0x0][0x198], RZ ;  /* 0x0000660014007a10 */ /* 0x040fe20007ffe0ff */
[----:B------:R-:W-:-:S04]  /*2cce0*/  IMAD.WIDE R16, R20, 0x2, R10 ;  /* 0x0000000214107825 */ /* 0x000fc800078e020a */
[----:B------:R-:W-:Y:S01]  /*2ccf0*/  IMAD.WIDE R18, R20, 0x2, R8 ;  /* 0x0000000214127825 */ /* 0x000fe200078e0208 */
[----:B------:R-:W-:-:S03]  /*2cd00*/  ISETP.LT.AND P4, PT, R26, c[0x0][0x178], !P0 ;  /* 0x00005e001a007a0c */ /* 0x000fc60004781270 */
[----:B------:R-:W-:Y:S01]  /*2cd10*/  IMAD.WIDE R20, R0, 0x2, R14 ;  /* 0x0000000200147825 */ /* 0x000fe200078e020e */
[----:B--2---:R0:W-:Y:S01]  /*2cd20*/  @P5 STG.E.U16 [R16.64], R23 ;  /* 0x0000001710005986 */ /* 0x0041e2000c101504 */
[----:B------:R-:W-:-:S03]  /*2cd30*/  ISETP.LT.AND P5, PT, R6, c[0x0][0x178], !P0 ;  /* 0x00005e0006007a0c */ /* 0x000fc600047a1270 */
[----:B---3--:R1:W-:Y:S04]  /*2cd40*/  @P2 STG.E.U16 [R18.64], R4 ;  /* 0x0000000412002986 */ /* 0x0083e8000c101504 */
[----:B------:R4:W-:Y:S01]  /*2cd50*/  @P6 STG.E.U16 [R20.64], R22 ;  /* 0x0000001614006986 */ /* 0x0009e2000c101504 */
[----:B------:R-:W-:Y:S02]  /*2cd60*/  ISETP.LT.AND P6, PT, R7, c[0x0][0x178], !P0 ;  /* 0x00005e0007007a0c */ /* 0x000fe400047c1270 */
[----:B------:R-:W-:Y:S01]  /*2cd70*/  ISETP.LT.AND P0, PT, R28, c[0x0][0x178], !P3 ;  /* 0x00005e001c007a0c */ /* 0x000fe20005f01270 */
[----:B0-----:R-:W-:-:S04]  /*2cd80*/  IMAD.WIDE R16, R0, 0x2, R10 ;  /* 0x0000000200107825 */ /* 0x001fc800078e020a */
[----:B-1----:R-:W-:Y:S01]  /*2cd90*/  IMAD.WIDE R18, R0, 0x2, R8 ;  /* 0x0000000200127825 */ /* 0x002fe200078e0208 */
[----:B----4-:R-:W-:-:S03]  /*2cda0*/  PRMT R20, R3, 0x7632, R20 ;  /* 0x0000763203147816 */ /* 0x010fc60000000014 */
[----:B------:R-:W-:Y:S01]  /*2cdb0*/  IMAD.WIDE R2, R0, 0x2, R12 ;  /* 0x0000000200027825 */ /* 0x000fe200078e020c */
[----:B------:R-:W-:Y:S02]  /*2cdc0*/  PRMT R21, R23, 0x7632, R21 ;  /* 0x0000763217157816 */ /* 0x000fe40000000015 */
[----:B------:R-:W-:Y:S02]  /*2cdd0*/  PRMT R22, R4, 0x7632, R22 ;  /* 0x0000763204167816 */ /* 0x000fe40000000016 */
[----:B------:R-:W-:Y:S01]  /*2cde0*/  IADD3 R4, R0, c[0x0][0x198], RZ ;  /* 0x0000660000047a10 */ /* 0x000fe20007ffe0ff */
        /* <DEDUP_REMOVED lines=26> */
[----:B------:R-:W-:Y:S01]  /*2cf90*/  ISETP.LT.AND P6, PT, R7, c[0x0][0x178], !P1 ;  /* 0x00005e0007007a0c */ /* 0x000fe20004fc1270 */
[----:B------:R-:W-:Y:S01]  /*2cfa0*/  IMAD.WIDE R2, R0, 0x2, R12 ;  /* 0x0000000200027825 */ /* 0x000fe200078e020c */
[----:B------:R-:W-:-:S02]  /*2cfb0*/  ISETP.LT.AND P1, PT, R28, c[0x0][0x178], !P2 ;  /* 0x00005e001c007a0c */ /* 0x000fc40005721270 */
[----:B------:R-:W-:Y:S02]  /*2cfc0*/  PRMT R20, R5, 0x7632, R20 ;  /* 0x0000763205147816 */ /* 0x000fe40000000014 */
[----:B------:R-:W-:Y:S02]  /*2cfd0*/  IADD3 R23, R24, 0x6b, RZ ;  /* 0x0000006b18177810 */ /* 0x000fe40007ffe0ff */
[C---:B------:R-:W-:Y:S01]  /*2cfe0*/  IADD3 R4, R0.reuse, c[0x0][0x198], RZ ;  /* 0x0000660000047a10 */ /* 0x040fe20007ffe0ff */
[C---:B------:R-:W-:Y:S01]  /*2cff0*/  IMAD.WIDE R16, R0.reuse, 0x2, R10 ;  /* 0x0000000200107825 */ /* 0x040fe200078e020a */
[----:B------:R-:W-:Y:S01]  /*2d000*/  ISETP.GE.AND P0, PT, R23, c[0x0][0x17c], PT ;  /* 0x00005f0017007a0c */ /* 0x000fe20003f06270 */
[----:B------:R0:W-:Y:S01]  /*2d010*/  @P4 STG.E.U16 [R2.64], R20 ;  /* 0x0000001402004986 */ /* 0x0001e2000c101504 */
[----:B------:R-:W-:Y:S01]  /*2d020*/  PRMT R22, R27, 0x7632, R22 ;  /* 0x000076321b167816 */ /* 0x000fe20000000016 */
[----:B------:R-:W-:Y:S01]  /*2d030*/  IMAD.WIDE R18, R0, 0x2, R8 ;  /* 0x0000000200127825 */ /* 0x000fe200078e0208 */
[----:B------:R-:W-:-:S02]  /*2d040*/  IADD3 R23, R24, 0x6c, RZ ;  /* 0x0000006c18177810 */ /* 0x000fc40007ffe0ff */
[----:B------:R-:W-:Y:S01]  /*2d050*/  ISETP.LT.AND P4, PT, R26, c[0x0][0x178], !P2 ;  /* 0x00005e001a007a0c */ /* 0x000fe20005781270 */
[----:B------:R1:W-:Y:S01]  /*2d060*/  @P5 STG.E.U16 [R16.64], R21 ;  /* 0x0000001510005986 */ /* 0x0003e2000c101504 */
[----:B------:R-:W-:Y:S01]  /*2d070*/  ISETP.GE.AND P3, PT, R23, c[0x0][0x17c], PT ;  /* 0x00005f0017007a0c */ /* 0x000fe20003f66270 */
[----:B0-----:R-:W-:Y:S02]  /*2d080*/  IMAD.WIDE R2, R4, 0x2, R14 ;  /* 0x0000000204027825 */ /* 0x001fe400078e020e */
[----:B------:R0:W-:Y:S01]  /*2d090*/  @P6 STG.E.U16 [R18.64], R22 ;  /* 0x0000001612006986 */ /* 0x0001e2000c101504 */
[----:B------:R-:W-:Y:S02]  /*2d0a0*/  IADD3 R23, R24, 0x6d, RZ ;  /* 0x0000006d18177810 */ /* 0x000fe40007ffe0ff */
[C---:B------:R-:W-:Y:S01]  /*2d0b0*/  IADD3 R0, R4.reuse, c[0x0][0x198], RZ ;  /* 0x0000660004007a10 */ /* 0x040fe20007ffe0ff */
[----:B-1----:R-:W-:-:S04]  /*2d0c0*/  IMAD.WIDE R16, R4, 0x2, R10 ;  /* 0x0000000204107825 */ /* 0x002fc800078e020a */
[C---:B0-----:R-:W-:Y:S01]  /*2d0d0*/  IMAD.WIDE R18, R4.reuse, 0x2, R8 ;  /* 0x0000000204127825 */ /* 0x041fe200078e0208 */
        /* <DEDUP_REMOVED lines=25> */
[----:B------:R-:W-:Y:S01]  /*2d270*/  IMAD.WIDE R2, R0, 0x2, R12 ;  /* 0x0000000200027825 */ /* 0x000fe200078e020c */
[----:B------:R-:W-:Y:S02]  /*2d280*/  PRMT R22, R4, 0x7632, R22 ;  /* 0x0000763204167816 */ /* 0x000fe40000000016 */
[C---:B------:R-:W-:Y:S01]  /*2d290*/  IADD3 R4, R0.reuse, c[0x0][0x198], RZ ;  /* 0x0000660000047a10 */ /* 0x040fe20007ffe0ff */
[----:B------:R-:W-:Y:S01]  /*2d2a0*/  IMAD.WIDE R18, R0, 0x2, R8 ;  /* 0x0000000200127825 */ /* 0x000fe200078e0208 */
[----:B------:R-:W-:Y:S01]  /*2d2b0*/  PRMT R21, R23, 0x7632, R21 ;  /* 0x0000763217157816 */ /* 0x000fe20000000015 */
[----:B------:R0:W-:Y:S01]  /*2d2c0*/  @P4 STG.E.U16 [R2.64], R20 ;  /* 0x0000001402004986 */ /* 0x0001e2000c101504 */
[----:B------:R-:W-:-:S03]  /*2d2d0*/  ISETP.LT.AND P4, PT, R26, c[0x0][0x178], !P3 ;  /* 0x00005e001a007a0c */ /* 0x000fc60005f81270 */
[----:B------:R-:W-:Y:S04]  /*2d2e0*/  @P5 STG.E.U16 [R16.64], R21 ;  /* 0x0000001510005986 */ /* 0x000fe8000c101504 */
[----:B------:R1:W-:Y:S01]  /*2d2f0*/  @P6 STG.E.U16 [R18.64], R22 ;  /* 0x0000001612006986 */ /* 0x0003e2000c101504 */
[----:B0-----:R-:W-:-:S05]  /*2d300*/  IMAD.WIDE R2, R4, 0x2, R14 ;  /* 0x0000000204027825 */ /* 0x001fca00078e020e */
[----:B------:R0:W-:Y:S01]  /*2d310*/  @P0 STG.E.U16 [R2.64], R29 ;  /* 0x0000001d02000986 */ /* 0x0001e2000c101504 */
[----:B-1----:R-:W-:Y:S01]  /*2d320*/  PRMT R22, R29, 0x7632, R22 ;  /* 0x000076321d167816 */ /* 0x002fe20000000016 */
[C---:B------:R-:W-:Y:S01]  /*2d330*/  IMAD.WIDE R16, R4.reuse, 0x2, R10 ;  /* 0x0000000204107825 */ /* 0x040fe200078e020a */
[C---:B------:R-:W-:Y:S01]  /*2d340*/  IADD3 R0, R4.reuse, c[0x0][0x198], RZ ;  /* 0x0000660004007a10 */ /* 0x040fe20007ffe0ff */
[----:B0-----:R-:W2:Y:S02]  /*2d350*/  LDL.LU R29, [R1+0x3a4] ;  /* 0x0003a400011d7983 */ /* 0x001ea40000300800 */
[----:B------:R-:W-:-:S04]  /*2d360*/  IMAD.WIDE R2, R4, 0x2, R12 ;  /* 0x0000000204027825 */ /* 0x000fc800078e020c */
[----:B------:R-:W-:Y:S01]  /*2d370*/  IMAD.WIDE R18, R4, 0x2, R8 ;  /* 0x0000000204127825 */ /* 0x000fe200078e0208 */
[----:B----4-:R0:W-:Y:S01]  /*2d380*/  @P4 STG.E.U16 [R2.64], R5 ;  /* 0x0000000502004986 */ /* 0x0101e2000c101504 */
[----:B------:R-:W-:-:S03]  /*2d390*/  PRMT R4, R5, 0x7632, R4 ;  /* 0x0000763205047816 */ /* 0x000fc60000000004 */
[----:B0-----:R-:W3:Y:S01]  /*2d3a0*/  LDL R5, [R1+0x374] ;  /* 0x0003740001057983 */ /* 0x001ee20000100800 */
[----:B------:R-:W-:Y:S02]  /*2d3b0*/  ISETP.LT.AND P5, PT, R6, c[0x0][0x178], !P3 ;  /* 0x00005e0006007a0c */ /* 0x000fe40005fa1270 */
[----:B------:R-:W-:Y:S02]  /*2d3c0*/  ISETP.LT.AND P3, PT, R7, c[0x0][0x178], !P3 ;  /* 0x00005e0007007a0c */ /* 0x000fe40005f61270 */
[----:B------:R-:W-:Y:S01]  /*2d3d0*/  ISETP.LT.AND P6, PT, R28, c[0x0][0x178], !P1 ;  /* 0x00005e001c007a0c */ /* 0x000fe20004fc1270 */
[----:B------:R-:W-:Y:S01]  /*2d3e0*/  IMAD.WIDE R20, R0, 0x2, R14 ;  /* 0x0000000200147825 */ /* 0x000fe200078e020e */
[----:B------:R-:W-:Y:S02]  /*2d3f0*/  IADD3 R23, R24, 0x6e, RZ ;  /* 0x0000006e18177810 */ /* 0x000fe40007ffe0ff */
[----:B------:R-:W-:Y:S02]  /*2d400*/  ISETP.LT.AND P4, PT, R26, c[0x0][0x178], !P1 ;  /* 0x00005e001a007a0c */ /* 0x000fe40004f81270 */
[----:B------:R-:W-:-:S03]  /*2d410*/  ISETP.GE.AND P2, PT, R23, c[0x0][0x17c], PT ;  /* 0x00005f0017007a0c */ /* 0x000fc60003f46270 */
[----:B------:R0:W-:Y:S01]  /*2d420*/  @P5 STG.E.U16 [R16.64], R27 ;  /* 0x0000001b10005986 */ /* 0x0001e2000c101504 */
[----:B------:R-:W-:-:S03]  /*2d430*/  ISETP.LT.AND P5, PT, R6, c[0x0][0x178], !P1 ;  /* 0x00005e0006007a0c */ /* 0x000fc60004fa1270 */
[----:B------:R1:W-:Y:S01]  /*2d440*/  @P3 STG.E.U16 [R18.64], R25 ;  /* 0x0000001912003986 */ /* 0x0003e2000c101504 */
[----:B------:R-:W-:-:S03]  /*2d450*/  IMAD.WIDE R2, R0, 0x2, R12 ;  /* 0x0000000200027825 */ /* 0x000fc600078e020c */
[----:B------:R4:W-:Y:S01]  /*2d460*/  @P6 STG.E.U16 [R20.64], R22 ;  /* 0x0000001614006986 */ /* 0x0009e2000c101504 */
[----:B------:R-:W-:Y:S02]  /*2d470*/  ISETP.LT.AND P6, PT, R7, c[0x0][0x178], !P1 ;  /* 0x00005e0007007a0c */ /* 0x000fe40004fc1270 */
[----:B------:R-:W-:Y:S01]  /*2d480*/  ISETP.LT.AND P1, PT, R28, c[0x0][0x178], !P2 ;  /* 0x00005e001c007a0c */ /* 0x000fe20005721270 */
[C---:B0-----:R-:W-:Y:S01]  /*2d490*/  IMAD.WIDE R16, R0.reuse, 0x2, R10 ;  /* 0x0000000200107825 */ /* 0x041fe200078e020a */
[----:B------:R-:W3:Y:S03]  /*2d4a0*/  LDL.LU R6, [R1+0x354] ;  /* 0x0003540001067983 */ /* 0x000ee60000300800 */
[C---:B-1----:R-:W-:Y:S01]  /*2d4b0*/  IMAD.WIDE R18, R0.reuse, 0x2, R8 ;  /* 0x0000000200127825 */ /* 0x042fe200078e0208 */
[----:B------:R-:W-:Y:S01]  /*2d4c0*/  IADD3 R0, R0, c[0x0][0x198], RZ ;  /* 0x0000660000007a10 */ /* 0x000fe20007ffe0ff */
[----:B------:R0:W-:Y:S01]  /*2d4d0*/  @P4 STG.E.U16 [R2.64], R4 ;  /* 0x0000000402004986 */ /* 0x0001e2000c101504 */
[----:B------:R-:W-:-:S02]  /*2d4e0*/  IADD3 R23, R24, 0x6f, RZ ;  /* 0x0000006f18177810 */ /* 0x000fc40007ffe0ff */
[----:B----4-:R-:W-:Y:S02]  /*2d4f0*/  PRMT R20, R27, 0x7632, R20 ;  /* 0x000076321b147816 */ /* 0x010fe40000000014 */
[----:B------:R-:W-:Y:S02]  /*2d500*/  PRMT R21, R25, 0x7632, R21 ;  /* 0x0000763219157816 */ /* 0x000fe40000000015 */
[----:B------:R-:W4:Y:S01]  /*2d510*/  LDL.LU R25, [R1+0x904] ;  /* 0x0009040001197983 */ /* 0x000f220000300800 */
[----:B------:R-:W-:Y:S02]  /*2d520*/  ISETP.LT.AND P4, PT, R26, c[0x0][0x178], !P2 ;  /* 0x00005e001a007a0c */ /* 0x000fe40005781270 */
[----:B------:R-:W-:Y:S01]  /*2d530*/  IADD3 R22, R24, 0x70, RZ ;  /* 0x0000007018167810 */ /* 0x000fe20007ffe0ff */
[----:B0-----:R-:W-:Y:S01]  /*2d540*/  IMAD.WIDE R2, R0, 0x2, R14 ;  /* 0x0000000200027825 */ /* 0x001fe200078e020e */
[----:B------:R-:W-:Y:S01]  /*2d550*/  ISETP.GE.AND P0, PT, R23, c[0x0][0x17c], PT ;  /* 0x00005f0017007a0c */ /* 0x000fe20003f06270 */
[----:B------:R-:W-:Y:S01]  /*2d560*/  @P5 STG.E.U16 [R16.64], R20 ;  /* 0x0000001410005986 */ /* 0x000fe2000c101504 */
[----:B------:R-:W-:-:S02]  /*2d570*/  ISETP.GE.AND P3, PT, R22, c[0x0][0x17c], PT ;  /* 0x00005f0016007a0c */ /* 0x000fc40003f66270 */
[----:B------:R-:W-:Y:S01]  /*2d580*/  IADD3 R23, R24, 0x71, RZ ;  /* 0x0000007118177810 */ /* 0x000fe20007ffe0ff */
[----:B------:R-:W-:Y:S04]  /*2d590*/  @P6 STG.E.U16 [R18.64], R21 ;  /* 0x0000001512006986 */ /* 0x000fe8000c101504 */
[----:B--2---:R0:W-:Y:S01]  /*2d5a0*/  @P1 STG.E.U16 [R2.64], R29 ;  /* 0x0000001d02001986 */ /* 0x0041e2000c101504 */
[----:B------:R-:W-:Y:S02]  /*2d5b0*/  PRMT R22, R29, 0x7632, R22 ;  /* 0x000076321d167816 */ /* 0x000fe40000000016 */
[----:B------:R-:W-:Y:S01]  /*2d5c0*/  ISETP.GE.AND P1, PT, R23, c[0x0][0x17c], PT ;  /* 0x00005f0017007a0c */ /* 0x000fe20003f26270 */
[----:B0-----:R-:W2:Y:S01]  /*2d5d0*/  LDL.LU R29, [R1+0x318] ;  /* 0x00031800011d7983 */ /* 0x001ea20000300800 */
[----:B------:R-:W-:-:S03]  /*2d5e0*/  IMAD.WIDE R2, R0, 0x2, R12 ;  /* 0x0000000200027825 */ /* 0x000fc600078e020c */
[----:B------:R-:W2:Y:S04]  /*2d5f0*/  LDL.LU R26, [R1+0x308] ;  /* 0x00030800011a7983 */ /* 0x000ea80000300800 */
[----:B------:R-:W2:Y:S04]  /*2d600*/  LDL.LU R27, [R1+0x18] ;  /* 0x00001800011b7983 */ /* 0x000ea80000300800 */
[----:B------:R0:W-:Y:S04]  /*2d610*/  STL [R1+0xf88], R23 ;  /* 0x000f881701007387 */ /* 0x0001e80000100800 */
[----:B---3--:R1:W-:Y:S04]  /*2d620*/  @P4 STG.E.U16 [R2.64], R5 ;  /* 0x0000000502004986 */ /* 0x0083e8000c101504 */
[----:B0-----:R-:W3:Y:S04]  /*2d630*/  LDL R23, [R1+0x900] ;  /* 0x0009000001177983 */ /* 0x001ee80000100800 */
[----:B-1----:R-:W2:Y:S04]  /*2d640*/  LDL.LU R5, [R1+0xf94] ;  /* 0x000f940001057983 */ /* 0x002ea80000300800 */
[----:B------:R-:W2:Y:S01]  /*2d650*/  LDL.LU R3, [R1+0x374] ;  /* 0x0003740001037983 */ /* 0x000ea20000300800 */
[----:B------:R-:W-:-:S02]  /*2d660*/  ISETP.LT.AND P6, PT, R28, c[0x0][0x178], !P0 ;  /* 0x00005e001c007a0c */ /* 0x000fc400047c1270 */
[C---:B------:R-:W-:Y:S01]  /*2d670*/  IADD3 R4, R0.reuse, c[0x0][0x198], RZ ;  /* 0x0000660000047a10 */ /* 0x040fe20007ffe0ff */
[C---:B------:R-:W-:Y:S01]  /*2d680*/  IMAD.WIDE R16, R0.reuse, 0x2, R10 ;  /* 0x0000000200107825 */ /* 0x040fe200078e020a */
[----:B----4-:R-:W-:Y:S02]  /*2d690*/  ISETP.LT.AND P5, PT, R25, c[0x0][0x178], !P2 ;  /* 0x00005e0019007a0c */ /* 0x010fe400057a1270 */
[----:B------:R-:W-:Y:S01]  /*2d6a0*/  ISETP.LT.AND P2, PT, R7, c[0x0][0x178], !P2 ;  /* 0x00005e0007007a0c */ /* 0x000fe20005741270 */
[----:B------:R-:W-:-:S04]  /*2d6b0*/  IMAD.WIDE R18, R0, 0x2, R8 ;  /* 0x0000000200127825 */ /* 0x000fc800078e0208 */
[----:B------:R-:W-:-:S06]  /*2d6c0*/  IMAD.WIDE R20, R4, 0x2, R14 ;  /* 0x0000000204147825 */ /* 0x000fcc00078e020e */
[----:B------:R0:W-:Y:S01]  /*2d6d0*/  @P5 STG.E.U16 [R16.64], R6 ;  /* 0x0000000610005986 */ /* 0x0001e2000c101504 */
[----:B------:R-:W-:Y:S01]  /*2d6e0*/  ISETP.LT.AND P5, PT, R25, c[0x0][0x178], !P0 ;  /* 0x00005e0019007a0c */ /* 0x000fe200047a1270 */
[----:B0-----:R-:W-:Y:S01]  /*2d6f0*/  IMAD.WIDE R16, R4, 0x2, R10 ;  /* 0x0000000204107825 */ /* 0x001fe200078e020a */
[----:B---3--:R-:W-:Y:S01]  /*2d700*/  ISETP.LT.AND P4, PT, R23, c[0x0][0x178], !P0 ;  /* 0x00005e0017007a0c */ /* 0x008fe20004781270 */
[----:B--2---:R0:W-:Y:S01]  /*2d710*/  @P2 STG.E.U16 [R18.64], R5 ;  /* 0x0000000512002986 */ /* 0x0041e2000c101504 */
[----:B------:R-:W-:-:S03]  /*2d720*/  ISETP.LT.AND P2, PT, R28, c[0x0][0x178], !P3 ;  /* 0x00005e001c007a0c */ /* 0x000fc60005f41270 */
[----:B------:R1:W-:Y:S01]  /*2d730*/  @P6 STG.E.U16 [R20.64], R22 ;  /* 0x0000001614006986 */ /* 0x0003e2000c101504 */
[----:B------:R-:W-:Y:S02]  /*2d740*/  ISETP.LT.AND P6, PT, R7, c[0x0][0x178], !P0 ;  /* 0x00005e0007007a0c */ /* 0x000fe400047c1270 */
[----:B------:R-:W-:Y:S01]  /*2d750*/  PRMT R0, R3, 0x7632, R0 ;  /* 0x0000763203007816 */ /* 0x000fe20000000000 */
[----:B------:R-:W-:Y:S01]  /*2d760*/  IMAD.WIDE R2, R4, 0x2, R12 ;  /* 0x0000000204027825 */ /* 0x000fe200078e020c */
[----:B0-----:R-:W-:Y:S02]  /*2d770*/  PRMT R5, R6, 0x7632, R5 ;  /* 0x0000763206057816 */ /* 0x001fe40000000005 */
[----:B-1----:R-:W-:Y:S02]  /*2d780*/  IADD3 R20, R4, c[0x0][0x198], RZ ;  /* 0x0000660004147a10 */ /* 0x002fe40007ffe0ff */
[----:B------:R-:W-:Y:S01]  /*2d790*/  IADD3 R22, R24, 0x72, RZ ;  /* 0x0000007218167810 */ /* 0x000fe20007ffe0ff */
[----:B------:R-:W-:Y:S01]  /*2d7a0*/  IMAD.WIDE R18, R4, 0x2, R8 ;  /* 0x0000000204127825 */ /* 0x000fe200078e0208 */
[----:B------:R-:W-:Y:S01]  /*2d7b0*/  PRMT R21, R5, 0x7632, R21 ;  /* 0x0000763205157816 */ /* 0x000fe20000000015 */
[----:B------:R0:W-:Y:S01]  /*2d7c0*/  @P4 STG.E.U16 [R2.64], R0 ;  /* 0x0000000002004986 */ /* 0x0001e2000c101504 */
[----:B------:R-:W-:-:S02]  /*2d7d0*/  ISETP.GE.AND P0, PT, R22, c[0x0][0x17c], PT ;  /* 0x00005f0016007a0c */ /* 0x000fc40003f06270 */
[----:B------:R-:W-:Y:S01]  /*2d7e0*/  IADD3 R22, R24, 0x73, RZ ;  /* 0x0000007318167810 */ /* 0x000fe20007ffe0ff */
[----:B------:R-:W-:Y:S04]  /*2d7f0*/  @P5 STG.E.U16 [R16.64], R5 ;  /* 0x0000000510005986 */ /* 0x000fe8000c101504 */
[----:B------:R1:W-:Y:S01]  /*2d800*/  @P6 STG.E.U16 [R18.64], R21 ;  /* 0x0000001512006986 */ /* 0x0003e2000c101504 */
[----:B0-----:R-:W-:-:S05]  /*2d810*/  IMAD.WIDE R2, R20, 0x2, R14 ;  /* 0x0000000214027825 */ /* 0x001fca00078e020e */
[----:B------:R0:W-:Y:S01]  /*2d820*/  @P2 STG.E.U16 [R2.64], R29 ;  /* 0x0000001d02002986 */ /* 0x0001e2000c101504 */
[----:B------:R-:W-:Y:S02]  /*2d830*/  ISETP.GE.AND P2, PT, R22, c[0x0][0x17c], PT ;  /* 0x00005f0016007a0c */ /* 0x000fe40003f46270 */
[----:B-1----:R-:W-:Y:S02]  /*2d840*/  PRMT R21, R29, 0x7632, R21 ;  /* 0x000076321d157816 */ /* 0x002fe40000000015 */
[----:B0-----:R-:W2:Y:S04]  /*2d850*/  LDL.LU R29, [R1+0x348] ;  /* 0x00034800011d7983 */ /* 0x001ea80000300800 */
[----:B------:R-:W3:Y:S01]  /*2d860*/  LDL.LU R22, [R1+0x2f8] ;  /* 0x0002f80001167983 */ /* 0x000ee20000300800 */
[----:B------:R-:W-:-:S02]  /*2d870*/  ISETP.LT.AND P4, PT, R23, c[0x0][0x178], !P3 ;  /* 0x00005e0017007a0c */ /* 0x000fc40005f81270 */
[----:B------:R-:W-:Y:S02]  /*2d880*/  ISETP.LT.AND P5, PT, R25, c[0x0][0x178], !P3 ;  /* 0x00005e0019007a0c */ /* 0x000fe40005fa1270 */
[----:B------:R-:W-:Y:S02]  /*2d890*/  ISETP.LT.AND P6, PT, R28, c[0x0][0x178], !P1 ;  /* 0x00005e001c007a0c */ /* 0x000fe40004fc1270 */
[C---:B------:R-:W-:Y:S01]  /*2d8a0*/  IADD3 R0, R20.reuse, c[0x0][0x198], RZ ;  /* 0x0000660014007a10 */ /* 0x040fe20007ffe0ff */
[C---:B------:R-:W-:Y:S01]  /*2d8b0*/  IMAD.WIDE R2, R20.reuse, 0x2, R12 ;  /* 0x0000000214027825 */ /* 0x040fe200078e020c */
[----:B------:R-:W-:Y:S01]  /*2d8c0*/  ISETP.LT.AND P3, PT, R7, c[0x0][0x178], !P3 ;  /* 0x00005e0007007a0c */ /* 0x000fe20005f61270 */
[----:B------:R-:W4:Y:S02]  /*2d8d0*/  LDL R6, [R1+0x338] ;  /* 0x0003380001067983 */ /* 0x000f240000100800 */
[----:B------:R-:W-:-:S04]  /*2d8e0*/  IMAD.WIDE R4, R20, 0x2, R10 ;  /* 0x0000000214047825 */ /* 0x000fc800078e020a */
[----:B------:R-:W-:Y:S01]  /*2d8f0*/  IMAD.WIDE R16, R20, 0x2, R8 ;  /* 0x0000000214107825 */ /* 0x000fe200078e0208 */
[----:B------:R0:W-:Y:S03]  /*2d900*/  @P4 STG.E.U16 [R2.64], R26 ;  /* 0x0000001a02004986 */ /* 0x0001e6000c101504 */
[----:B------:R-:W-:Y:S01]  /*2d910*/  IMAD.WIDE R18, R0, 0x2, R14 ;  /* 0x0000000200127825 */ /* 0x000fe200078e020e */
[----:B------:R-:W-:-:S03]  /*2d920*/  ISETP.LT.AND P4, PT, R23, c[0x0][0x178], !P1 ;  /* 0x00005e0017007a0c */ /* 0x000fc60004f81270 */
[----:B0-----:R-:W-:Y:S01]  /*2d930*/  IMAD.WIDE R2, R0, 0x2, R12 ;  /* 0x0000000200027825 */ /* 0x001fe200078e020c */
[----:B---3--:R0:W-:Y:S01]  /*2d940*/  @P5 STG.E.U16 [R4.64], R22 ;  /* 0x0000001604005986 */ /* 0x0081e2000c101504 */
[----:B------:R-:W-:-:S03]  /*2d950*/  ISETP.LT.AND P5, PT, R25, c[0x0][0x178], !P1 ;  /* 0x00005e0019007a0c */ /* 0x000fc60004fa1270 */
[----:B------:R1:W-:Y:S04]  /*2d960*/  @P3 STG.E.U16 [R16.64], R27 ;  /* 0x0000001b10003986 */ /* 0x0003e8000c101504 */
[----:B------:R3:W-:Y:S01]  /*2d970*/  @P6 STG.E.U16 [R18.64], R21 ;  /* 0x0000001512006986 */ /* 0x0007e2000c101504 */
[----:B------:R-:W-:Y:S02]  /*2d980*/  ISETP.LT.AND P6, PT, R7, c[0x0][0x178], !P1 ;  /* 0x00005e0007007a0c */ /* 0x000fe40004fc1270 */
[----:B------:R-:W-:Y:S01]  /*2d990*/  ISETP.LT.AND P1, PT, R28, c[0x0][0x178], !P0 ;  /* 0x00005e001c007a0c */ /* 0x000fe20004721270 */
[----:B0-----:R-:W-:Y:S01]  /*2d9a0*/  IMAD.WIDE R4, R0, 0x2, R10 ;  /* 0x0000000200047825 */ /* 0x001fe200078e020a */
[----:B------:R-:W-:-:S03]  /*2d9b0*/  PRMT R20, R22, 0x7632, R20 ;  /* 0x0000763216147816 */ /* 0x000fc60000000014 */
[----:B-1----:R-:W-:Y:S01]  /*2d9c0*/  IMAD.WIDE R16, R0, 0x2, R8 ;  /* 0x0000000200107825 */ /* 0x002fe200078e0208 */
[----:B---3--:R-:W-:Y:S02]  /*2d9d0*/  PRMT R19, R26, 0x7632, R19 ;  /* 0x000076321a137816 */ /* 0x008fe40000000013 */
[----:B------:R-:W-:Y:S01]  /*2d9e0*/  PRMT R21, R27, 0x7632, R21 ;  /* 0x000076321b157816 */ /* 0x000fe20000000015 */
[----:B------:R-:W3:Y:S01]  /*2d9f0*/  LDL.LU R26, [R1+0x8] ;  /* 0x00000800011a7983 */ /* 0x000ee20000300800 */
[----:B------:R-:W-:-:S03]  /*2da00*/  IADD3 R18, R0, c[0x0][0x198], RZ ;  /* 0x0000660000127a10 */ /* 0x000fc60007ffe0ff */
[----:B------:R0:W-:Y:S04]  /*2da10*/  @P4 STG.E.U16 [R2.64], R19 ;  /* 0x0000001302004986 */ /* 0x0001e8000c101504 */
[----:B------:R2:W-:Y:S04]  /*2da20*/  @P5 STG.E.U16 [R4.64], R20 ;  /* 0x0000001404005986 */ /* 0x0005e8000c101504 */
[----:B------:R1:W-:Y:S01]  /*2da30*/  @P6 STG.E.U16 [R16.64], R21 ;  /* 0x0000001510006986 */ /* 0x0003e2000c101504 */
[----:B0-----:R-:W-:-:S03]  /*2da40*/  IMAD.WIDE R2, R18, 0x2, R14 ;  /* 0x0000000212027825 */ /* 0x001fc600078e020e */
[----:B------:R-:W3:Y:S01]  /*2da50*/  LDL.LU R27, [R1+0x398] ;  /* 0x00039800011b7983 */ /* 0x000ee20000300800 */
[----:B--2---:R-:W-:Y:S02]  /*2da60*/  PRMT R20, R29, 0x7632, R20 ;  /* 0x000076321d147816 */ /* 0x004fe40000000014 */
[----:B-1----:R-:W-:Y:S01]  /*2da70*/  IADD3 R21, R24, 0x75, RZ ;  /* 0x0000007518157810 */ /* 0x002fe20007ffe0ff */
[----:B------:R0:W-:Y:S03]  /*2da80*/  @P1 STG.E.U16 [R2.64], R29 ;  /* 0x0000001d02001986 */ /* 0x0001e6000c101504 */
[----:B------:R-:W-:Y:S01]  /*2da90*/  ISETP.GE.AND P1, PT, R21, c[0x0][0x17c], PT ;  /* 0x00005f0015007a0c */ /* 0x000fe20003f26270 */
[----:B0-----:R-:W2:Y:S04]  /*2daa0*/  LDL.LU R29, [R1+0x388] ;  /* 0x00038800011d7983 */ /* 0x001ea80000300800 */
[----:B------:R-:W2:Y:S01]  /*2dab0*/  LDL.LU R21, [R1+0x328] ;  /* 0x0003280001157983 */ /* 0x000ea20000300800 */
[----:B------:R-:W-:Y:S01]  /*2dac0*/  ISETP.LT.AND P4, PT, R23, c[0x0][0x178], !P0 ;  /* 0x00005e0017007a0c */ /* 0x000fe20004781270 */
[----:B------:R-:W-:Y:S01]  /*2dad0*/  IMAD.WIDE R2, R18, 0x2, R12 ;  /* 0x0000000212027825 */ /* 0x000fe200078e020c */
[----:B------:R-:W-:-:S02]  /*2dae0*/  ISETP.LT.AND P5, PT, R25, c[0x0][0x178], !P0 ;  /* 0x00005e0019007a0c */ /* 0x000fc400047a1270 */
[----:B------:R-:W-:Y:S02]  /*2daf0*/  ISETP.LT.AND P0, PT, R7, c[0x0][0x178], !P0 ;  /* 0x00005e0007007a0c */ /* 0x000fe40004701270 */
[----:B------:R-:W-:-:S07]  /*2db00*/  ISETP.LT.AND P6, PT, R28, c[0x0][0x178], !P2 ;  /* 0x00005e001c007a0c */ /* 0x000fce00057c1270 */
[----:B----4-:R0:W-:Y:S01]  /*2db10*/  @P4 STG.E.U16 [R2.64], R6 ;  /* 0x0000000602004986 */ /* 0x0101e2000c101504 */
[----:B------:R-:W-:-:S03]  /*2db20*/  IADD3 R0, R18, c[0x0][0x198], RZ ;  /* 0x0000660012007a10 */ /* 0x000fc60007ffe0ff */
[----:B0-----:R-:W4:Y:S04]  /*2db30*/  LDL.LU R6, [R1+0xf90] ;  /* 0x000f900001067983 */ /* 0x001f280000300800 */
[----:B------:R-:W4:Y:S01]  /*2db40*/  LDL.LU R2, [R1+0x338] ;  /* 0x0003380001027983 */ /* 0x000f220000300800 */
[----:B------:R-:W-:-:S04]  /*2db50*/  IMAD.WIDE R4, R18, 0x2, R10 ;  /* 0x0000000212047825 */ /* 0x000fc800078e020a */
[----:B------:R-:W-:-:S04]  /*2db60*/  IMAD.WIDE R16, R18, 0x2, R8 ;  /* 0x0000000212107825 */ /* 0x000fc800078e0208 */
[----:B------:R-:W-:Y:S01]  /*2db70*/  IMAD.WIDE R18, R0, 0x2, R14 ;  /* 0x0000000200127825 */ /* 0x000fe200078e020e */
[----:B--2---:R-:W-:Y:S04]  /*2db80*/  @P5 STG.E.U16 [R4.64], R21 ;  /* 0x0000001504005986 */ /* 0x004fe8000c101504 */
[----:B---3--:R-:W-:Y:S04]  /*2db90*/  @P0 STG.E.U16 [R16.64], R26 ;  /* 0x0000001a10000986 */ /* 0x008fe8000c101504 */
[----:B------:R0:W-:Y:S02]  /*2dba0*/  @P6 STG.E.U16 [R18.64], R20 ;  /* 0x0000001412006986 */ /* 0x0001e4000c101504 */
[----:B0-----:R-:W-:-:S02]  /*2dbb0*/  PRMT R20, R26, 0x7632, R20 ;  /* 0x000076321a147816 */ /* 0x001fc40000000014 */
[----:B------:R-:W2:Y:S01]  /*2dbc0*/  LDL R26, [R1+0x368] ;  /* 0x00036800011a7983 */ /* 0x000ea20000100800 */
[----:B------:R-:W-:Y:S02]  /*2dbd0*/  IADD3 R22, R24, 0x74, RZ ;  /* 0x0000007418167810 */ /* 0x000fe40007ffe0ff */
[----:B------:R-:W-:Y:S02]  /*2dbe0*/  ISETP.LT.AND P0, PT, R23, c[0x0][0x178], !P2 ;  /* 0x00005e0017007a0c */ /* 0x000fe40005701270 */
[----:B------:R-:W-:Y:S02]  /*2dbf0*/  ISETP.LT.AND P4, PT, R25, c[0x0][0x178], !P2 ;  /* 0x00005e0019007a0c */ /* 0x000fe40005781270 */
[----:B------:R-:W-:Y:S01]  /*2dc00*/  ISETP.GE.AND P3, PT, R22, c[0x0][0x17c], PT ;  /* 0x00005f0016007a0c */ /* 0x000fe20003f66270 */
[----:B------:R-:W-:Y:S01]  /*2dc10*/  IMAD.WIDE R16, R0, 0x2, R12 ;  /* 0x0000000200107825 */ /* 0x000fe200078e020c */
[----:B------:R-:W-:Y:S02]  /*2dc20*/  ISETP.LT.AND P2, PT, R7, c[0x0][0x178], !P2 ;  /* 0x00005e0007007a0c */ /* 0x000fe40005741270 */
[----:B----4-:R-:W-:Y:S01]  /*2dc30*/  PRMT R22, R2, 0x7632, R22 ;  /* 0x0000763202167816 */ /* 0x010fe20000000016 */
[----:B------:R-:W-:Y:S01]  /*2dc40*/  IMAD.WIDE R4, R0, 0x2, R10 ;  /* 0x0000000200047825 */ /* 0x000fe200078e020a */
[----:B------:R-:W-:-:S02]  /*2dc50*/  ISETP.LT.AND P6, PT, R28, c[0x0][0x178], !P3 ;  /* 0x00005e001c007a0c */ /* 0x000fc40005fc1270 */
[----:B------:R-:W-:Y:S02]  /*2dc60*/  PRMT R3, R21, 0x7632, R3 ;  /* 0x0000763215037816 */ /* 0x000fe40000000003 */
[----:B------:R-:W-:Y:S02]  /*2dc70*/  ISETP.LT.AND P5, PT, R23, c[0x0][0x178], !P3 ;  /* 0x00005e0017007a0c */ /* 0x000fe40005fa1270 */
[C---:B------:R-:W-:Y:S01]  /*2dc80*/  IADD3 R2, R0.reuse, c[0x0][0x198], RZ ;  /* 0x0000660000027a10 */ /* 0x040fe20007ffe0ff */
[----:B------:R0:W-:Y:S01]  /*2dc90*/  @P0 STG.E.U16 [R16.64], R22 ;  /* 0x0000001610000986 */ /* 0x0001e2000c101504 */
[----:B------:R-:W-:-:S03]  /*2dca0*/  IMAD.WIDE R18, R0, 0x2, R8 ;  /* 0x0000000200127825 */ /* 0x000fc600078e0208 */
[----:B------:R1:W-:Y:S01]  /*2dcb0*/  @P4 STG.E.U16 [R4.64], R3 ;  /* 0x0000000304004986 */ /* 0x0003e2000c101504 */
[----:B------:R-:W-:-:S03]  /*2dcc0*/  ISETP.LT.AND P4, PT, R25, c[0x0][0x178], !P3 ;  /* 0x00005e0019007a0c */ /* 0x000fc60005f81270 */
[----:B------:R3:W-:Y:S04]  /*2dcd0*/  @P2 STG.E.U16 [R18.64], R20 ;  /* 0x0000001412002986 */ /* 0x0007e8000c101504 */
[----:B0-----:R-:W4:Y:S01]  /*2dce0*/  LDL.LU R22, [R1+0xa08] ;  /* 0x000a080001167983 */ /* 0x001f220000300800 */
[----:B------:R-:W-:-:S04]  /*2dcf0*/  IMAD.WIDE R16, R2, 0x2, R14 ;  /* 0x0000000202107825 */ /* 0x000fc800078e020e */
[----:B-1----:R-:W-:Y:S01]  /*2dd00*/  IMAD.WIDE R4, R2, 0x2, R12 ;  /* 0x0000000202047825 */ /* 0x002fe200078e020c */
[----:B------:R0:W-:Y:S01]  /*2dd10*/  @P6 STG.E.U16 [R16.64], R27 ;  /* 0x0000001b10006986 */ /* 0x0001e2000c101504 */
[----:B------:R-:W-:-:S03]  /*2dd20*/  IADD3 R21, R24, 0x76, RZ ;  /* 0x0000007618157810 */ /* 0x000fc60007ffe0ff */
[----:B------:R1:W-:Y:S01]  /*2dd30*/  @P5 STG.E.U16 [R4.64], R29 ;  /* 0x0000001d04005986 */ /* 0x0003e2000c101504 */
[----:B---3--:R-:W-:Y:S02]  /*2dd40*/  PRMT R20, R27, 0x7632, R20 ;  /* 0x000076321b147816 */ /* 0x008fe40000000014 */
[----:B------:R-:W-:Y:S02]  /*2dd50*/  ISETP.GE.AND P0, PT, R21, c[0x0][0x17c], PT ;  /* 0x00005f0015007a0c */ /* 0x000fe40003f06270 */
[----:B------:R-:W-:Y:S01]  /*2dd60*/  PRMT R21, R29, 0x7632, R21 ;  /* 0x000076321d157816 */ /* 0x000fe20000000015 */
[----:B0-----:R-:W3:Y:S01]  /*2dd70*/  LDL.LU R27, [R1+0x3a8] ;  /* 0x0003a800011b7983 */ /* 0x001ee20000300800 */
[----:B-1----:R-:W-:-:S03]  /*2dd80*/  IMAD.WIDE R4, R2, 0x2, R10 ;  /* 0x0000000202047825 */ /* 0x002fc600078e020a */
[----:B------:R-:W3:Y:S04]  /*2dd90*/  LDL.LU R7, [R1+0x378] ;  /* 0x0003780001077983 */ /* 0x000ee80000300800 */
[----:B------:R-:W3:Y:S04]  /*2dda0*/  LDL.LU R29, [R1+0x358] ;  /* 0x00035800011d7983 */ /* 0x000ee80000300800 */
[----:B--2---:R0:W-:Y:S04]  /*2ddb0*/  @P4 STG.E.U16 [R4.64], R26 ;  /* 0x0000001a04004986 */ /* 0x0041e8000c101504 */
[----:B0-----:R-:W2:Y:S04]  /*2ddc0*/  LDL.LU R26, [R1+0xf8c] ;  /* 0x000f8c00011a7983 */ /* 0x001ea80000300800 */
[----:B------:R-:W3:Y:S01]  /*2ddd0*/  LDL.LU R5, [R1+0x368] ;  /* 0x0003680001057983 */ /* 0x000ee20000300800 */
[----:B------:R-:W-:-:S02]  /*2dde0*/  IADD3 R0, R24, 0x77, RZ ;  /* 0x0000007718007810 */ /* 0x000fc40007ffe0ff */
[----:B------:R-:W-:Y:S02]  /*2ddf0*/  ISETP.LT.AND P6, PT, R28, c[0x0][0x178], !P1 ;  /* 0x00005e001c007a0c */ /* 0x000fe40004fc1270 */
[----:B------:R-:W-:Y:S02]  /*2de00*/  ISETP.GE.AND P2, PT, R0, c[0x0][0x17c], PT ;  /* 0x00005f0000007a0c */ /* 0x000fe40003f46270 */
[C---:B------:R-:W-:Y:S01]  /*2de10*/  IADD3 R0, R2.reuse, c[0x0][0x198], RZ ;  /* 0x0000660002007a10 */ /* 0x040fe20007ffe0ff */
[----:B------:R-:W-:Y:S01]  /*2de20*/  IMAD.WIDE R2, R2, 0x2, R8 ;  /* 0x0000000202027825 */ /* 0x000fe200078e0208 */
[----:B----4-:R-:W-:Y:S02]  /*2de30*/  ISETP.LT.AND P3, PT, R22, c[0x0][0x178], !P3 ;  /* 0x00005e0016007a0c */ /* 0x010fe40005f61270 */
[----:B------:R-:W-:Y:S01]  /*2de40*/  ISETP.LT.AND P5, PT, R23, c[0x0][0x178], !P1 ;  /* 0x00005e0017007a0c */ /* 0x000fe20004fa1270 */
[----:B------:R-:W-:-:S04]  /*2de50*/  IMAD.WIDE R16, R0, 0x2, R14 ;  /* 0x0000000200107825 */ /* 0x000fc800078e020e */
[----:B------:R-:W-:Y:S01]  /*2de60*/  IMAD.WIDE R18, R0, 0x2, R12 ;  /* 0x0000000200127825 */ /* 0x000fe200078e020c */
[----:B------:R-:W-:-:S05]  /*2de70*/  ISETP.LT.AND P4, PT, R25, c[0x0][0x178], !P0 ;  /* 0x00005e0019007a0c */ /* 0x000fca0004781270 */
[----:B--2---:R0:W-:Y:S01]  /*2de80*/  @P3 STG.E.U16 [R2.64], R26 ;  /* 0x0000001a02003986 */ /* 0x0041e2000c101504 */
[----:B------:R-:W-:Y:S02]  /*2de90*/  ISETP.LT.AND P3, PT, R25, c[0x0][0x178], !P1 ;  /* 0x00005e0019007a0c */ /* 0x000fe40004f61270 */
[----:B------:R-:W-:Y:S01]  /*2dea0*/  ISETP.LT.AND P1, PT, R22, c[0x0][0x178], !P1 ;  /* 0x00005e0016007a0c */ /* 0x000fe20004f21270 */
[----:B------:R3:W-:Y:S04]  /*2deb0*/  @P6 STG.E.U16 [R16.64], R20 ;  /* 0x0000001410006986 */ /* 0x0007e8000c101504 */
[----:B------:R1:W-:Y:S01]  /*2dec0*/  @P5 STG.E.U16 [R18.64], R21 ;  /* 0x0000001512005986 */ /* 0x0003e2000c101504 */
[----:B0-----:R-:W-:Y:S01]  /*2ded0*/  IMAD.WIDE R2, R0, 0x2, R10 ;  /* 0x0000000200027825 */ /* 0x001fe200078e020a */
[----:B------:R-:W-:-:S02]  /*2dee0*/  PRMT R26, R26, 0x7632, R26 ;  /* 0x000076321a1a7816 */ /* 0x000fc4000000001a */
[----:B---3--:R-:W-:Y:S01]  /*2def0*/  PRMT R16, R5, 0x7632, R16 ;  /* 0x0000763205107816 */ /* 0x008fe20000000010 */
[----:B------:R-:W-:-:S04]  /*2df00*/  IMAD.WIDE R4, R0, 0x2, R8 ;  /* 0x0000000200047825 */ /* 0x000fc800078e0208 */
[----:B------:R-:W-:Y:S04]  /*2df10*/  @P3 STG.E.U16 [R2.64], R16 ;  /* 0x0000001002003986 */ /* 0x000fe8000c101504 */
[----:B------:R0:W-:Y:S01]  /*2df20*/  @P1 STG.E.U16 [R4.64], R26 ;  /* 0x0000001a04001986 */ /* 0x0001e2000c101504 */
[----:B------:R-:W-:Y:S02]  /*2df30*/  ISETP.LT.AND P6, PT, R28, c[0x0][0x178], !P0 ;  /* 0x00005e001c007a0c */ /* 0x000fe400047c1270 */
[----:B------:R-:W-:Y:S02]  /*2df40*/  ISETP.LT.AND P5, PT, R23, c[0x0][0x178], !P0 ;  /* 0x00005e0017007a0c */ /* 0x000fe400047a1270 */
[----:B-1----:R-:W-:Y:S01]  /*2df50*/  IADD3 R18, R0, c[0x0][0x198], RZ ;  /* 0x0000660000127a10 */ /* 0x002fe20007ffe0ff */
[----:B0-----:R-:W2:Y:S04]  /*2df60*/  LDL.LU R26, [R1+0x900] ;  /* 0x00090000011a7983 */ /* 0x001ea80000300800 */
[----:B------:R-:W-:-:S04]  /*2df70*/  IMAD.WIDE R2, R18, 0x2, R14 ;  /* 0x0000000212027825 */ /* 0x000fc800078e020e */
[----:B------:R-:W-:Y:S01]  /*2df80*/  IMAD.WIDE R4, R18, 0x2, R12 ;  /* 0x0000000212047825 */ /* 0x000fe200078e020c */
[----:B------:R0:W-:Y:S01]  /*2df90*/  @P6 STG.E.U16 [R2.64], R27 ;  /* 0x0000001b02006986 */ /* 0x0001e2000c101504 */
[----:B------:R-:W-:-:S03]  /*2dfa0*/  ISETP.LT.AND P0, PT, R22, c[0x0][0x178], !P0 ;  /* 0x00005e0016007a0c */ /* 0x000fc60004701270 */
[----:B------:R1:W-:Y:S01]  /*2dfb0*/  @P5 STG.E.U16 [R4.64], R7 ;  /* 0x0000000704005986 */ /* 0x0003e2000c101504 */
[----:B------:R-:W-:Y:S02]  /*2dfc0*/  ISETP.LT.AND P5, PT, R28, c[0x0][0x178], !P2 ;  /* 0x00005e001c007a0c */ /* 0x000fe400057a1270 */
[----:B------:R-:W-:Y:S02]  /*2dfd0*/  IADD3 R17, R24, 0x78, RZ ;  /* 0x0000007818117810 */ /* 0x000fe40007ffe0ff */
[C---:B------:R-:W-:Y:S02]  /*2dfe0*/  IADD3 R19, R18.reuse, c[0x0][0x198], RZ ;  /* 0x0000660012137a10 */ /* 0x040fe40007ffe0ff */
[----:B------:R-:W-:Y:S01]  /*2dff0*/  ISETP.GE.AND P3, PT, R17, c[0x0][0x17c], PT ;  /* 0x00005f0011007a0c */ /* 0x000fe20003f66270 */
[----:B------:R-:W-:Y:S01]  /*2e000*/  IMAD.WIDE R16, R18, 0x2, R10 ;  /* 0x0000000212107825 */ /* 0x000fe200078e020a */
[----:B------:R-:W-:Y:S02]  /*2e010*/  IADD3 R0, R24, 0x79, RZ ;  /* 0x0000007918007810 */ /* 0x000fe40007ffe0ff */
[----:B------:R-:W-:Y:S01]  /*2e020*/  PRMT R20, R27, 0x7632, R20 ;  /* 0x000076321b147816 */ /* 0x000fe20000000014 */
[----:B0-----:R-:W-:Y:S01]  /*2e030*/  IMAD.WIDE R2, R18, 0x2, R8 ;  /* 0x0000000212027825 */ /* 0x001fe200078e0208 */
[----:B------:R-:W3:Y:S03]  /*2e040*/  LDL.LU R27, [R1+0x31c] ;  /* 0x00031c00011b7983 */ /* 0x000ee60000300800 */
[----:B-1----:R-:W-:Y:S01]  /*2e050*/  IMAD.WIDE R4, R19, 0x2, R14 ;  /* 0x0000000213047825 */ /* 0x002fe200078e020e */
[----:B------:R-:W4:Y:S01]  /*2e060*/  LDL R23, [R1+0x30c] ;  /* 0x00030c0001177983 */ /* 0x000f220000100800 */
[----:B------:R-:W-:-:S02]  /*2e070*/  ISETP.GE.AND P1, PT, R0, c[0x0][0x17c], PT ;  /* 0x00005f0000007a0c */ /* 0x000fc40003f26270 */
[----:B------:R-:W-:Y:S01]  /*2e080*/  PRMT R0, R7, 0x7632, R0 ;  /* 0x0000763207007816 */ /* 0x000fe20000000000 */
[----:B------:R-:W-:Y:S04]  /*2e090*/  @P4 STG.E.U16 [R16.64], R29 ;  /* 0x0000001d10004986 */ /* 0x000fe8000c101504 */
[----:B------:R-:W-:Y:S04]  /*2e0a0*/  @P0 STG.E.U16 [R2.64], R6 ;  /* 0x0000000602000986 */ /* 0x000fe8000c101504 */
[----:B------:R-:W3:Y:S04]  /*2e0b0*/  LDL.LU R7, [R1+0x1c] ;  /* 0x00001c0001077983 */ /* 0x000ee80000300800 */
[----:B------:R0:W-:Y:S04]  /*2e0c0*/  @P5 STG.E.U16 [R4.64], R20 ;  /* 0x0000001404005986 */ /* 0x0001e8000c101504 */
[----:B0-----:R-:W4:Y:S01]  /*2e0d0*/  LDL.LU R20, [R1+0x2fc] ;  /* 0x0002fc0001147983 */ /* 0x001f220000300800 */
[----:B------:R-:W-:Y:S01]  /*2e0e0*/  ISETP.LT.AND P6, PT, R25, c[0x0][0x178], !P2 ;  /* 0x00005e0019007a0c */ /* 0x000fe200057c1270 */
[C---:B------:R-:W-:Y:S01]  /*2e0f0*/  IMAD.WIDE R16, R19.reuse, 0x2, R12 ;  /* 0x0000000213107825 */ /* 0x040fe200078e020c */
[----:B------:R-:W-:Y:S01]  /*2e100*/  PRMT R6, R6, 0x7632, R6 ;  /* 0x0000763206067816 */ /* 0x000fe20000000006 */
[----:B------:R-:W4:Y:S02]  /*2e110*/  LDL.LU R21, [R1+0x34c] ;  /* 0x00034c0001157983 */ /* 0x000f240000300800 */
[----:B------:R-:W-:-:S04]  /*2e120*/  IMAD.WIDE R2, R19, 0x2, R10 ;  /* 0x0000000213027825 */ /* 0x000fc800078e020a */
[----:B------:R-:W-:Y:S01]  /*2e130*/  IMAD.WIDE R4, R19, 0x2, R8 ;  /* 0x0000000213047825 */ /* 0x000fe200078e0208 */
[----:B--2---:R-:W-:Y:S02]  /*2e140*/  ISETP.LT.AND P4, PT, R26, c[0x0][0x178], !P2 ;  /* 0x00005e001a007a0c */ /* 0x004fe40005781270 */
[----:B------:R-:W-:Y:S02]  /*2e150*/  ISETP.LT.AND P2, PT, R22, c[0x0][0x178], !P2 ;  /* 0x00005e0016007a0c */ /* 0x000fe40005741270 */
[----:B------:R-:W-:-:S09]  /*2e160*/  ISETP.LT.AND P5, PT, R26, c[0x0][0x178], !P3 ;  /* 0x00005e001a007a0c */ /* 0x000fd20005fa1270 */
[----:B------:R0:W-:Y:S01]  /*2e170*/  @P4 STG.E.U16 [R16.64], R0 ;  /* 0x0000000010004986 */ /* 0x0001e2000c101504 */
[----:B------:R-:W-:Y:S02]  /*2e180*/  ISETP.LT.AND P4, PT, R28, c[0x0][0x178], !P3 ;  /* 0x00005e001c007a0c */ /* 0x000fe40005f81270 */
[----:B0-----:R-:W-:Y:S02]  /*2e190*/  PRMT R16, R29, 0x7632, R16 ;  /* 0x000076321d107816 */ /* 0x001fe40000000010 */
[----:B------:R-:W-:Y:S01]  /*2e1a0*/  IADD3 R0, R19, c[0x0][0x198], RZ ;  /* 0x0000660013007a10 */ /* 0x000fe20007ffe0ff */
[----:B------:R-:W2:Y:S04]  /*2e1b0*/  LDL.LU R29, [R1+0x33c] ;  /* 0x00033c00011d7983 */ /* 0x000ea80000300800 */
[----:B------:R0:W-:Y:S01]  /*2e1c0*/  @P6 STG.E.U16 [R2.64], R16 ;  /* 0x0000001002006986 */ /* 0x0001e2000c101504 */
[----:B------:R-:W-:-:S02]  /*2e1d0*/  ISETP.LT.AND P6, PT, R25, c[0x0][0x178], !P3 ;  /* 0x00005e0019007a0c */ /* 0x000fc40005fc1270 */
[----:B------:R-:W-:Y:S01]  /*2e1e0*/  ISETP.LT.AND P3, PT, R22, c[0x0][0x178], !P3 ;  /* 0x00005e0016007a0c */ /* 0x000fe20005f61270 */
[----:B------:R1:W-:Y:S01]  /*2e1f0*/  @P2 STG.E.U16 [R4.64], R6 ;  /* 0x0000000604002986 */ /* 0x0003e2000c101504 */
[----:B0-----:R-:W-:-:S04]  /*2e200*/  IMAD.WIDE R2, R0, 0x2, R14 ;  /* 0x0000000200027825 */ /* 0x001fc800078e020e */
[C---:B-1----:R-:W-:Y:S01]  /*2e210*/  IMAD.WIDE R4, R0.reuse, 0x2, R12 ;  /* 0x0000000200047825 */ /* 0x042fe200078e020c */
[----:B---3--:R0:W-:Y:S04]  /*2e220*/  @P4 STG.E.U16 [R2.64], R27 ;  /* 0x0000001b02004986 */ /* 0x0081e8000c101504 */
[----:B----4-:R1:W-:Y:S01]  /*2e230*/  @P5 STG.E.U16 [R4.64], R23 ;  /* 0x0000001704005986 */ /* 0x0103e2000c101504 */
[----:B0-----:R-:W-:-:S04]  /*2e240*/  IMAD.WIDE R2, R0, 0x2, R10 ;  /* 0x0000000200027825 */ /* 0x001fc800078e020a */
[----:B-1----:R-:W-:Y:S01]  /*2e250*/  IMAD.WIDE R4, R0, 0x2, R8 ;  /* 0x0000000200047825 */ /* 0x002fe200078e0208 */
[----:B------:R-:W-:Y:S04]  /*2e260*/  @P6 STG.E.U16 [R2.64], R20 ;  /* 0x0000001402006986 */ /* 0x000fe8000c101504 */
[----:B------:R-:W3:Y:S04]  /*2e270*/  LDL.LU R23, [R1+0xf88] ;  /* 0x000f880001177983 */ /* 0x000ee80000300800 */
[----:B------:R0:W-:Y:S04]  /*2e280*/  @P3 STG.E.U16 [R4.64], R7 ;  /* 0x0000000704003986 */ /* 0x0001e8000c101504 */
[----:B0-----:R-:W4:Y:S01]  /*2e290*/  LDL.LU R5, [R1+0x30c] ;  /* 0x00030c0001057983 */ /* 0x001f220000300800 */
[----:B------:R-:W-:-:S04]  /*2e2a0*/  IADD3 R6, R24, 0x7c, RZ ;  /* 0x0000007c18067810 */ /* 0x000fc80007ffe0ff */
[----:B------:R-:W-:Y:S02]  /*2e2b0*/  ISETP.GE.AND P4, PT, R6, c[0x0][0x17c], PT ;  /* 0x00005f0006007a0c */ /* 0x000fe40003f86270 */
[----:B------:R-:W-:Y:S02]  /*2e2c0*/  PRMT R6, R27, 0x7632, R6 ;  /* 0x000076321b067816 */ /* 0x000fe40000000006 */
[----:B------:R-:W2:Y:S01]  /*2e2d0*/  LDL.LU R27, [R1+0x32c] ;  /* 0x00032c00011b7983 */ /* 0x000ea20000300800 */
[----:B------:R-:W-:Y:S02]  /*2e2e0*/  ISETP.LT.AND P5, PT, R28, c[0x0][0x178], !P1 ;  /* 0x00005e001c007a0c */ /* 0x000fe40004fa1270 */
[----:B------:R-:W-:Y:S02]  /*2e2f0*/  IADD3 R0, R0, c[0x0][0x198], RZ ;  /* 0x0000660000007a10 */ /* 0x000fe40007ffe0ff */
[----:B------:R-:W-:Y:S02]  /*2e300*/  ISETP.LT.AND P6, PT, R26, c[0x0][0x178], !P1 ;  /* 0x00005e001a007a0c */ /* 0x000fe40004fc1270 */
[----:B------:R-:W-:Y:S01]  /*2e310*/  ISETP.LT.AND P3, PT, R25, c[0x0][0x178], !P1 ;  /* 0x00005e0019007a0c */ /* 0x000fe20004f61270 */
[----:B------:R-:W-:Y:S01]  /*2e320*/  IMAD.WIDE R2, R0, 0x2, R14 ;  /* 0x0000000200027825 */ /* 0x000fe200078e020e */
[----:B------:R-:W-:-:S02]  /*2e330*/  IADD3 R18, R24, 0x7a, RZ ;  /* 0x0000007a18127810 */ /* 0x000fc40007ffe0ff */
[----:B------:R-:W-:Y:S02]  /*2e340*/  IADD3 R16, R24, 0x7b, RZ ;  /* 0x0000007b18107810 */ /* 0x000fe40007ffe0ff */
[----:B------:R-:W-:Y:S01]  /*2e350*/  ISETP.GE.AND P0, PT, R18, c[0x0][0x17c], PT ;  /* 0x00005f0012007a0c */ /* 0x000fe20003f06270 */
[----:B------:R0:W-:Y:S01]  /*2e360*/  @P5 STG.E.U16 [R2.64], R6 ;  /* 0x0000000602005986 */ /* 0x0001e2000c101504 */
[----:B------:R-:W-:Y:S02]  /*2e370*/  ISETP.GE.AND P2, PT, R16, c[0x0][0x17c], PT ;  /* 0x00005f0010007a0c */ /* 0x000fe40003f46270 */
[----:B------:R-:W-:Y:S02]  /*2e380*/  PRMT R16, R20, 0x7632, R16 ;  /* 0x0000763214107816 */ /* 0x000fe40000000010 */
[----:B------:R-:W-:Y:S01]  /*2e390*/  ISETP.LT.AND P1, PT, R22, c[0x0][0x178], !P1 ;  /* 0x00005e0016007a0c */ /* 0x000fe20004f21270 */
[----:B------:R-:W2:Y:S01]  /*2e3a0*/  LDL.LU R20, [R1+0xc] ;  /* 0x00000c0001147983 */ /* 0x000ea20000300800 */
[----:B------:R-:W-:Y:S01]  /*2e3b0*/  ISETP.LT.AND P5, PT, R28, c[0x0][0x178], !P0 ;  /* 0x00005e001c007a0c */ /* 0x000fe200047a1270 */
[----:B0-----:R-:W-:Y:S01]  /*2e3c0*/  IMAD.WIDE R2, R0, 0x2, R10 ;  /* 0x0000000200027825 */ /* 0x001fe200078e020a */
[----:B------:R-:W-:-:S02]  /*2e3d0*/  PRMT R6, R7, 0x7632, R6 ;  /* 0x0000763207067816 */ /* 0x000fc40000000006 */
[----:B------:R-:W3:Y:S01]  /*2e3e0*/  LDL.LU R7, [R1+0xf84] ;  /* 0x000f840001077983 */ /* 0x000ee20000300800 */
[----:B----4-:R-:W-:Y:S01]  /*2e3f0*/  PRMT R17, R5, 0x7632, R17 ;  /* 0x0000763205117816 */ /* 0x010fe20000000011 */
[----:B------:R-:W-:-:S05]  /*2e400*/  IMAD.WIDE R4, R0, 0x2, R12 ;  /* 0x0000000200047825 */ /* 0x000fca00078e020c */
[----:B------:R0:W-:Y:S04]  /*2e410*/  @P6 STG.E.U16 [R4.64], R17 ;  /* 0x0000001104006986 */ /* 0x0001e8000c101504 */
[----:B------:R1:W-:Y:S01]  /*2e420*/  @P3 STG.E.U16 [R2.64], R16 ;  /* 0x0000001002003986 */ /* 0x0003e2000c101504 */
[----:B------:R-:W-:Y:S02]  /*2e430*/  ISETP.LT.AND P3, PT, R26, c[0x0][0x178], !P0 ;  /* 0x00005e001a007a0c */ /* 0x000fe40004761270 */
[----:B------:R-:W-:Y:S02]  /*2e440*/  ISETP.LT.AND P6, PT, R25, c[0x0][0x178], !P0 ;  /* 0x00005e0019007a0c */ /* 0x000fe400047c1270 */
[C---:B0-----:R-:W-:Y:S01]  /*2e450*/  IADD3 R17, R0.reuse, c[0x0][0x198], RZ ;  /* 0x0000660000117a10 */ /* 0x041fe20007ffe0ff */
[----:B------:R-:W-:Y:S01]  /*2e460*/  IMAD.WIDE R4, R0, 0x2, R8 ;  /* 0x0000000200047825 */ /* 0x000fe200078e0208 */
[----:B------:R-:W-:-:S03]  /*2e470*/  IADD3 R0, R24, 0x7d, RZ ;  /* 0x0000007d18007810 */ /* 0x000fc60007ffe0ff */
[----:B-1----:R-:W-:Y:S01]  /*2e480*/  IMAD.WIDE R2, R17, 0x2, R14 ;  /* 0x0000000211027825 */ /* 0x002fe200078e020e */
[----:B------:R0:W-:Y:S01]  /*2e490*/  @P1 STG.E.U16 [R4.64], R6 ;  /* 0x0000000604001986 */ /* 0x0001e2000c101504 */
[----:B------:R-:W-:-:S03]  /*2e4a0*/  ISETP.GE.AND P1, PT, R0, c[0x0][0x17c], PT ;  /* 0x00005f0000007a0c */ /* 0x000fc60003f26270 */
[----:B------:R1:W-:Y:S01]  /*2e4b0*/  @P5 STG.E.U16 [R2.64], R21 ;  /* 0x0000001502005986 */ /* 0x0003e2000c101504 */
[----:B--2---:R-:W-:Y:S01]  /*2e4c0*/  PRMT R0, R29, 0x7632, R0 ;  /* 0x000076321d007816 */ /* 0x004fe20000000000 */
[----:B0-----:R-:W-:-:S04]  /*2e4d0*/  IMAD.WIDE R4, R17, 0x2, R12 ;  /* 0x0000000211047825 */ /* 0x001fc800078e020c */
[----:B-1----:R-:W-:Y:S01]  /*2e4e0*/  IMAD.WIDE R2, R17, 0x2, R10 ;  /* 0x0000000211027825 */ /* 0x002fe200078e020a */
[----:B------:R0:W-:Y:S01]  /*2e4f0*/  @P3 STG.E.U16 [R4.64], R29 ;  /* 0x0000001d04003986 */ /* 0x0001e2000c101504 */
[----:B------:R-:W-:-:S03]  /*2e500*/  PRMT R18, R27, 0x7632, R18 ;  /* 0x000076321b127816 */ /* 0x000fc60000000012 */
[----:B------:R1:W-:Y:S04]  /*2e510*/  @P6 STG.E.U16 [R2.64], R27 ;  /* 0x0000001b02006986 */ /* 0x0003e8000c101504 */
[----:B0-----:R-:W2:Y:S04]  /*2e520*/  LDL.LU R29, [R1+0x39c] ;  /* 0x00039c00011d7983 */ /* 0x001ea80000300800 */
[----:B-1----:R-:W4:Y:S01]  /*2e530*/  LDL R27, [R1+0x38c] ;  /* 0x00038c00011b7983 */ /* 0x002f220000100800 */
[----:B------:R-:W-:Y:S02]  /*2e540*/  ISETP.LT.AND P0, PT, R22, c[0x0][0x178], !P0 ;  /* 0x00005e0016007a0c */ /* 0x000fe40004701270 */
[----:B------:R-:W-:-:S02]  /*2e550*/  ISETP.LT.AND P5, PT, R28, c[0x0][0x178], !P2 ;  /* 0x00005e001c007a0c */ /* 0x000fc400057a1270 */
[C---:B------:R-:W-:Y:S02]  /*2e560*/  IADD3 R6, R17.reuse, c[0x0][0x198], RZ ;  /* 0x0000660011067a10 */ /* 0x040fe40007ffe0ff */
[----:B------:R-:W-:Y:S01]  /*2e570*/  ISETP.LT.AND P6, PT, R26, c[0x0][0x178], !P2 ;  /* 0x00005e001a007a0c */ /* 0x000fe200057c1270 */
[----:B------:R-:W-:Y:S01]  /*2e580*/  IMAD.WIDE R2, R17, 0x2, R8 ;  /* 0x0000000211027825 */ /* 0x000fe200078e0208 */
[----:B------:R-:W-:Y:S02]  /*2e590*/  ISETP.LT.AND P3, PT, R25, c[0x0][0x178], !P2 ;  /* 0x00005e0019007a0c */ /* 0x000fe40005761270 */
[----:B------:R-:W-:Y:S01]  /*2e5a0*/  ISETP.LT.AND P2, PT, R22, c[0x0][0x178], !P2 ;  /* 0x00005e0016007a0c */ /* 0x000fe20005741270 */
[----:B------:R-:W-:Y:S01]  /*2e5b0*/  IMAD.WIDE R4, R6, 0x2, R14 ;  /* 0x0000000206047825 */ /* 0x000fe200078e020e */
[----:B------:R-:W-:Y:S01]  /*2e5c0*/  PRMT R16, R21, 0x7632, R16 ;  /* 0x0000763215107816 */ /* 0x000fe20000000010 */
[----:B------:R0:W-:Y:S01]  /*2e5d0*/  @P0 STG.E.U16 [R2.64], R20 ;  /* 0x0000001402000986 */ /* 0x0001e2000c101504 */
[----:B------:R-:W-:-:S03]  /*2e5e0*/  PRMT R19, R20, 0x7632, R19 ;  /* 0x0000763214137816 */ /* 0x000fc60000000013 */
[----:B------:R1:W-:Y:S01]  /*2e5f0*/  @P5 STG.E.U16 [R4.64], R16 ;  /* 0x0000001004005986 */ /* 0x0003e2000c101504 */
[----:B------:R-:W-:-:S03]  /*2e600*/  ISETP.LT.AND P5, PT, R28, c[0x0][0x178], !P4 ;  /* 0x00005e001c007a0c */ /* 0x000fc600067a1270 */
[----:B------:R-:W3:Y:S01]  /*2e610*/  LDL.LU R21, [R1+0x36c] ;  /* 0x00036c0001157983 */ /* 0x000ee20000300800 */
[----:B0-----:R-:W-:-:S04]  /*2e620*/  IMAD.WIDE R2, R6, 0x2, R12 ;  /* 0x0000000206027825 */ /* 0x001fc800078e020c */
[C---:B-1----:R-:W-:Y:S01]  /*2e630*/  IMAD.WIDE R4, R6.reuse, 0x2, R10 ;  /* 0x0000000206047825 */ /* 0x042fe200078e020a */
[----:B------:R0:W-:Y:S03]  /*2e640*/  @P6 STG.E.U16 [R2.64], R0 ;  /* 0x0000000002006986 */ /* 0x0001e6000c101504 */
[C---:B------:R-:W-:Y:S01]  /*2e650*/  IMAD.WIDE R16, R6.reuse, 0x2, R8 ;  /* 0x0000000206107825 */ /* 0x040fe200078e0208 */
[----:B------:R1:W-:Y:S01]  /*2e660*/  @P3 STG.E.U16 [R4.64], R18 ;  /* 0x0000001204003986 */ /* 0x0003e2000c101504 */
[----:B------:R-:W-:-:S03]  /*2e670*/  IADD3 R6, R6, c[0x0][0x198], RZ ;  /* 0x0000660006067a10 */ /* 0x000fc60007ffe0ff */
[----:B------:R-:W-:Y:S01]  /*2e680*/  @P2 STG.E.U16 [R16.64], R19 ;  /* 0x0000001310002986 */ /* 0x000fe2000c101504 */
[----:B------:R-:W-:Y:S02]  /*2e690*/  ISETP.LT.AND P2, PT, R26, c[0x0][0x178], !P4 ;  /* 0x00005e001a007a0c */ /* 0x000fe40006741270 */
[----:B------:R-:W-:Y:S01]  /*2e6a0*/  IADD3 R20, R24, 0x7e, RZ ;  /* 0x0000007e18147810 */ /* 0x000fe20007ffe0ff */
[----:B0-----:R-:W-:-:S03]  /*2e6b0*/  IMAD.WIDE R2, R6, 0x2, R14 ;  /* 0x0000000206027825 */ /* 0x001fc600078e020e */
[----:B------:R-:W-:Y:S01]  /*2e6c0*/  ISETP.GE.AND P0, PT, R20, c[0x0][0x17c], PT ;  /* 0x00005f0014007a0c */ /* 0x000fe20003f06270 */
[----:B-1----:R-:W-:Y:S01]  /*2e6d0*/  IMAD.WIDE R4, R6, 0x2, R12 ;  /* 0x0000000206047825 */ /* 0x002fe200078e020c */
[----:B------:R-:W-:Y:S02]  /*2e6e0*/  IADD3 R20, R24, 0x7f, RZ ;  /* 0x0000007f18147810 */ /* 0x000fe40007ffe0ff */
[----:B------:R-:W3:Y:S04]  /*2e6f0*/  LDL.LU R24, [R1+0x3ac] ;  /* 0x0003ac0001187983 */ /* 0x000ee80000300800 */
[----:B--2---:R0:W-:Y:S01]  /*2e700*/  @P5 STG.E.U16 [R2.64], R29 ;  /* 0x0000001d02005986 */ /* 0x0041e2000c101504 */
[----:B------:R-:W-:Y:S02]  /*2e710*/  ISETP.GE.AND P5, PT, R20, c[0x0][0x17c], PT ;  /* 0x00005f0014007a0c */ /* 0x000fe40003fa6270 */
[----:B------:R-:W-:Y:S01]  /*2e720*/  PRMT R20, R29, 0x7632, R20 ;  /* 0x000076321d147816 */ /* 0x000fe20000000014 */
[----:B----4-:R1:W-:Y:S04]  /*2e730*/  @P2 STG.E.U16 [R4.64], R27 ;  /* 0x0000001b04002986 */ /* 0x0103e8000c101504 */
[----:B0-----:R-:W2:Y:S04]  /*2e740*/  LDL.LU R29, [R1+0x37c] ;  /* 0x00037c00011d7983 */ /* 0x001ea80000300800 */
[----:B-1----:R-:W4:Y:S04]  /*2e750*/  LDL.LU R27, [R1+0xf80] ;  /* 0x000f8000011b7983 */ /* 0x002f280000300800 */
[----:B------:R-:W2:Y:S01]  /*2e760*/  LDL.LU R5, [R1+0x38c] ;  /* 0x00038c0001057983 */ /* 0x000ea20000300800 */
[----:B------:R-:W-:-:S02]  /*2e770*/  ISETP.LT.AND P3, PT, R25, c[0x0][0x178], !P4 ;  /* 0x00005e0019007a0c */ /* 0x000fc40006761270 */
[----:B------:R-:W-:Y:S01]  /*2e780*/  ISETP.LT.AND P4, PT, R22, c[0x0][0x178], !P4 ;  /* 0x00005e0016007a0c */ /* 0x000fe20006781270 */
[----:B------:R-:W-:-:S04]  /*2e790*/  IMAD.WIDE R2, R6, 0x2, R10 ;  /* 0x0000000206027825 */ /* 0x000fc800078e020a */
[----:B------:R-:W-:Y:S01]  /*2e7a0*/  IMAD.WIDE R16, R6, 0x2, R8 ;  /* 0x0000000206107825 */ /* 0x000fe200078e0208 */
[----:B------:R-:W-:-:S05]  /*2e7b0*/  ISETP.LT.AND P6, PT, R28, c[0x0][0x178], !P1 ;  /* 0x00005e001c007a0c */ /* 0x000fca0004fc1270 */
[----:B---3--:R0:W-:Y:S01]  /*2e7c0*/  @P3 STG.E.U16 [R2.64], R21 ;  /* 0x0000001502003986 */ /* 0x0081e2000c101504 */
[----:B------:R-:W-:Y:S02]  /*2e7d0*/  ISETP.LT.AND P3, PT, R28, c[0x0][0x178], !P0 ;  /* 0x00005e001c007a0c */ /* 0x000fe40004761270 */
[----:B------:R-:W-:-:S05]  /*2e7e0*/  IADD3 R0, R6, c[0x0][0x198], RZ ;  /* 0x0000660006007a10 */ /* 0x000fca0007ffe0ff */
[----:B------:R-:W-:Y:S01]  /*2e7f0*/  IMAD.WIDE R18, R0, 0x2, R14 ;  /* 0x0000000200127825 */ /* 0x000fe200078e020e */
[----:B------:R-:W-:Y:S01]  /*2e800*/  ISETP.LT.AND P2, PT, R26, c[0x0][0x178], !P1 ;  /* 0x00005e001a007a0c */ /* 0x000fe20004f41270 */
[----:B----4-:R1:W-:Y:S01]  /*2e810*/  @P4 STG.E.U16 [R16.64], R27 ;  /* 0x0000001b10004986 */ /* 0x0103e2000c101504 */
[----:B------:R-:W-:-:S03]  /*2e820*/  ISETP.LT.AND P4, PT, R28, c[0x0][0x178], !P5 ;  /* 0x00005e001c007a0c */ /* 0x000fc60006f81270 */
[----:B------:R-:W3:Y:S04]  /*2e830*/  LDL.LU R28, [R1+0x35c] ;  /* 0x00035c00011c7983 */ /* 0x000ee80000300800 */
[----:B------:R4:W-:Y:S01]  /*2e840*/  @P6 STG.E.U16 [R18.64], R20 ;  /* 0x0000001412006986 */ /* 0x0009e2000c101504 */
[----:B------:R-:W-:Y:S02]  /*2e850*/  ISETP.LT.AND P6, PT, R25, c[0x0][0x178], !P1 ;  /* 0x00005e0019007a0c */ /* 0x000fe40004fc1270 */
[----:B------:R-:W-:Y:S02]  /*2e860*/  ISETP.LT.AND P1, PT, R22, c[0x0][0x178], !P1 ;  /* 0x00005e0016007a0c */ /* 0x000fe40004f21270 */
[----:B------:R-:W-:Y:S02]  /*2e870*/  PRMT R23, R21, 0x7632, R23 ;  /* 0x0000763215177816 */ /* 0x000fe40000000017 */
[C---:B0-----:R-:W-:Y:S01]  /*2e880*/  IADD3 R21, R0.reuse, c[0x0][0x198], RZ ;  /* 0x0000660000157a10 */ /* 0x041fe20007ffe0ff */
[----:B------:R-:W-:Y:S01]  /*2e890*/  IMAD.WIDE R2, R0, 0x2, R12 ;  /* 0x0000000200027825 */ /* 0x000fe200078e020c */
[----:B--2---:R-:W-:-:S02]  /*2e8a0*/  PRMT R6, R5, 0x7632, R6 ;  /* 0x0000763205067816 */ /* 0x004fc40000000006 */
[----:B-1----:R-:W-:Y:S01]  /*2e8b0*/  PRMT R27, R27, 0x7632, R27 ;  /* 0x000076321b1b7816 */ /* 0x002fe2000000001b */
[----:B------:R-:W-:-:S04]  /*2e8c0*/  IMAD.WIDE R4, R0, 0x2, R10 ;  /* 0x0000000200047825 */ /* 0x000fc800078e020a */
[----:B------:R-:W-:Y:S01]  /*2e8d0*/  IMAD.WIDE R16, R0, 0x2, R8 ;  /* 0x0000000200107825 */ /* 0x000fe200078e0208 */
[----:B------:R-:W-:Y:S03]  /*2e8e0*/  @P2 STG.E.U16 [R2.64], R6 ;  /* 0x0000000602002986 */ /* 0x000fe6000c101504 */
[----:B----4-:R-:W-:Y:S01]  /*2e8f0*/  IMAD.WIDE R18, R21, 0x2, R14 ;  /* 0x0000000215127825 */ /* 0x010fe200078e020e */
[----:B------:R0:W-:Y:S01]  /*2e900*/  @P6 STG.E.U16 [R4.64], R23 ;  /* 0x0000001704006986 */ /* 0x0001e2000c101504 */
[----:B------:R-:W-:-:S03]  /*2e910*/  ISETP.LT.AND P2, PT, R26, c[0x0][0x178], !P0 ;  /* 0x00005e001a007a0c */ /* 0x000fc60004741270 */
[----:B------:R3:W-:Y:S04]  /*2e920*/  @P1 STG.E.U16 [R16.64], R27 ;  /* 0x0000001b10001986 */ /* 0x0007e8000c101504 */
[----:B------:R1:W-:Y:S01]  /*2e930*/  @P3 STG.E.U16 [R18.64], R24 ;  /* 0x0000001812003986 */ /* 0x0003e2000c101504 */
[C---:B------:R-:W-:Y:S02]  /*2e940*/  ISETP.LT.AND P3, PT, R25.reuse, c[0x0][0x178], !P0 ;  /* 0x00005e0019007a0c */ /* 0x040fe40004761270 */
[----:B------:R-:W-:Y:S02]  /*2e950*/  ISETP.LT.AND P0, PT, R22, c[0x0][0x178], !P0 ;  /* 0x00005e0016007a0c */ /* 0x000fe40004701270 */
[----:B------:R-:W-:Y:S02]  /*2e960*/  ISETP.LT.AND P6, PT, R26, c[0x0][0x178], !P5 ;  /* 0x00005e001a007a0c */ /* 0x000fe40006fc1270 */
[----:B------:R-:W-:-:S02]  /*2e970*/  ISETP.LT.AND P1, PT, R25, c[0x0][0x178], !P5 ;  /* 0x00005e0019007a0c */ /* 0x000fc40006f21270 */
[C---:B------:R-:W-:Y:S02]  /*2e980*/  IADD3 R25, R21.reuse, c[0x0][0x198], RZ ;  /* 0x0000660015197a10 */ /* 0x040fe40007ffe0ff */
[----:B------:R-:W-:Y:S01]  /*2e990*/  ISETP.LT.AND P5, PT, R22, c[0x0][0x178], !P5 ;  /* 0x00005e0016007a0c */ /* 0x000fe20006fa1270 */
[----:B0-----:R-:W-:Y:S01]  /*2e9a0*/  IMAD.WIDE R22, R21, 0x2, R12 ;  /* 0x0000000215167825 */ /* 0x001fe200078e020c */
[----:B------:R-:W-:-:S03]  /*2e9b0*/  PRMT R0, R24, 0x7632, R0 ;  /* 0x0000763218007816 */ /* 0x000fc60000000000 */
[----:B------:R-:W-:Y:S01]  /*2e9c0*/  IMAD.WIDE R2, R21, 0x2, R10 ;  /* 0x0000000215027825 */ /* 0x000fe200078e020a */
[----:B------:R-:W-:-:S03]  /*2e9d0*/  PRMT R6, R29, 0x7632, R6 ;  /* 0x000076321d067816 */ /* 0x000fc60000000006 */
[----:B------:R-:W-:Y:S01]  /*2e9e0*/  IMAD.WIDE R4, R21, 0x2, R8 ;  /* 0x0000000215047825 */ /* 0x000fe200078e0208 */
[----:B------:R1:W-:Y:S03]  /*2e9f0*/  @P2 STG.E.U16 [R22.64], R29 ;  /* 0x0000001d16002986 */ /* 0x0003e6000c101504 */
[----:B------:R-:W-:-:S04]  /*2ea00*/  IMAD.WIDE R14, R25, 0x2, R14 ;  /* 0x00000002190e7825 */ /* 0x000fc800078e020e */
[----:B------:R-:W-:-:S04]  /*2ea10*/  IMAD.WIDE R12, R25, 0x2, R12 ;  /* 0x00000002190c7825 */ /* 0x000fc800078e020c */
[----:B------:R-:W-:-:S04]  /*2ea20*/  IMAD.WIDE R10, R25, 0x2, R10 ;  /* 0x00000002190a7825 */ /* 0x000fc800078e020a */
[----:B------:R-:W-:Y:S01]  /*2ea30*/  IMAD.WIDE R8, R25, 0x2, R8 ;  /* 0x0000000219087825 */ /* 0x000fe200078e0208 */
[----:B---3--:R-:W-:Y:S01]  /*2ea40*/  PRMT R16, R28, 0x7632, R16 ;  /* 0x000076321c107816 */ /* 0x008fe20000000010 */
[----:B------:R1:W-:Y:S04]  /*2ea50*/  @P3 STG.E.U16 [R2.64], R28 ;  /* 0x0000001c02003986 */ /* 0x0003e8000c101504 */
[----:B------:R1:W-:Y:S04]  /*2ea60*/  @P0 STG.E.U16 [R4.64], R7 ;  /* 0x0000000704000986 */ /* 0x0003e8000c101504 */
[----:B------:R1:W-:Y:S04]  /*2ea70*/  @P4 STG.E.U16 [R14.64], R0 ;  /* 0x000000000e004986 */ /* 0x0003e8000c101504 */
[----:B------:R1:W-:Y:S04]  /*2ea80*/  @P6 STG.E.U16 [R12.64], R6 ;  /* 0x000000060c006986 */ /* 0x0003e8000c101504 */
[----:B------:R1:W-:Y:S01]  /*2ea90*/  @P1 STG.E.U16 [R10.64], R16 ;  /* 0x000000100a001986 */ /* 0x0003e2000c101504 */
[----:B------:R-:W-:Y:S05]  /*2eaa0*/  @!P5 EXIT ;  /* 0x000000000000d94d */ /* 0x000fea0003800000 */
[----:B-1----:R-:W-:-:S05]  /*2eab0*/  PRMT R4, R7, 0x7632, R4 ;  /* 0x0000763207047816 */ /* 0x002fca0000000004 */
[----:B------:R-:W-:Y:S01]  /*2eac0*/  STG.E.U16 [R8.64], R4 ;  /* 0x0000000408007986 */ /* 0x000fe2000c101504 */
[----:B------:R-:W-:Y:S05]  /*2ead0*/  EXIT ;  /* 0x000000000000794d */ /* 0x000fea0003800000 */
.L_x_3:
[----:B------:R-:W-:-:S00]  /*2eae0*/  BRA `(.L_x_3) ;  /* 0xfffffff000007947 */ /* 0x000fc0000383ffff */
[----:B------:R-:W-:-:S00]  /*2eaf0*/  NOP ;  /* 0x0000000000007918 */ /* 0x000fc00000000000 */
        /* <DEDUP_REMOVED lines=8> */
.L_x_4:


//--------------------- .nv.shared.matmul_kernel  --------------------------
	.section	.nv.shared.matmul_kernel,"aw",@nobits
	.sectionflags	@""
	.align	16
